	.target	sm_103a

	.elftype	@"ET_EXEC"


//--------------------- .note.nv.tkinfo           --------------------------
	.section	.note.nv.tkinfo,"",@"SHT_NOTE"
	.sectionflags	@"SHF_NOTE_NV_TKINFO"
	.tkinfo
        /*0018*/ 	.word	0x00000002
        /*0030*/ 	.string	""
        /*0030*/ 	.string	"ptxas"
        /*0030*/ 	.string	"Cuda compilation tools, release 13.0, V13.0.88"
        /*0030*/ 	.string	"Build cuda_13.0.r13.0/compiler.36424714_0"
        /*0030*/ 	.string	"-arch sm_103a -m 64 "



//--------------------- .note.nv.cuinfo           --------------------------
	.section	.note.nv.cuinfo,"",@"SHT_NOTE"
	.sectionflags	@"SHF_NOTE_NV_CUINFO"
        /*0018*/ 	.short	0x0002
        /*001a*/ 	.short	0x0067
        /*001c*/ 	.short	0x0082
	.zero		2


//--------------------- .nv.info                  --------------------------
	.section	.nv.info,"",@"SHT_CUDA_INFO"
	.align	4


	//----- nvinfo : EIATTR_REGCOUNT
	.align		4
        /*0000*/ 	.byte	0x04, 0x2f
        /*0002*/ 	.short	(.L_29 - .L_28)
	.align		4
.L_28:
        /*0004*/ 	.word	index@(_Z30focal_loss_forward_cuda_kernelILb0ELi2EdldfEvPT4_PT1_PKS2_PKT2_PKflllfff)
        /*0008*/ 	.word	0x00000046


	//----- nvinfo : EIATTR_FRAME_SIZE
	.align		4
.L_29:
        /*000c*/ 	.byte	0x04, 0x11
        /*000e*/ 	.short	(.L_31 - .L_30)
	.align		4
.L_30:
        /*0010*/ 	.word	index@($_Z30focal_loss_forward_cuda_kernelILb0ELi2EdldfEvPT4_PT1_PKS2_PKT2_PKflllfff$__internal_accurate_pow)
        /*0014*/ 	.word	0x00000000


	//----- nvinfo : EIATTR_FRAME_SIZE
	.align		4
.L_31:
        /*0018*/ 	.byte	0x04, 0x11
        /*001a*/ 	.short	(.L_33 - .L_32)
	.align		4
.L_32:
        /*001c*/ 	.word	index@($__internal_8_$__cuda_sm20_div_s64)
        /*0020*/ 	.word	0x00000000


	//----- nvinfo : EIATTR_FRAME_SIZE
	.align		4
.L_33:
        /*0024*/ 	.byte	0x04, 0x11
        /*0026*/ 	.short	(.L_35 - .L_34)
	.align		4
.L_34:
        /*0028*/ 	.word	index@($__internal_7_$__cuda_sm20_dblrcp_rn_slowpath_v3)
        /*002c*/ 	.word	0x00000000


	//----- nvinfo : EIATTR_FRAME_SIZE
	.align		4
.L_35:
        /*0030*/ 	.byte	0x04, 0x11
        /*0032*/ 	.short	(.L_37 - .L_36)
	.align		4
.L_36:
        /*0034*/ 	.word	index@(_Z30focal_loss_forward_cuda_kernelILb0ELi2EdldfEvPT4_PT1_PKS2_PKT2_PKflllfff)
        /*0038*/ 	.word	0x00000000


	//----- nvinfo : EIATTR_REGCOUNT
	.align		4
.L_37:
        /*003c*/ 	.byte	0x04, 0x2f
        /*003e*/ 	.short	(.L_39 - .L_38)
	.align		4
.L_38:
        /*0040*/ 	.word	index@(_Z30focal_loss_forward_cuda_kernelILb0ELi4EflffEvPT4_PT1_PKS2_PKT2_PKflllfff)
        /*0044*/ 	.word	0x00000020


	//----- nvinfo : EIATTR_FRAME_SIZE
	.align		4
.L_39:
        /*0048*/ 	.byte	0x04, 0x11
        /*004a*/ 	.short	(.L_41 - .L_40)
	.align		4
.L_40:
        /*004c*/ 	.word	index@($__internal_6_$__cuda_sm20_div_s64)
        /*0050*/ 	.word	0x00000000


	//----- nvinfo : EIATTR_FRAME_SIZE
	.align		4
.L_41:
        /*0054*/ 	.byte	0x04, 0x11
        /*0056*/ 	.short	(.L_43 - .L_42)
	.align		4
.L_42:
        /*0058*/ 	.word	index@(_Z30focal_loss_forward_cuda_kernelILb0ELi4EflffEvPT4_PT1_PKS2_PKT2_PKflllfff)
        /*005c*/ 	.word	0x00000000


	//----- nvinfo : EIATTR_REGCOUNT
	.align		4
.L_43:
        /*0060*/ 	.byte	0x04, 0x2f
        /*0062*/ 	.short	(.L_45 - .L_44)
	.align		4
.L_44:
        /*0064*/ 	.word	index@(_Z30focal_loss_forward_cuda_kernelILb0ELi8EN3c104HalfElffEvPT4_PT1_PKS4_PKT2_PKflllfff)
        /*0068*/ 	.word	0x00000020


	//----- nvinfo : EIATTR_FRAME_SIZE
	.align		4
.L_45:
        /*006c*/ 	.byte	0x04, 0x11
        /*006e*/ 	.short	(.L_47 - .L_46)
	.align		4
.L_46:
        /*0070*/ 	.word	index@($__internal_5_$__cuda_sm20_div_s64)
        /*0074*/ 	.word	0x00000000


	//----- nvinfo : EIATTR_FRAME_SIZE
	.align		4
.L_47:
        /*0078*/ 	.byte	0x04, 0x11
        /*007a*/ 	.short	(.L_49 - .L_48)
	.align		4
.L_48:
        /*007c*/ 	.word	index@(_Z30focal_loss_forward_cuda_kernelILb0ELi8EN3c104HalfElffEvPT4_PT1_PKS4_PKT2_PKflllfff)
        /*0080*/ 	.word	0x00000000


	//----- nvinfo : EIATTR_REGCOUNT
	.align		4
.L_49:
        /*0084*/ 	.byte	0x04, 0x2f
        /*0086*/ 	.short	(.L_51 - .L_50)
	.align		4
.L_50:
        /*0088*/ 	.word	index@(_Z30focal_loss_forward_cuda_kernelILb1ELi2EdldfEvPT4_PT1_PKS2_PKT2_PKflllfff)
        /*008c*/ 	.word	0x0000004e


	//----- nvinfo : EIATTR_FRAME_SIZE
	.align		4
.L_51:
        /*0090*/ 	.byte	0x04, 0x11
        /*0092*/ 	.short	(.L_53 - .L_52)
	.align		4
.L_52:
        /*0094*/ 	.word	index@($_Z30focal_loss_forward_cuda_kernelILb1ELi2EdldfEvPT4_PT1_PKS2_PKT2_PKflllfff$__internal_accurate_pow)
        /*0098*/ 	.word	0x00000000


	//----- nvinfo : EIATTR_FRAME_SIZE
	.align		4
.L_53:
        /*009c*/ 	.byte	0x04, 0x11
        /*009e*/ 	.short	(.L_55 - .L_54)
	.align		4
.L_54:
        /*00a0*/ 	.word	index@($__internal_4_$__cuda_sm20_div_s64)
        /*00a4*/ 	.word	0x00000000


	//----- nvinfo : EIATTR_FRAME_SIZE
	.align		4
.L_55:
        /*00a8*/ 	.byte	0x04, 0x11
        /*00aa*/ 	.short	(.L_57 - .L_56)
	.align		4
.L_56:
        /*00ac*/ 	.word	index@($__internal_3_$__cuda_sm20_dblrcp_rn_slowpath_v3)
        /*00b0*/ 	.word	0x00000000


	//----- nvinfo : EIATTR_FRAME_SIZE
	.align		4
.L_57:
        /*00b4*/ 	.byte	0x04, 0x11
        /*00b6*/ 	.short	(.L_59 - .L_58)
	.align		4
.L_58:
        /*00b8*/ 	.word	index@(_Z30focal_loss_forward_cuda_kernelILb1ELi2EdldfEvPT4_PT1_PKS2_PKT2_PKflllfff)
        /*00bc*/ 	.word	0x00000000


	//----- nvinfo : EIATTR_REGCOUNT
	.align		4
.L_59:
        /*00c0*/ 	.byte	0x04, 0x2f
        /*00c2*/ 	.short	(.L_61 - .L_60)
	.align		4
.L_60:
        /*00c4*/ 	.word	index@(_Z30focal_loss_forward_cuda_kernelILb1ELi4EflffEvPT4_PT1_PKS2_PKT2_PKflllfff)
        /*00c8*/ 	.word	0x00000026


	//----- nvinfo : EIATTR_FRAME_SIZE
	.align		4
.L_61:
        /*00cc*/ 	.byte	0x04, 0x11
        /*00ce*/ 	.short	(.L_63 - .L_62)
	.align		4
.L_62:
        /*00d0*/ 	.word	index@($__internal_2_$__cuda_sm20_div_s64)
        /*00d4*/ 	.word	0x00000000


	//----- nvinfo : EIATTR_FRAME_SIZE
	.align		4
.L_63:
        /*00d8*/ 	.byte	0x04, 0x11
        /*00da*/ 	.short	(.L_65 - .L_64)
	.align		4
.L_64:
        /*00dc*/ 	.word	index@(_Z30focal_loss_forward_cuda_kernelILb1ELi4EflffEvPT4_PT1_PKS2_PKT2_PKflllfff)
        /*00e0*/ 	.word	0x00000000


	//----- nvinfo : EIATTR_REGCOUNT
	.align		4
.L_65:
        /*00e4*/ 	.byte	0x04, 0x2f
        /*00e6*/ 	.short	(.L_67 - .L_66)
	.align		4
.L_66:
        /*00e8*/ 	.word	index@(_Z30focal_loss_forward_cuda_kernelILb1ELi8EN3c104HalfElffEvPT4_PT1_PKS4_PKT2_PKflllfff)
        /*00ec*/ 	.word	0x00000027


	//----- nvinfo : EIATTR_FRAME_SIZE
	.align		4
.L_67:
        /*00f0*/ 	.byte	0x04, 0x11
        /*00f2*/ 	.short	(.L_69 - .L_68)
	.align		4
.L_68:
        /*00f4*/ 	.word	index@($__internal_1_$__cuda_sm20_div_s64)
        /*00f8*/ 	.word	0x00000000


	//----- nvinfo : EIATTR_FRAME_SIZE
	.align		4
.L_69:
        /*00fc*/ 	.byte	0x04, 0x11
        /*00fe*/ 	.short	(.L_71 - .L_70)
	.align		4
.L_70:
        /*0100*/ 	.word	index@(_Z30focal_loss_forward_cuda_kernelILb1ELi8EN3c104HalfElffEvPT4_PT1_PKS4_PKT2_PKflllfff)
        /*0104*/ 	.word	0x00000000


	//----- nvinfo : EIATTR_REGCOUNT
	.align		4
.L_71:
        /*0108*/ 	.byte	0x04, 0x2f
        /*010a*/ 	.short	(.L_73 - .L_72)
	.align		4
.L_72:
        /*010c*/ 	.word	index@(_Z31focal_loss_backward_cuda_kernelILi2EddfEvPT0_PKT2_PKfm)
        /*0110*/ 	.word	0x00000019


	//----- nvinfo : EIATTR_FRAME_SIZE
	.align		4
.L_73:
        /*0114*/ 	.byte	0x04, 0x11
        /*0116*/ 	.short	(.L_75 - .L_74)
	.align		4
.L_74:
        /*0118*/ 	.word	index@($__internal_0_$__cuda_sm20_div_rn_f64_full)
        /*011c*/ 	.word	0x00000000


	//----- nvinfo : EIATTR_FRAME_SIZE
	.align		4
.L_75:
        /*0120*/ 	.byte	0x04, 0x11
        /*0122*/ 	.short	(.L_77 - .L_76)
	.align		4
.L_76:
        /*0124*/ 	.word	index@(_Z31focal_loss_backward_cuda_kernelILi2EddfEvPT0_PKT2_PKfm)
        /*0128*/ 	.word	0x00000000


	//----- nvinfo : EIATTR_REGCOUNT
	.align		4
.L_77:
        /*012c*/ 	.byte	0x04, 0x2f
        /*012e*/ 	.short	(.L_79 - .L_78)
	.align		4
.L_78:
        /*0130*/ 	.word	index@(_Z31focal_loss_backward_cuda_kernelILi4EfffEvPT0_PKT2_PKfm)
        /*0134*/ 	.word	0x0000000e


	//----- nvinfo : EIATTR_FRAME_SIZE
	.align		4
.L_79:
        /*0138*/ 	.byte	0x04, 0x11
        /*013a*/ 	.short	(.L_81 - .L_80)
	.align		4
.L_80:
        /*013c*/ 	.word	index@(_Z31focal_loss_backward_cuda_kernelILi4EfffEvPT0_PKT2_PKfm)
        /*0140*/ 	.word	0x00000000


	//----- nvinfo : EIATTR_REGCOUNT
	.align		4
.L_81:
        /*0144*/ 	.byte	0x04, 0x2f
        /*0146*/ 	.short	(.L_83 - .L_82)
	.align		4
.L_82:
        /*0148*/ 	.word	index@(_Z31focal_loss_backward_cuda_kernelILi8EN3c104HalfEffEvPT0_PKT2_PKfm)
        /*014c*/ 	.word	0x0000001c


	//----- nvinfo : EIATTR_FRAME_SIZE
	.align		4
.L_83:
        /*0150*/ 	.byte	0x04, 0x11
        /*0152*/ 	.short	(.L_85 - .L_84)
	.align		4
.L_84:
        /*0154*/ 	.word	index@(_Z31focal_loss_backward_cuda_kernelILi8EN3c104HalfEffEvPT0_PKT2_PKfm)
        /*0158*/ 	.word	0x00000000


	//----- nvinfo : EIATTR_MIN_STACK_SIZE
	.align		4
.L_85:
        /*015c*/ 	.byte	0x04, 0x12
        /*015e*/ 	.short	(.L_87 - .L_86)
	.align		4
.L_86:
        /*0160*/ 	.word	index@(_Z31focal_loss_backward_cuda_kernelILi8EN3c104HalfEffEvPT0_PKT2_PKfm)
        /*0164*/ 	.word	0x00000000


	//----- nvinfo : EIATTR_MIN_STACK_SIZE
	.align		4
.L_87:
        /*0168*/ 	.byte	0x04, 0x12
        /*016a*/ 	.short	(.L_89 - .L_88)
	.align		4
.L_88:
        /*016c*/ 	.word	index@(_Z31focal_loss_backward_cuda_kernelILi4EfffEvPT0_PKT2_PKfm)
        /*0170*/ 	.word	0x00000000


	//----- nvinfo : EIATTR_MIN_STACK_SIZE
	.align		4
.L_89:
        /*0174*/ 	.byte	0x04, 0x12
        /*0176*/ 	.short	(.L_91 - .L_90)
	.align		4
.L_90:
        /*0178*/ 	.word	index@(_Z31focal_loss_backward_cuda_kernelILi2EddfEvPT0_PKT2_PKfm)
        /*017c*/ 	.word	0x00000000


	//----- nvinfo : EIATTR_MIN_STACK_SIZE
	.align		4
.L_91:
        /*0180*/ 	.byte	0x04, 0x12
        /*0182*/ 	.short	(.L_93 - .L_92)
	.align		4
.L_92:
        /*0184*/ 	.word	index@(_Z30focal_loss_forward_cuda_kernelILb1ELi8EN3c104HalfElffEvPT4_PT1_PKS4_PKT2_PKflllfff)
        /*0188*/ 	.word	0x00000000


	//----- nvinfo : EIATTR_MIN_STACK_SIZE
	.align		4
.L_93:
        /*018c*/ 	.byte	0x04, 0x12
        /*018e*/ 	.short	(.L_95 - .L_94)
	.align		4
.L_94:
        /*0190*/ 	.word	index@(_Z30focal_loss_forward_cuda_kernelILb1ELi4EflffEvPT4_PT1_PKS2_PKT2_PKflllfff)
        /*0194*/ 	.word	0x00000000


	//----- nvinfo : EIATTR_MIN_STACK_SIZE
	.align		4
.L_95:
        /*0198*/ 	.byte	0x04, 0x12
        /*019a*/ 	.short	(.L_97 - .L_96)
	.align		4
.L_96:
        /*019c*/ 	.word	index@(_Z30focal_loss_forward_cuda_kernelILb1ELi2EdldfEvPT4_PT1_PKS2_PKT2_PKflllfff)
        /*01a0*/ 	.word	0x00000000


	//----- nvinfo : EIATTR_MIN_STACK_SIZE
	.align		4
.L_97:
        /*01a4*/ 	.byte	0x04, 0x12
        /*01a6*/ 	.short	(.L_99 - .L_98)
	.align		4
.L_98:
        /*01a8*/ 	.word	index@(_Z30focal_loss_forward_cuda_kernelILb0ELi8EN3c104HalfElffEvPT4_PT1_PKS4_PKT2_PKflllfff)
        /*01ac*/ 	.word	0x00000000


	//----- nvinfo : EIATTR_MIN_STACK_SIZE
	.align		4
.L_99:
        /*01b0*/ 	.byte	0x04, 0x12
        /*01b2*/ 	.short	(.L_101 - .L_100)
	.align		4
.L_100:
        /*01b4*/ 	.word	index@(_Z30focal_loss_forward_cuda_kernelILb0ELi4EflffEvPT4_PT1_PKS2_PKT2_PKflllfff)
        /*01b8*/ 	.word	0x00000000


	//----- nvinfo : EIATTR_MIN_STACK_SIZE
	.align		4
.L_101:
        /*01bc*/ 	.byte	0x04, 0x12
        /*01be*/ 	.short	(.L_103 - .L_102)
	.align		4
.L_102:
        /*01c0*/ 	.word	index@(_Z30focal_loss_forward_cuda_kernelILb0ELi2EdldfEvPT4_PT1_PKS2_PKT2_PKflllfff)
        /*01c4*/ 	.word	0x00000000
.L_103:


//--------------------- .nv.compat                --------------------------
	.section	.nv.compat,"",@"SHT_CUDA_COMPAT_INFO"
	.align	4
        /*0000*/ 	.byte	0x02, 0x09, 0x01, 0x00, 0x02, 0x02, 0x01, 0x00, 0x02, 0x05, 0x05, 0x00, 0x03, 0x07, 0x01, 0x01
        /*0010*/ 	.byte	0x02, 0x03, 0x00, 0x00, 0x02, 0x06, 0x01, 0x00, 0x04, 0x0b, 0x08, 0x00, 0x00, 0x00, 0x00, 0x00
        /*0020*/ 	.byte	0x00, 0x00, 0x00, 0x00


//--------------------- .nv.info._Z31focal_loss_backward_cuda_kernelILi8EN3c104HalfEffEvPT0_PKT2_PKfm --------------------------
	.section	.nv.info._Z31focal_loss_backward_cuda_kernelILi8EN3c104HalfEffEvPT0_PKT2_PKfm,"",@"SHT_CUDA_INFO"
	.sectionflags	@""
	.align	4


	//----- nvinfo : EIATTR_CUDA_API_VERSION
	.align		4
        /*0000*/ 	.byte	0x04, 0x37
        /*0002*/ 	.short	(.L_105 - .L_104)
.L_104:
        /*0004*/ 	.word	0x00000082


	//----- nvinfo : EIATTR_KPARAM_INFO
	.align		4
.L_105:
        /*0008*/ 	.byte	0x04, 0x17
        /*000a*/ 	.short	(.L_107 - .L_106)
.L_106:
        /*000c*/ 	.word	0x00000000
        /*0010*/ 	.short	0x0003
        /*0012*/ 	.short	0x0018
        /*0014*/ 	.byte	0x00, 0xf0, 0x21, 0x00


	//----- nvinfo : EIATTR_KPARAM_INFO
	.align		4
.L_107:
        /*0018*/ 	.byte	0x04, 0x17
        /*001a*/ 	.short	(.L_109 - .L_108)
.L_108:
        /*001c*/ 	.word	0x00000000
        /*0020*/ 	.short	0x0002
        /*0022*/ 	.short	0x0010
        /*0024*/ 	.byte	0x00, 0xf5, 0x21, 0x00


	//----- nvinfo : EIATTR_KPARAM_INFO
	.align		4
.L_109:
        /*0028*/ 	.byte	0x04, 0x17
        /*002a*/ 	.short	(.L_111 - .L_110)
.L_110:
        /*002c*/ 	.word	0x00000000
        /*0030*/ 	.short	0x0001
        /*0032*/ 	.short	0x0008
        /*0034*/ 	.byte	0x00, 0xf5, 0x21, 0x00


	//----- nvinfo : EIATTR_KPARAM_INFO
	.align		4
.L_111:
        /*0038*/ 	.byte	0x04, 0x17
        /*003a*/ 	.short	(.L_113 - .L_112)
.L_112:
        /*003c*/ 	.word	0x00000000
        /*0040*/ 	.short	0x0000
        /*0042*/ 	.short	0x0000
        /*0044*/ 	.byte	0x00, 0xf5, 0x21, 0x00


	//----- nvinfo : EIATTR_SPARSE_MMA_MASK
	.align		4
.L_113:
        /*0048*/ 	.byte	0x03, 0x50
        /*004a*/ 	.short	0x0000


	//----- nvinfo : EIATTR_MAXREG_COUNT
	.align		4
        /*004c*/ 	.byte	0x03, 0x1b
        /*004e*/ 	.short	0x00ff


	//----- nvinfo : EIATTR_MERCURY_ISA_VERSION
	.align		4
        /*0050*/ 	.byte	0x03, 0x5f
        /*0052*/ 	.short	0x0101


	//----- nvinfo : EIATTR_VRC_CTA_INIT_COUNT
	.align		4
        /*0054*/ 	.byte	0x02, 0x4a
	.zero		1
	.zero		1


	//----- nvinfo : EIATTR_EXIT_INSTR_OFFSETS
	.align		4
        /*0058*/ 	.byte	0x04, 0x1c
        /*005a*/ 	.short	(.L_115 - .L_114)


	//   ....[0]....
.L_114:
        /*005c*/ 	.word	0x000000e0


	//   ....[1]....
        /*0060*/ 	.word	0x000002a0


	//----- nvinfo : EIATTR_CBANK_PARAM_SIZE
	.align		4
.L_115:
        /*0064*/ 	.byte	0x03, 0x19
        /*0066*/ 	.short	0x0020


	//----- nvinfo : EIATTR_PARAM_CBANK
	.align		4
        /*0068*/ 	.byte	0x04, 0x0a
        /*006a*/ 	.short	(.L_117 - .L_116)
	.align		4
.L_116:
        /*006c*/ 	.word	index@(.nv.constant0._Z31focal_loss_backward_cuda_kernelILi8EN3c104HalfEffEvPT0_PKT2_PKfm)
        /*0070*/ 	.short	0x0380
        /*0072*/ 	.short	0x0020


	//----- nvinfo : EIATTR_SW_WAR
	.align		4
.L_117:
        /*0074*/ 	.byte	0x04, 0x36
        /*0076*/ 	.short	(.L_119 - .L_118)
.L_118:
        /*0078*/ 	.word	0x00000008
.L_119:


//--------------------- .nv.info._Z31focal_loss_backward_cuda_kernelILi4EfffEvPT0_PKT2_PKfm --------------------------
	.section	.nv.info._Z31focal_loss_backward_cuda_kernelILi4EfffEvPT0_PKT2_PKfm,"",@"SHT_CUDA_INFO"
	.sectionflags	@""
	.align	4


	//----- nvinfo : EIATTR_CUDA_API_VERSION
	.align		4
        /*0000*/ 	.byte	0x04, 0x37
        /*0002*/ 	.short	(.L_121 - .L_120)
.L_120:
        /*0004*/ 	.word	0x00000082


	//----- nvinfo : EIATTR_KPARAM_INFO
	.align		4
.L_121:
        /*0008*/ 	.byte	0x04, 0x17
        /*000a*/ 	.short	(.L_123 - .L_122)
.L_122:
        /*000c*/ 	.word	0x00000000
        /*0010*/ 	.short	0x0003
        /*0012*/ 	.short	0x0018
        /*0014*/ 	.byte	0x00, 0xf0, 0x21, 0x00


	//----- nvinfo : EIATTR_KPARAM_INFO
	.align		4
.L_123:
        /*0018*/ 	.byte	0x04, 0x17
        /*001a*/ 	.short	(.L_125 - .L_124)
.L_124:
        /*001c*/ 	.word	0x00000000
        /*0020*/ 	.short	0x0002
        /*0022*/ 	.short	0x0010
        /*0024*/ 	.byte	0x00, 0xf5, 0x21, 0x00


	//----- nvinfo : EIATTR_KPARAM_INFO
	.align		4
.L_125:
        /*0028*/ 	.byte	0x04, 0x17
        /*002a*/ 	.short	(.L_127 - .L_126)
.L_126:
        /*002c*/ 	.word	0x00000000
        /*0030*/ 	.short	0x0001
        /*0032*/ 	.short	0x0008
        /*0034*/ 	.byte	0x00, 0xf5, 0x21, 0x00


	//----- nvinfo : EIATTR_KPARAM_INFO
	.align		4
.L_127:
        /*0038*/ 	.byte	0x04, 0x17
        /*003a*/ 	.short	(.L_129 - .L_128)
.L_128:
        /*003c*/ 	.word	0x00000000
        /*0040*/ 	.short	0x0000
        /*0042*/ 	.short	0x0000
        /*0044*/ 	.byte	0x00, 0xf5, 0x21, 0x00


	//----- nvinfo : EIATTR_SPARSE_MMA_MASK
	.align		4
.L_129:
        /*0048*/ 	.byte	0x03, 0x50
        /*004a*/ 	.short	0x0000


	//----- nvinfo : EIATTR_MAXREG_COUNT
	.align		4
        /*004c*/ 	.byte	0x03, 0x1b
        /*004e*/ 	.short	0x00ff


	//----- nvinfo : EIATTR_MERCURY_ISA_VERSION
	.align		4
        /*0050*/ 	.byte	0x03, 0x5f
        /*0052*/ 	.short	0x0101


	//----- nvinfo : EIATTR_VRC_CTA_INIT_COUNT
	.align		4
        /*0054*/ 	.byte	0x02, 0x4a
	.zero		1
	.zero		1


	//----- nvinfo : EIATTR_EXIT_INSTR_OFFSETS
	.align		4
        /*0058*/ 	.byte	0x04, 0x1c
        /*005a*/ 	.short	(.L_131 - .L_130)


	//   ....[0]....
.L_130:
        /*005c*/ 	.word	0x000000e0


	//   ....[1]....
        /*0060*/ 	.word	0x000001a0


	//----- nvinfo : EIATTR_CBANK_PARAM_SIZE
	.align		4
.L_131:
        /*0064*/ 	.byte	0x03, 0x19
        /*0066*/ 	.short	0x0020


	//----- nvinfo : EIATTR_PARAM_CBANK
	.align		4
        /*0068*/ 	.byte	0x04, 0x0a
        /*006a*/ 	.short	(.L_133 - .L_132)
	.align		4
.L_132:
        /*006c*/ 	.word	index@(.nv.constant0._Z31focal_loss_backward_cuda_kernelILi4EfffEvPT0_PKT2_PKfm)
        /*0070*/ 	.short	0x0380
        /*0072*/ 	.short	0x0020


	//----- nvinfo : EIATTR_SW_WAR
	.align		4
.L_133:
        /*0074*/ 	.byte	0x04, 0x36
        /*0076*/ 	.short	(.L_135 - .L_134)
.L_134:
        /*0078*/ 	.word	0x00000008
.L_135:


//--------------------- .nv.info._Z31focal_loss_backward_cuda_kernelILi2EddfEvPT0_PKT2_PKfm --------------------------
	.section	.nv.info._Z31focal_loss_backward_cuda_kernelILi2EddfEvPT0_PKT2_PKfm,"",@"SHT_CUDA_INFO"
	.sectionflags	@""
	.align	4


	//----- nvinfo : EIATTR_CUDA_API_VERSION
	.align		4
        /*0000*/ 	.byte	0x04, 0x37
        /*0002*/ 	.short	(.L_137 - .L_136)
.L_136:
        /*0004*/ 	.word	0x00000082


	//----- nvinfo : EIATTR_KPARAM_INFO
	.align		4
.L_137:
        /*0008*/ 	.byte	0x04, 0x17
        /*000a*/ 	.short	(.L_139 - .L_138)
.L_138:
        /*000c*/ 	.word	0x00000000
        /*0010*/ 	.short	0x0003
        /*0012*/ 	.short	0x0018
        /*0014*/ 	.byte	0x00, 0xf0, 0x21, 0x00


	//----- nvinfo : EIATTR_KPARAM_INFO
	.align		4
.L_139:
        /*0018*/ 	.byte	0x04, 0x17
        /*001a*/ 	.short	(.L_141 - .L_140)
.L_140:
        /*001c*/ 	.word	0x00000000
        /*0020*/ 	.short	0x0002
        /*0022*/ 	.short	0x0010
        /*0024*/ 	.byte	0x00, 0xf5, 0x21, 0x00


	//----- nvinfo : EIATTR_KPARAM_INFO
	.align		4
.L_141:
        /*0028*/ 	.byte	0x04, 0x17
        /*002a*/ 	.short	(.L_143 - .L_142)
.L_142:
        /*002c*/ 	.word	0x00000000
        /*0030*/ 	.short	0x0001
        /*0032*/ 	.short	0x0008
        /*0034*/ 	.byte	0x00, 0xf5, 0x21, 0x00


	//----- nvinfo : EIATTR_KPARAM_INFO
	.align		4
.L_143:
        /*0038*/ 	.byte	0x04, 0x17
        /*003a*/ 	.short	(.L_145 - .L_144)
.L_144:
        /*003c*/ 	.word	0x00000000
        /*0040*/ 	.short	0x0000
        /*0042*/ 	.short	0x0000
        /*0044*/ 	.byte	0x00, 0xf5, 0x21, 0x00


	//----- nvinfo : EIATTR_SPARSE_MMA_MASK
	.align		4
.L_145:
        /*0048*/ 	.byte	0x03, 0x50
        /*004a*/ 	.short	0x0000


	//----- nvinfo : EIATTR_MAXREG_COUNT
	.align		4
        /*004c*/ 	.byte	0x03, 0x1b
        /*004e*/ 	.short	0x00ff


	//----- nvinfo : EIATTR_MERCURY_ISA_VERSION
	.align		4
        /*0050*/ 	.byte	0x03, 0x5f
        /*0052*/ 	.short	0x0101


	//----- nvinfo : EIATTR_VRC_CTA_INIT_COUNT
	.align		4
        /*0054*/ 	.byte	0x02, 0x4a
	.zero		1
	.zero		1


	//----- nvinfo : EIATTR_EXIT_INSTR_OFFSETS
	.align		4
        /*0058*/ 	.byte	0x04, 0x1c
        /*005a*/ 	.short	(.L_147 - .L_146)


	//   ....[0]....
.L_146:
        /*005c*/ 	.word	0x00000460


	//   ....[1]....
        /*0060*/ 	.word	0x00000520


	//----- nvinfo : EIATTR_CRS_STACK_SIZE
	.align		4
.L_147:
        /*0064*/ 	.byte	0x04, 0x1e
        /*0066*/ 	.short	(.L_149 - .L_148)
.L_148:
        /*0068*/ 	.word	0x00000000


	//----- nvinfo : EIATTR_CBANK_PARAM_SIZE
	.align		4
.L_149:
        /*006c*/ 	.byte	0x03, 0x19
        /*006e*/ 	.short	0x0020


	//----- nvinfo : EIATTR_PARAM_CBANK
	.align		4
        /*0070*/ 	.byte	0x04, 0x0a
        /*0072*/ 	.short	(.L_151 - .L_150)
	.align		4
.L_150:
        /*0074*/ 	.word	index@(.nv.constant0._Z31focal_loss_backward_cuda_kernelILi2EddfEvPT0_PKT2_PKfm)
        /*0078*/ 	.short	0x0380
        /*007a*/ 	.short	0x0020


	//----- nvinfo : EIATTR_SW_WAR
	.align		4
.L_151:
        /*007c*/ 	.byte	0x04, 0x36
        /*007e*/ 	.short	(.L_153 - .L_152)
.L_152:
        /*0080*/ 	.word	0x00000008
.L_153:


//--------------------- .nv.info._Z30focal_loss_forward_cuda_kernelILb1ELi8EN3c104HalfElffEvPT4_PT1_PKS4_PKT2_PKflllfff --------------------------
	.section	.nv.info._Z30focal_loss_forward_cuda_kernelILb1ELi8EN3c104HalfElffEvPT4_PT1_PKS4_PKT2_PKflllfff,"",@"SHT_CUDA_INFO"
	.sectionflags	@""
	.align	4


	//----- nvinfo : EIATTR_CUDA_API_VERSION
	.align		4
        /*0000*/ 	.byte	0x04, 0x37
        /*0002*/ 	.short	(.L_155 - .L_154)
.L_154:
        /*0004*/ 	.word	0x00000082


	//----- nvinfo : EIATTR_KPARAM_INFO
	.align		4
.L_155:
        /*0008*/ 	.byte	0x04, 0x17
        /*000a*/ 	.short	(.L_157 - .L_156)
.L_156:
        /*000c*/ 	.word	0x00000000
        /*0010*/ 	.short	0x000a
        /*0012*/ 	.short	0x0048
        /*0014*/ 	.byte	0x00, 0xf0, 0x11, 0x00


	//----- nvinfo : EIATTR_KPARAM_INFO
	.align		4
.L_157:
        /*0018*/ 	.byte	0x04, 0x17
        /*001a*/ 	.short	(.L_159 - .L_158)
.L_158:
        /*001c*/ 	.word	0x00000000
        /*0020*/ 	.short	0x0009
        /*0022*/ 	.short	0x0044
        /*0024*/ 	.byte	0x00, 0xf0, 0x11, 0x00


	//----- nvinfo : EIATTR_KPARAM_INFO
	.align		4
.L_159:
        /*0028*/ 	.byte	0x04, 0x17
        /*002a*/ 	.short	(.L_161 - .L_160)
.L_160:
        /*002c*/ 	.word	0x00000000
        /*0030*/ 	.short	0x0008
        /*0032*/ 	.short	0x0040
        /*0034*/ 	.byte	0x00, 0xf0, 0x11, 0x00


	//----- nvinfo : EIATTR_KPARAM_INFO
	.align		4
.L_161:
        /*0038*/ 	.byte	0x04, 0x17
        /*003a*/ 	.short	(.L_163 - .L_162)
.L_162:
        /*003c*/ 	.word	0x00000000
        /*0040*/ 	.short	0x0007
        /*0042*/ 	.short	0x0038
        /*0044*/ 	.byte	0x00, 0xf0, 0x21, 0x00


	//----- nvinfo : EIATTR_KPARAM_INFO
	.align		4
.L_163:
        /*0048*/ 	.byte	0x04, 0x17
        /*004a*/ 	.short	(.L_165 - .L_164)
.L_164:
        /*004c*/ 	.word	0x00000000
        /*0050*/ 	.short	0x0006
        /*0052*/ 	.short	0x0030
        /*0054*/ 	.byte	0x00, 0xf0, 0x21, 0x00


	//----- nvinfo : EIATTR_KPARAM_INFO
	.align		4
.L_165:
        /*0058*/ 	.byte	0x04, 0x17
        /*005a*/ 	.short	(.L_167 - .L_166)
.L_166:
        /*005c*/ 	.word	0x00000000
        /*0060*/ 	.short	0x0005
        /*0062*/ 	.short	0x0028
        /*0064*/ 	.byte	0x00, 0xf0, 0x21, 0x00


	//----- nvinfo : EIATTR_KPARAM_INFO
	.align		4
.L_167:
        /*0068*/ 	.byte	0x04, 0x17
        /*006a*/ 	.short	(.L_169 - .L_168)
.L_168:
        /*006c*/ 	.word	0x00000000
        /*0070*/ 	.short	0x0004
        /*0072*/ 	.short	0x0020
        /*0074*/ 	.byte	0x00, 0xf5, 0x21, 0x00


	//----- nvinfo : EIATTR_KPARAM_INFO
	.align		4
.L_169:
        /*0078*/ 	.byte	0x04, 0x17
        /*007a*/ 	.short	(.L_171 - .L_170)
.L_170:
        /*007c*/ 	.word	0x00000000
        /*0080*/ 	.short	0x0003
        /*0082*/ 	.short	0x0018
        /*0084*/ 	.byte	0x00, 0xf5, 0x21, 0x00


	//----- nvinfo : EIATTR_KPARAM_INFO
	.align		4
.L_171:
        /*0088*/ 	.byte	0x04, 0x17
        /*008a*/ 	.short	(.L_173 - .L_172)
.L_172:
        /*008c*/ 	.word	0x00000000
        /*0090*/ 	.short	0x0002
        /*0092*/ 	.short	0x0010
        /*0094*/ 	.byte	0x00, 0xf5, 0x21, 0x00


	//----- nvinfo : EIATTR_KPARAM_INFO
	.align		4
.L_173:
        /*0098*/ 	.byte	0x04, 0x17
        /*009a*/ 	.short	(.L_175 - .L_174)
.L_174:
        /*009c*/ 	.word	0x00000000
        /*00a0*/ 	.short	0x0001
        /*00a2*/ 	.short	0x0008
        /*00a4*/ 	.byte	0x00, 0xf5, 0x21, 0x00


	//----- nvinfo : EIATTR_KPARAM_INFO
	.align		4
.L_175:
        /*00a8*/ 	.byte	0x04, 0x17
        /*00aa*/ 	.short	(.L_177 - .L_176)
.L_176:
        /*00ac*/ 	.word	0x00000000
        /*00b0*/ 	.short	0x0000
        /*00b2*/ 	.short	0x0000
        /*00b4*/ 	.byte	0x00, 0xf5, 0x21, 0x00


	//----- nvinfo : EIATTR_SPARSE_MMA_MASK
	.align		4
.L_177:
        /*00b8*/ 	.byte	0x03, 0x50
        /*00ba*/ 	.short	0x0000


	//----- nvinfo : EIATTR_MAXREG_COUNT
	.align		4
        /*00bc*/ 	.byte	0x03, 0x1b
        /*00be*/ 	.short	0x00ff


	//----- nvinfo : EIATTR_NUM_BARRIERS
	.align		4
        /*00c0*/ 	.byte	0x02, 0x4c
        /*00c2*/ 	.byte	0x01
	.zero		1


	//----- nvinfo : EIATTR_MERCURY_ISA_VERSION
	.align		4
        /*00c4*/ 	.byte	0x03, 0x5f
        /*00c6*/ 	.short	0x0101


	//----- nvinfo : EIATTR_VRC_CTA_INIT_COUNT
	.align		4
        /*00c8*/ 	.byte	0x02, 0x4a
	.zero		1
	.zero		1


	//----- nvinfo : EIATTR_EXIT_INSTR_OFFSETS
	.align		4
        /*00cc*/ 	.byte	0x04, 0x1c
        /*00ce*/ 	.short	(.L_179 - .L_178)


	//   ....[0]....
.L_178:
        /*00d0*/ 	.word	0x00002260


	//   ....[1]....
        /*00d4*/ 	.word	0x000022f0


	//----- nvinfo : EIATTR_CRS_STACK_SIZE
	.align		4
.L_179:
        /*00d8*/ 	.byte	0x04, 0x1e
        /*00da*/ 	.short	(.L_181 - .L_180)
.L_180:
        /*00dc*/ 	.word	0x00000000


	//----- nvinfo : EIATTR_CBANK_PARAM_SIZE
	.align		4
.L_181:
        /*00e0*/ 	.byte	0x03, 0x19
        /*00e2*/ 	.short	0x004c


	//----- nvinfo : EIATTR_PARAM_CBANK
	.align		4
        /*00e4*/ 	.byte	0x04, 0x0a
        /*00e6*/ 	.short	(.L_183 - .L_182)
	.align		4
.L_182:
        /*00e8*/ 	.word	index@(.nv.constant0._Z30focal_loss_forward_cuda_kernelILb1ELi8EN3c104HalfElffEvPT4_PT1_PKS4_PKT2_PKflllfff)
        /*00ec*/ 	.short	0x0380
        /*00ee*/ 	.short	0x004c


	//----- nvinfo : EIATTR_SW_WAR
	.align		4
.L_183:
        /*00f0*/ 	.byte	0x04, 0x36
        /*00f2*/ 	.short	(.L_185 - .L_184)
.L_184:
        /*00f4*/ 	.word	0x00000008
.L_185:


//--------------------- .nv.info._Z30focal_loss_forward_cuda_kernelILb1ELi4EflffEvPT4_PT1_PKS2_PKT2_PKflllfff --------------------------
	.section	.nv.info._Z30focal_loss_forward_cuda_kernelILb1ELi4EflffEvPT4_PT1_PKS2_PKT2_PKflllfff,"",@"SHT_CUDA_INFO"
	.sectionflags	@""
	.align	4


	//----- nvinfo : EIATTR_CUDA_API_VERSION
	.align		4
        /*0000*/ 	.byte	0x04, 0x37
        /*0002*/ 	.short	(.L_187 - .L_186)
.L_186:
        /*0004*/ 	.word	0x00000082


	//----- nvinfo : EIATTR_KPARAM_INFO
	.align		4
.L_187:
        /*0008*/ 	.byte	0x04, 0x17
        /*000a*/ 	.short	(.L_189 - .L_188)
.L_188:
        /*000c*/ 	.word	0x00000000
        /*0010*/ 	.short	0x000a
        /*0012*/ 	.short	0x0048
        /*0014*/ 	.byte	0x00, 0xf0, 0x11, 0x00


	//----- nvinfo : EIATTR_KPARAM_INFO
	.align		4
.L_189:
        /*0018*/ 	.byte	0x04, 0x17
        /*001a*/ 	.short	(.L_191 - .L_190)
.L_190:
        /*001c*/ 	.word	0x00000000
        /*0020*/ 	.short	0x0009
        /*0022*/ 	.short	0x0044
        /*0024*/ 	.byte	0x00, 0xf0, 0x11, 0x00


	//----- nvinfo : EIATTR_KPARAM_INFO
	.align		4
.L_191:
        /*0028*/ 	.byte	0x04, 0x17
        /*002a*/ 	.short	(.L_193 - .L_192)
.L_192:
        /*002c*/ 	.word	0x00000000
        /*0030*/ 	.short	0x0008
        /*0032*/ 	.short	0x0040
        /*0034*/ 	.byte	0x00, 0xf0, 0x11, 0x00


	//----- nvinfo : EIATTR_KPARAM_INFO
	.align		4
.L_193:
        /*0038*/ 	.byte	0x04, 0x17
        /*003a*/ 	.short	(.L_195 - .L_194)
.L_194:
        /*003c*/ 	.word	0x00000000
        /*0040*/ 	.short	0x0007
        /*0042*/ 	.short	0x0038
        /*0044*/ 	.byte	0x00, 0xf0, 0x21, 0x00


	//----- nvinfo : EIATTR_KPARAM_INFO
	.align		4
.L_195:
        /*0048*/ 	.byte	0x04, 0x17
        /*004a*/ 	.short	(.L_197 - .L_196)
.L_196:
        /*004c*/ 	.word	0x00000000
        /*0050*/ 	.short	0x0006
        /*0052*/ 	.short	0x0030
        /*0054*/ 	.byte	0x00, 0xf0, 0x21, 0x00


	//----- nvinfo : EIATTR_KPARAM_INFO
	.align		4
.L_197:
        /*0058*/ 	.byte	0x04, 0x17
        /*005a*/ 	.short	(.L_199 - .L_198)
.L_198:
        /*005c*/ 	.word	0x00000000
        /*0060*/ 	.short	0x0005
        /*0062*/ 	.short	0x0028
        /*0064*/ 	.byte	0x00, 0xf0, 0x21, 0x00


	//----- nvinfo : EIATTR_KPARAM_INFO
	.align		4
.L_199:
        /*0068*/ 	.byte	0x04, 0x17
        /*006a*/ 	.short	(.L_201 - .L_200)
.L_200:
        /*006c*/ 	.word	0x00000000
        /*0070*/ 	.short	0x0004
        /*0072*/ 	.short	0x0020
        /*0074*/ 	.byte	0x00, 0xf5, 0x21, 0x00


	//----- nvinfo : EIATTR_KPARAM_INFO
	.align		4
.L_201:
        /*0078*/ 	.byte	0x04, 0x17
        /*007a*/ 	.short	(.L_203 - .L_202)
.L_202:
        /*007c*/ 	.word	0x00000000
        /*0080*/ 	.short	0x0003
        /*0082*/ 	.short	0x0018
        /*0084*/ 	.byte	0x00, 0xf5, 0x21, 0x00


	//----- nvinfo : EIATTR_KPARAM_INFO
	.align		4
.L_203:
        /*0088*/ 	.byte	0x04, 0x17
        /*008a*/ 	.short	(.L_205 - .L_204)
.L_204:
        /*008c*/ 	.word	0x00000000
        /*0090*/ 	.short	0x0002
        /*0092*/ 	.short	0x0010
        /*0094*/ 	.byte	0x00, 0xf5, 0x21, 0x00


	//----- nvinfo : EIATTR_KPARAM_INFO
	.align		4
.L_205:
        /*0098*/ 	.byte	0x04, 0x17
        /*009a*/ 	.short	(.L_207 - .L_206)
.L_206:
        /*009c*/ 	.word	0x00000000
        /*00a0*/ 	.short	0x0001
        /*00a2*/ 	.short	0x0008
        /*00a4*/ 	.byte	0x00, 0xf5, 0x21, 0x00


	//----- nvinfo : EIATTR_KPARAM_INFO
	.align		4
.L_207:
        /*00a8*/ 	.byte	0x04, 0x17
        /*00aa*/ 	.short	(.L_209 - .L_208)
.L_208:
        /*00ac*/ 	.word	0x00000000
        /*00b0*/ 	.short	0x0000
        /*00b2*/ 	.short	0x0000
        /*00b4*/ 	.byte	0x00, 0xf5, 0x21, 0x00


	//----- nvinfo : EIATTR_SPARSE_MMA_MASK
	.align		4
.L_209:
        /*00b8*/ 	.byte	0x03, 0x50
        /*00ba*/ 	.short	0x0000


	//----- nvinfo : EIATTR_MAXREG_COUNT
	.align		4
        /*00bc*/ 	.byte	0x03, 0x1b
        /*00be*/ 	.short	0x00ff


	//----- nvinfo : EIATTR_NUM_BARRIERS
	.align		4
        /*00c0*/ 	.byte	0x02, 0x4c
        /*00c2*/ 	.byte	0x01
	.zero		1


	//----- nvinfo : EIATTR_MERCURY_ISA_VERSION
	.align		4
        /*00c4*/ 	.byte	0x03, 0x5f
        /*00c6*/ 	.short	0x0101


	//----- nvinfo : EIATTR_VRC_CTA_INIT_COUNT
	.align		4
        /*00c8*/ 	.byte	0x02, 0x4a
	.zero		1
	.zero		1


	//----- nvinfo : EIATTR_EXIT_INSTR_OFFSETS
	.align		4
        /*00cc*/ 	.byte	0x04, 0x1c
        /*00ce*/ 	.short	(.L_211 - .L_210)


	//   ....[0]....
.L_210:
        /*00d0*/ 	.word	0x00001490


	//   ....[1]....
        /*00d4*/ 	.word	0x00001520


	//----- nvinfo : EIATTR_CRS_STACK_SIZE
	.align		4
.L_211:
        /*00d8*/ 	.byte	0x04, 0x1e
        /*00da*/ 	.short	(.L_213 - .L_212)
.L_212:
        /*00dc*/ 	.word	0x00000000


	//----- nvinfo : EIATTR_CBANK_PARAM_SIZE
	.align		4
.L_213:
        /*00e0*/ 	.byte	0x03, 0x19
        /*00e2*/ 	.short	0x004c


	//----- nvinfo : EIATTR_PARAM_CBANK
	.align		4
        /*00e4*/ 	.byte	0x04, 0x0a
        /*00e6*/ 	.short	(.L_215 - .L_214)
	.align		4
.L_214:
        /*00e8*/ 	.word	index@(.nv.constant0._Z30focal_loss_forward_cuda_kernelILb1ELi4EflffEvPT4_PT1_PKS2_PKT2_PKflllfff)
        /*00ec*/ 	.short	0x0380
        /*00ee*/ 	.short	0x004c


	//----- nvinfo : EIATTR_SW_WAR
	.align		4
.L_215:
        /*00f0*/ 	.byte	0x04, 0x36
        /*00f2*/ 	.short	(.L_217 - .L_216)
.L_216:
        /*00f4*/ 	.word	0x00000008
.L_217:


//--------------------- .nv.info._Z30focal_loss_forward_cuda_kernelILb1ELi2EdldfEvPT4_PT1_PKS2_PKT2_PKflllfff --------------------------
	.section	.nv.info._Z30focal_loss_forward_cuda_kernelILb1ELi2EdldfEvPT4_PT1_PKS2_PKT2_PKflllfff,"",@"SHT_CUDA_INFO"
	.sectionflags	@""
	.align	4


	//----- nvinfo : EIATTR_CUDA_API_VERSION
	.align		4
        /*0000*/ 	.byte	0x04, 0x37
        /*0002*/ 	.short	(.L_219 - .L_218)
.L_218:
        /*0004*/ 	.word	0x00000082


	//----- nvinfo : EIATTR_KPARAM_INFO
	.align		4
.L_219:
        /*0008*/ 	.byte	0x04, 0x17
        /*000a*/ 	.short	(.L_221 - .L_220)
.L_220:
        /*000c*/ 	.word	0x00000000
        /*0010*/ 	.short	0x000a
        /*0012*/ 	.short	0x0048
        /*0014*/ 	.byte	0x00, 0xf0, 0x11, 0x00


	//----- nvinfo : EIATTR_KPARAM_INFO
	.align		4
.L_221:
        /*0018*/ 	.byte	0x04, 0x17
        /*001a*/ 	.short	(.L_223 - .L_222)
.L_222:
        /*001c*/ 	.word	0x00000000
        /*0020*/ 	.short	0x0009
        /*0022*/ 	.short	0x0044
        /*0024*/ 	.byte	0x00, 0xf0, 0x11, 0x00


	//----- nvinfo : EIATTR_KPARAM_INFO
	.align		4
.L_223:
        /*0028*/ 	.byte	0x04, 0x17
        /*002a*/ 	.short	(.L_225 - .L_224)
.L_224:
        /*002c*/ 	.word	0x00000000
        /*0030*/ 	.short	0x0008
        /*0032*/ 	.short	0x0040
        /*0034*/ 	.byte	0x00, 0xf0, 0x11, 0x00


	//----- nvinfo : EIATTR_KPARAM_INFO
	.align		4
.L_225:
        /*0038*/ 	.byte	0x04, 0x17
        /*003a*/ 	.short	(.L_227 - .L_226)
.L_226:
        /*003c*/ 	.word	0x00000000
        /*0040*/ 	.short	0x0007
        /*0042*/ 	.short	0x0038
        /*0044*/ 	.byte	0x00, 0xf0, 0x21, 0x00


	//----- nvinfo : EIATTR_KPARAM_INFO
	.align		4
.L_227:
        /*0048*/ 	.byte	0x04, 0x17
        /*004a*/ 	.short	(.L_229 - .L_228)
.L_228:
        /*004c*/ 	.word	0x00000000
        /*0050*/ 	.short	0x0006
        /*0052*/ 	.short	0x0030
        /*0054*/ 	.byte	0x00, 0xf0, 0x21, 0x00


	//----- nvinfo : EIATTR_KPARAM_INFO
	.align		4
.L_229:
        /*0058*/ 	.byte	0x04, 0x17
        /*005a*/ 	.short	(.L_231 - .L_230)
.L_230:
        /*005c*/ 	.word	0x00000000
        /*0060*/ 	.short	0x0005
        /*0062*/ 	.short	0x0028
        /*0064*/ 	.byte	0x00, 0xf0, 0x21, 0x00


	//----- nvinfo : EIATTR_KPARAM_INFO
	.align		4
.L_231:
        /*0068*/ 	.byte	0x04, 0x17
        /*006a*/ 	.short	(.L_233 - .L_232)
.L_232:
        /*006c*/ 	.word	0x00000000
        /*0070*/ 	.short	0x0004
        /*0072*/ 	.short	0x0020
        /*0074*/ 	.byte	0x00, 0xf5, 0x21, 0x00


	//----- nvinfo : EIATTR_KPARAM_INFO
	.align		4
.L_233:
        /*0078*/ 	.byte	0x04, 0x17
        /*007a*/ 	.short	(.L_235 - .L_234)
.L_234:
        /*007c*/ 	.word	0x00000000
        /*0080*/ 	.short	0x0003
        /*0082*/ 	.short	0x0018
        /*0084*/ 	.byte	0x00, 0xf5, 0x21, 0x00


	//----- nvinfo : EIATTR_KPARAM_INFO
	.align		4
.L_235:
        /*0088*/ 	.byte	0x04, 0x17
        /*008a*/ 	.short	(.L_237 - .L_236)
.L_236:
        /*008c*/ 	.word	0x00000000
        /*0090*/ 	.short	0x0002
        /*0092*/ 	.short	0x0010
        /*0094*/ 	.byte	0x00, 0xf5, 0x21, 0x00


	//----- nvinfo : EIATTR_KPARAM_INFO
	.align		4
.L_237:
        /*0098*/ 	.byte	0x04, 0x17
        /*009a*/ 	.short	(.L_239 - .L_238)
.L_238:
        /*009c*/ 	.word	0x00000000
        /*00a0*/ 	.short	0x0001
        /*00a2*/ 	.short	0x0008
        /*00a4*/ 	.byte	0x00, 0xf5, 0x21, 0x00


	//----- nvinfo : EIATTR_KPARAM_INFO
	.align		4
.L_239:
        /*00a8*/ 	.byte	0x04, 0x17
        /*00aa*/ 	.short	(.L_241 - .L_240)
.L_240:
        /*00ac*/ 	.word	0x00000000
        /*00b0*/ 	.short	0x0000
        /*00b2*/ 	.short	0x0000
        /*00b4*/ 	.byte	0x00, 0xf5, 0x21, 0x00


	//----- nvinfo : EIATTR_SPARSE_MMA_MASK
	.align		4
.L_241:
        /*00b8*/ 	.byte	0x03, 0x50
        /*00ba*/ 	.short	0x0000


	//----- nvinfo : EIATTR_MAXREG_COUNT
	.align		4
        /*00bc*/ 	.byte	0x03, 0x1b
        /*00be*/ 	.short	0x00ff


	//----- nvinfo : EIATTR_NUM_BARRIERS
	.align		4
        /*00c0*/ 	.byte	0x02, 0x4c
        /*00c2*/ 	.byte	0x01
	.zero		1


	//----- nvinfo : EIATTR_MERCURY_ISA_VERSION
	.align		4
        /*00c4*/ 	.byte	0x03, 0x5f
        /*00c6*/ 	.short	0x0101


	//----- nvinfo : EIATTR_VRC_CTA_INIT_COUNT
	.align		4
        /*00c8*/ 	.byte	0x02, 0x4a
	.zero		1
	.zero		1


	//----- nvinfo : EIATTR_EXIT_INSTR_OFFSETS
	.align		4
        /*00cc*/ 	.byte	0x04, 0x1c
        /*00ce*/ 	.short	(.L_243 - .L_242)


	//   ....[0]....
.L_242:
        /*00d0*/ 	.word	0x00005af0


	//   ....[1]....
        /*00d4*/ 	.word	0x00005ea0


	//----- nvinfo : EIATTR_CRS_STACK_SIZE
	.align		4
.L_243:
        /*00d8*/ 	.byte	0x04, 0x1e
        /*00da*/ 	.short	(.L_245 - .L_244)
.L_244:
        /*00dc*/ 	.word	0x00000000


	//----- nvinfo : EIATTR_CBANK_PARAM_SIZE
	.align		4
.L_245:
        /*00e0*/ 	.byte	0x03, 0x19
        /*00e2*/ 	.short	0x004c


	//----- nvinfo : EIATTR_PARAM_CBANK
	.align		4
        /*00e4*/ 	.byte	0x04, 0x0a
        /*00e6*/ 	.short	(.L_247 - .L_246)
	.align		4
.L_246:
        /*00e8*/ 	.word	index@(.nv.constant0._Z30focal_loss_forward_cuda_kernelILb1ELi2EdldfEvPT4_PT1_PKS2_PKT2_PKflllfff)
        /*00ec*/ 	.short	0x0380
        /*00ee*/ 	.short	0x004c


	//----- nvinfo : EIATTR_SW_WAR
	.align		4
.L_247:
        /*00f0*/ 	.byte	0x04, 0x36
        /*00f2*/ 	.short	(.L_249 - .L_248)
.L_248:
        /*00f4*/ 	.word	0x00000008
.L_249:


//--------------------- .nv.info._Z30focal_loss_forward_cuda_kernelILb0ELi8EN3c104HalfElffEvPT4_PT1_PKS4_PKT2_PKflllfff --------------------------
	.section	.nv.info._Z30focal_loss_forward_cuda_kernelILb0ELi8EN3c104HalfElffEvPT4_PT1_PKS4_PKT2_PKflllfff,"",@"SHT_CUDA_INFO"
	.sectionflags	@""
	.align	4


	//----- nvinfo : EIATTR_CUDA_API_VERSION
	.align		4
        /*0000*/ 	.byte	0x04, 0x37
        /*0002*/ 	.short	(.L_251 - .L_250)
.L_250:
        /*0004*/ 	.word	0x00000082


	//----- nvinfo : EIATTR_KPARAM_INFO
	.align		4
.L_251:
        /*0008*/ 	.byte	0x04, 0x17
        /*000a*/ 	.short	(.L_253 - .L_252)
.L_252:
        /*000c*/ 	.word	0x00000000
        /*0010*/ 	.short	0x000a
        /*0012*/ 	.short	0x0048
        /*0014*/ 	.byte	0x00, 0xf0, 0x11, 0x00


	//----- nvinfo : EIATTR_KPARAM_INFO
	.align		4
.L_253:
        /*0018*/ 	.byte	0x04, 0x17
        /*001a*/ 	.short	(.L_255 - .L_254)
.L_254:
        /*001c*/ 	.word	0x00000000
        /*0020*/ 	.short	0x0009
        /*0022*/ 	.short	0x0044
        /*0024*/ 	.byte	0x00, 0xf0, 0x11, 0x00


	//----- nvinfo : EIATTR_KPARAM_INFO
	.align		4
.L_255:
        /*0028*/ 	.byte	0x04, 0x17
        /*002a*/ 	.short	(.L_257 - .L_256)
.L_256:
        /*002c*/ 	.word	0x00000000
        /*0030*/ 	.short	0x0008
        /*0032*/ 	.short	0x0040
        /*0034*/ 	.byte	0x00, 0xf0, 0x11, 0x00


	//----- nvinfo : EIATTR_KPARAM_INFO
	.align		4
.L_257:
        /*0038*/ 	.byte	0x04, 0x17
        /*003a*/ 	.short	(.L_259 - .L_258)
.L_258:
        /*003c*/ 	.word	0x00000000
        /*0040*/ 	.short	0x0007
        /*0042*/ 	.short	0x0038
        /*0044*/ 	.byte	0x00, 0xf0, 0x21, 0x00


	//----- nvinfo : EIATTR_KPARAM_INFO
	.align		4
.L_259:
        /*0048*/ 	.byte	0x04, 0x17
        /*004a*/ 	.short	(.L_261 - .L_260)
.L_260:
        /*004c*/ 	.word	0x00000000
        /*0050*/ 	.short	0x0006
        /*0052*/ 	.short	0x0030
        /*0054*/ 	.byte	0x00, 0xf0, 0x21, 0x00


	//----- nvinfo : EIATTR_KPARAM_INFO
	.align		4
.L_261:
        /*0058*/ 	.byte	0x04, 0x17
        /*005a*/ 	.short	(.L_263 - .L_262)
.L_262:
        /*005c*/ 	.word	0x00000000
        /*0060*/ 	.short	0x0005
        /*0062*/ 	.short	0x0028
        /*0064*/ 	.byte	0x00, 0xf0, 0x21, 0x00


	//----- nvinfo : EIATTR_KPARAM_INFO
	.align		4
.L_263:
        /*0068*/ 	.byte	0x04, 0x17
        /*006a*/ 	.short	(.L_265 - .L_264)
.L_264:
        /*006c*/ 	.word	0x00000000
        /*0070*/ 	.short	0x0004
        /*0072*/ 	.short	0x0020
        /*0074*/ 	.byte	0x00, 0xf5, 0x21, 0x00


	//----- nvinfo : EIATTR_KPARAM_INFO
	.align		4
.L_265:
        /*0078*/ 	.byte	0x04, 0x17
        /*007a*/ 	.short	(.L_267 - .L_266)
.L_266:
        /*007c*/ 	.word	0x00000000
        /*0080*/ 	.short	0x0003
        /*0082*/ 	.short	0x0018
        /*0084*/ 	.byte	0x00, 0xf5, 0x21, 0x00


	//----- nvinfo : EIATTR_KPARAM_INFO
	.align		4
.L_267:
        /*0088*/ 	.byte	0x04, 0x17
        /*008a*/ 	.short	(.L_269 - .L_268)
.L_268:
        /*008c*/ 	.word	0x00000000
        /*0090*/ 	.short	0x0002
        /*0092*/ 	.short	0x0010
        /*0094*/ 	.byte	0x00, 0xf5, 0x21, 0x00


	//----- nvinfo : EIATTR_KPARAM_INFO
	.align		4
.L_269:
        /*0098*/ 	.byte	0x04, 0x17
        /*009a*/ 	.short	(.L_271 - .L_270)
.L_270:
        /*009c*/ 	.word	0x00000000
        /*00a0*/ 	.short	0x0001
        /*00a2*/ 	.short	0x0008
        /*00a4*/ 	.byte	0x00, 0xf5, 0x21, 0x00


	//----- nvinfo : EIATTR_KPARAM_INFO
	.align		4
.L_271:
        /*00a8*/ 	.byte	0x04, 0x17
        /*00aa*/ 	.short	(.L_273 - .L_272)
.L_272:
        /*00ac*/ 	.word	0x00000000
        /*00b0*/ 	.short	0x0000
        /*00b2*/ 	.short	0x0000
        /*00b4*/ 	.byte	0x00, 0xf5, 0x21, 0x00


	//----- nvinfo : EIATTR_SPARSE_MMA_MASK
	.align		4
.L_273:
        /*00b8*/ 	.byte	0x03, 0x50
        /*00ba*/ 	.short	0x0000


	//----- nvinfo : EIATTR_MAXREG_COUNT
	.align		4
        /*00bc*/ 	.byte	0x03, 0x1b
        /*00be*/ 	.short	0x00ff


	//----- nvinfo : EIATTR_NUM_BARRIERS
	.align		4
        /*00c0*/ 	.byte	0x02, 0x4c
        /*00c2*/ 	.byte	0x01
	.zero		1


	//----- nvinfo : EIATTR_MERCURY_ISA_VERSION
	.align		4
        /*00c4*/ 	.byte	0x03, 0x5f
        /*00c6*/ 	.short	0x0101


	//----- nvinfo : EIATTR_VRC_CTA_INIT_COUNT
	.align		4
        /*00c8*/ 	.byte	0x02, 0x4a
	.zero		1
	.zero		1


	//----- nvinfo : EIATTR_EXIT_INSTR_OFFSETS
	.align		4
        /*00cc*/ 	.byte	0x04, 0x1c
        /*00ce*/ 	.short	(.L_275 - .L_274)


	//   ....[0]....
.L_274:
        /*00d0*/ 	.word	0x00002120


	//   ....[1]....
        /*00d4*/ 	.word	0x000021b0


	//----- nvinfo : EIATTR_CRS_STACK_SIZE
	.align		4
.L_275:
        /*00d8*/ 	.byte	0x04, 0x1e
        /*00da*/ 	.short	(.L_277 - .L_276)
.L_276:
        /*00dc*/ 	.word	0x00000000


	//----- nvinfo : EIATTR_CBANK_PARAM_SIZE
	.align		4
.L_277:
        /*00e0*/ 	.byte	0x03, 0x19
        /*00e2*/ 	.short	0x004c


	//----- nvinfo : EIATTR_PARAM_CBANK
	.align		4
        /*00e4*/ 	.byte	0x04, 0x0a
        /*00e6*/ 	.short	(.L_279 - .L_278)
	.align		4
.L_278:
        /*00e8*/ 	.word	index@(.nv.constant0._Z30focal_loss_forward_cuda_kernelILb0ELi8EN3c104HalfElffEvPT4_PT1_PKS4_PKT2_PKflllfff)
        /*00ec*/ 	.short	0x0380
        /*00ee*/ 	.short	0x004c


	//----- nvinfo : EIATTR_SW_WAR
	.align		4
.L_279:
        /*00f0*/ 	.byte	0x04, 0x36
        /*00f2*/ 	.short	(.L_281 - .L_280)
.L_280:
        /*00f4*/ 	.word	0x00000008
.L_281:


//--------------------- .nv.info._Z30focal_loss_forward_cuda_kernelILb0ELi4EflffEvPT4_PT1_PKS2_PKT2_PKflllfff --------------------------
	.section	.nv.info._Z30focal_loss_forward_cuda_kernelILb0ELi4EflffEvPT4_PT1_PKS2_PKT2_PKflllfff,"",@"SHT_CUDA_INFO"
	.sectionflags	@""
	.align	4


	//----- nvinfo : EIATTR_CUDA_API_VERSION
	.align		4
        /*0000*/ 	.byte	0x04, 0x37
        /*0002*/ 	.short	(.L_283 - .L_282)
.L_282:
        /*0004*/ 	.word	0x00000082


	//----- nvinfo : EIATTR_KPARAM_INFO
	.align		4
.L_283:
        /*0008*/ 	.byte	0x04, 0x17
        /*000a*/ 	.short	(.L_285 - .L_284)
.L_284:
        /*000c*/ 	.word	0x00000000
        /*0010*/ 	.short	0x000a
        /*0012*/ 	.short	0x0048
        /*0014*/ 	.byte	0x00, 0xf0, 0x11, 0x00


	//----- nvinfo : EIATTR_KPARAM_INFO
	.align		4
.L_285:
        /*0018*/ 	.byte	0x04, 0x17
        /*001a*/ 	.short	(.L_287 - .L_286)
.L_286:
        /*001c*/ 	.word	0x00000000
        /*0020*/ 	.short	0x0009
        /*0022*/ 	.short	0x0044
        /*0024*/ 	.byte	0x00, 0xf0, 0x11, 0x00


	//----- nvinfo : EIATTR_KPARAM_INFO
	.align		4
.L_287:
        /*0028*/ 	.byte	0x04, 0x17
        /*002a*/ 	.short	(.L_289 - .L_288)
.L_288:
        /*002c*/ 	.word	0x00000000
        /*0030*/ 	.short	0x0008
        /*0032*/ 	.short	0x0040
        /*0034*/ 	.byte	0x00, 0xf0, 0x11, 0x00


	//----- nvinfo : EIATTR_KPARAM_INFO
	.align		4
.L_289:
        /*0038*/ 	.byte	0x04, 0x17
        /*003a*/ 	.short	(.L_291 - .L_290)
.L_290:
        /*003c*/ 	.word	0x00000000
        /*0040*/ 	.short	0x0007
        /*0042*/ 	.short	0x0038
        /*0044*/ 	.byte	0x00, 0xf0, 0x21, 0x00


	//----- nvinfo : EIATTR_KPARAM_INFO
	.align		4
.L_291:
        /*0048*/ 	.byte	0x04, 0x17
        /*004a*/ 	.short	(.L_293 - .L_292)
.L_292:
        /*004c*/ 	.word	0x00000000
        /*0050*/ 	.short	0x0006
        /*0052*/ 	.short	0x0030
        /*0054*/ 	.byte	0x00, 0xf0, 0x21, 0x00


	//----- nvinfo : EIATTR_KPARAM_INFO
	.align		4
.L_293:
        /*0058*/ 	.byte	0x04, 0x17
        /*005a*/ 	.short	(.L_295 - .L_294)
.L_294:
        /*005c*/ 	.word	0x00000000
        /*0060*/ 	.short	0x0005
        /*0062*/ 	.short	0x0028
        /*0064*/ 	.byte	0x00, 0xf0, 0x21, 0x00


	//----- nvinfo : EIATTR_KPARAM_INFO
	.align		4
.L_295:
        /*0068*/ 	.byte	0x04, 0x17
        /*006a*/ 	.short	(.L_297 - .L_296)
.L_296:
        /*006c*/ 	.word	0x00000000
        /*0070*/ 	.short	0x0004
        /*0072*/ 	.short	0x0020
        /*0074*/ 	.byte	0x00, 0xf5, 0x21, 0x00


	//----- nvinfo : EIATTR_KPARAM_INFO
	.align		4
.L_297:
        /*0078*/ 	.byte	0x04, 0x17
        /*007a*/ 	.short	(.L_299 - .L_298)
.L_298:
        /*007c*/ 	.word	0x00000000
        /*0080*/ 	.short	0x0003
        /*0082*/ 	.short	0x0018
        /*0084*/ 	.byte	0x00, 0xf5, 0x21, 0x00


	//----- nvinfo : EIATTR_KPARAM_INFO
	.align		4
.L_299:
        /*0088*/ 	.byte	0x04, 0x17
        /*008a*/ 	.short	(.L_301 - .L_300)
.L_300:
        /*008c*/ 	.word	0x00000000
        /*0090*/ 	.short	0x0002
        /*0092*/ 	.short	0x0010
        /*0094*/ 	.byte	0x00, 0xf5, 0x21, 0x00


	//----- nvinfo : EIATTR_KPARAM_INFO
	.align		4
.L_301:
        /*0098*/ 	.byte	0x04, 0x17
        /*009a*/ 	.short	(.L_303 - .L_302)
.L_302:
        /*009c*/ 	.word	0x00000000
        /*00a0*/ 	.short	0x0001
        /*00a2*/ 	.short	0x0008
        /*00a4*/ 	.byte	0x00, 0xf5, 0x21, 0x00


	//----- nvinfo : EIATTR_KPARAM_INFO
	.align		4
.L_303:
        /*00a8*/ 	.byte	0x04, 0x17
        /*00aa*/ 	.short	(.L_305 - .L_304)
.L_304:
        /*00ac*/ 	.word	0x00000000
        /*00b0*/ 	.short	0x0000
        /*00b2*/ 	.short	0x0000
        /*00b4*/ 	.byte	0x00, 0xf5, 0x21, 0x00


	//----- nvinfo : EIATTR_SPARSE_MMA_MASK
	.align		4
.L_305:
        /*00b8*/ 	.byte	0x03, 0x50
        /*00ba*/ 	.short	0x0000


	//----- nvinfo : EIATTR_MAXREG_COUNT
	.align		4
        /*00bc*/ 	.byte	0x03, 0x1b
        /*00be*/ 	.short	0x00ff


	//----- nvinfo : EIATTR_NUM_BARRIERS
	.align		4
        /*00c0*/ 	.byte	0x02, 0x4c
        /*00c2*/ 	.byte	0x01
	.zero		1


	//----- nvinfo : EIATTR_MERCURY_ISA_VERSION
	.align		4
        /*00c4*/ 	.byte	0x03, 0x5f
        /*00c6*/ 	.short	0x0101


	//----- nvinfo : EIATTR_VRC_CTA_INIT_COUNT
	.align		4
        /*00c8*/ 	.byte	0x02, 0x4a
	.zero		1
	.zero		1


	//----- nvinfo : EIATTR_EXIT_INSTR_OFFSETS
	.align		4
        /*00cc*/ 	.byte	0x04, 0x1c
        /*00ce*/ 	.short	(.L_307 - .L_306)


	//   ....[0]....
.L_306:
        /*00d0*/ 	.word	0x000013e0


	//   ....[1]....
        /*00d4*/ 	.word	0x00001470


	//----- nvinfo : EIATTR_CRS_STACK_SIZE
	.align		4
.L_307:
        /*00d8*/ 	.byte	0x04, 0x1e
        /*00da*/ 	.short	(.L_309 - .L_308)
.L_308:
        /*00dc*/ 	.word	0x00000000


	//----- nvinfo : EIATTR_CBANK_PARAM_SIZE
	.align		4
.L_309:
        /*00e0*/ 	.byte	0x03, 0x19
        /*00e2*/ 	.short	0x004c


	//----- nvinfo : EIATTR_PARAM_CBANK
	.align		4
        /*00e4*/ 	.byte	0x04, 0x0a
        /*00e6*/ 	.short	(.L_311 - .L_310)
	.align		4
.L_310:
        /*00e8*/ 	.word	index@(.nv.constant0._Z30focal_loss_forward_cuda_kernelILb0ELi4EflffEvPT4_PT1_PKS2_PKT2_PKflllfff)
        /*00ec*/ 	.short	0x0380
        /*00ee*/ 	.short	0x004c


	//----- nvinfo : EIATTR_SW_WAR
	.align		4
.L_311:
        /*00f0*/ 	.byte	0x04, 0x36
        /*00f2*/ 	.short	(.L_313 - .L_312)
.L_312:
        /*00f4*/ 	.word	0x00000008
.L_313:


//--------------------- .nv.info._Z30focal_loss_forward_cuda_kernelILb0ELi2EdldfEvPT4_PT1_PKS2_PKT2_PKflllfff --------------------------
	.section	.nv.info._Z30focal_loss_forward_cuda_kernelILb0ELi2EdldfEvPT4_PT1_PKS2_PKT2_PKflllfff,"",@"SHT_CUDA_INFO"
	.sectionflags	@""
	.align	4


	//----- nvinfo : EIATTR_CUDA_API_VERSION
	.align		4
        /*0000*/ 	.byte	0x04, 0x37
        /*0002*/ 	.short	(.L_315 - .L_314)
.L_314:
        /*0004*/ 	.word	0x00000082


	//----- nvinfo : EIATTR_KPARAM_INFO
	.align		4
.L_315:
        /*0008*/ 	.byte	0x04, 0x17
        /*000a*/ 	.short	(.L_317 - .L_316)
.L_316:
        /*000c*/ 	.word	0x00000000
        /*0010*/ 	.short	0x000a
        /*0012*/ 	.short	0x0048
        /*0014*/ 	.byte	0x00, 0xf0, 0x11, 0x00


	//----- nvinfo : EIATTR_KPARAM_INFO
	.align		4
.L_317:
        /*0018*/ 	.byte	0x04, 0x17
        /*001a*/ 	.short	(.L_319 - .L_318)
.L_318:
        /*001c*/ 	.word	0x00000000
        /*0020*/ 	.short	0x0009
        /*0022*/ 	.short	0x0044
        /*0024*/ 	.byte	0x00, 0xf0, 0x11, 0x00


	//----- nvinfo : EIATTR_KPARAM_INFO
	.align		4
.L_319:
        /*0028*/ 	.byte	0x04, 0x17
        /*002a*/ 	.short	(.L_321 - .L_320)
.L_320:
        /*002c*/ 	.word	0x00000000
        /*0030*/ 	.short	0x0008
        /*0032*/ 	.short	0x0040
        /*0034*/ 	.byte	0x00, 0xf0, 0x11, 0x00


	//----- nvinfo : EIATTR_KPARAM_INFO
	.align		4
.L_321:
        /*0038*/ 	.byte	0x04, 0x17
        /*003a*/ 	.short	(.L_323 - .L_322)
.L_322:
        /*003c*/ 	.word	0x00000000
        /*0040*/ 	.short	0x0007
        /*0042*/ 	.short	0x0038
        /*0044*/ 	.byte	0x00, 0xf0, 0x21, 0x00


	//----- nvinfo : EIATTR_KPARAM_INFO
	.align		4
.L_323:
        /*0048*/ 	.byte	0x04, 0x17
        /*004a*/ 	.short	(.L_325 - .L_324)
.L_324:
        /*004c*/ 	.word	0x00000000
        /*0050*/ 	.short	0x0006
        /*0052*/ 	.short	0x0030
        /*0054*/ 	.byte	0x00, 0xf0, 0x21, 0x00


	//----- nvinfo : EIATTR_KPARAM_INFO
	.align		4
.L_325:
        /*0058*/ 	.byte	0x04, 0x17
        /*005a*/ 	.short	(.L_327 - .L_326)
.L_326:
        /*005c*/ 	.word	0x00000000
        /*0060*/ 	.short	0x0005
        /*0062*/ 	.short	0x0028
        /*0064*/ 	.byte	0x00, 0xf0, 0x21, 0x00


	//----- nvinfo : EIATTR_KPARAM_INFO
	.align		4
.L_327:
        /*0068*/ 	.byte	0x04, 0x17
        /*006a*/ 	.short	(.L_329 - .L_328)
.L_328:
        /*006c*/ 	.word	0x00000000
        /*0070*/ 	.short	0x0004
        /*0072*/ 	.short	0x0020
        /*0074*/ 	.byte	0x00, 0xf5, 0x21, 0x00


	//----- nvinfo : EIATTR_KPARAM_INFO
	.align		4
.L_329:
        /*0078*/ 	.byte	0x04, 0x17
        /*007a*/ 	.short	(.L_331 - .L_330)
.L_330:
        /*007c*/ 	.word	0x00000000
        /*0080*/ 	.short	0x0003
        /*0082*/ 	.short	0x0018
        /*0084*/ 	.byte	0x00, 0xf5, 0x21, 0x00


	//----- nvinfo : EIATTR_KPARAM_INFO
	.align		4
.L_331:
        /*0088*/ 	.byte	0x04, 0x17
        /*008a*/ 	.short	(.L_333 - .L_332)
.L_332:
        /*008c*/ 	.word	0x00000000
        /*0090*/ 	.short	0x0002
        /*0092*/ 	.short	0x0010
        /*0094*/ 	.byte	0x00, 0xf5, 0x21, 0x00


	//----- nvinfo : EIATTR_KPARAM_INFO
	.align		4
.L_333:
        /*0098*/ 	.byte	0x04, 0x17
        /*009a*/ 	.short	(.L_335 - .L_334)
.L_334:
        /*009c*/ 	.word	0x00000000
        /*00a0*/ 	.short	0x0001
        /*00a2*/ 	.short	0x0008
        /*00a4*/ 	.byte	0x00, 0xf5, 0x21, 0x00


	//----- nvinfo : EIATTR_KPARAM_INFO
	.align		4
.L_335:
        /*00a8*/ 	.byte	0x04, 0x17
        /*00aa*/ 	.short	(.L_337 - .L_336)
.L_336:
        /*00ac*/ 	.word	0x00000000
        /*00b0*/ 	.short	0x0000
        /*00b2*/ 	.short	0x0000
        /*00b4*/ 	.byte	0x00, 0xf5, 0x21, 0x00


	//----- nvinfo : EIATTR_SPARSE_MMA_MASK
	.align		4
.L_337:
        /*00b8*/ 	.byte	0x03, 0x50
        /*00ba*/ 	.short	0x0000


	//----- nvinfo : EIATTR_MAXREG_COUNT
	.align		4
        /*00bc*/ 	.byte	0x03, 0x1b
        /*00be*/ 	.short	0x00ff


	//----- nvinfo : EIATTR_NUM_BARRIERS
	.align		4
        /*00c0*/ 	.byte	0x02, 0x4c
        /*00c2*/ 	.byte	0x01
	.zero		1


	//----- nvinfo : EIATTR_MERCURY_ISA_VERSION
	.align		4
        /*00c4*/ 	.byte	0x03, 0x5f
        /*00c6*/ 	.short	0x0101


	//----- nvinfo : EIATTR_VRC_CTA_INIT_COUNT
	.align		4
        /*00c8*/ 	.byte	0x02, 0x4a
	.zero		1
	.zero		1


	//----- nvinfo : EIATTR_EXIT_INSTR_OFFSETS
	.align		4
        /*00cc*/ 	.byte	0x04, 0x1c
        /*00ce*/ 	.short	(.L_339 - .L_338)


	//   ....[0]....
.L_338:
        /*00d0*/ 	.word	0x00005670


	//   ....[1]....
        /*00d4*/ 	.word	0x00005a20


	//----- nvinfo : EIATTR_CRS_STACK_SIZE
	.align		4
.L_339:
        /*00d8*/ 	.byte	0x04, 0x1e
        /*00da*/ 	.short	(.L_341 - .L_340)
.L_340:
        /*00dc*/ 	.word	0x00000000


	//----- nvinfo : EIATTR_CBANK_PARAM_SIZE
	.align		4
.L_341:
        /*00e0*/ 	.byte	0x03, 0x19
        /*00e2*/ 	.short	0x004c


	//----- nvinfo : EIATTR_PARAM_CBANK
	.align		4
        /*00e4*/ 	.byte	0x04, 0x0a
        /*00e6*/ 	.short	(.L_343 - .L_342)
	.align		4
.L_342:
        /*00e8*/ 	.word	index@(.nv.constant0._Z30focal_loss_forward_cuda_kernelILb0ELi2EdldfEvPT4_PT1_PKS2_PKT2_PKflllfff)
        /*00ec*/ 	.short	0x0380
        /*00ee*/ 	.short	0x004c


	//----- nvinfo : EIATTR_SW_WAR
	.align		4
.L_343:
        /*00f0*/ 	.byte	0x04, 0x36
        /*00f2*/ 	.short	(.L_345 - .L_344)
.L_344:
        /*00f4*/ 	.word	0x00000008
.L_345:


//--------------------- .nv.callgraph             --------------------------
	.section	.nv.callgraph,"",@"SHT_CUDA_CALLGRAPH"
	.align	4
	.sectionentsize	8
	.align		4
        /*0000*/ 	.word	0x00000000
	.align		4
        /*0004*/ 	.word	0xffffffff
	.align		4
        /*0008*/ 	.word	0x00000000
	.align		4
        /*000c*/ 	.word	0xfffffffe
	.align		4
        /*0010*/ 	.word	0x00000000
	.align		4
        /*0014*/ 	.word	0xfffffffd
	.align		4
        /*0018*/ 	.word	0x00000000
	.align		4
        /*001c*/ 	.word	0xfffffffc


//--------------------- .nv.constant4             --------------------------
	.section	.nv.constant4,"a",@progbits
	.align	8
	.align		8
.nv.constant4:
        /*0000*/ 	.dword	_ZN56_INTERNAL_4ee2d566_25_focal_loss_cuda_kernel_cu_665b2e694cuda3std3__45__cpo5beginE
	.align		8
        /*0008*/ 	.dword	_ZN56_INTERNAL_4ee2d566_25_focal_loss_cuda_kernel_cu_665b2e694cuda3std3__45__cpo3endE
	.align		8
        /*0010*/ 	.dword	_ZN56_INTERNAL_4ee2d566_25_focal_loss_cuda_kernel_cu_665b2e694cuda3std3__45__cpo6cbeginE
	.align		8
        /*0018*/ 	.dword	_ZN56_INTERNAL_4ee2d566_25_focal_loss_cuda_kernel_cu_665b2e694cuda3std3__45__cpo4cendE
	.align		8
        /*0020*/ 	.dword	_ZN56_INTERNAL_4ee2d566_25_focal_loss_cuda_kernel_cu_665b2e694cuda3std3__45__cpo6rbeginE
	.align		8
        /*0028*/ 	.dword	_ZN56_INTERNAL_4ee2d566_25_focal_loss_cuda_kernel_cu_665b2e694cuda3std3__45__cpo4rendE
	.align		8
        /*0030*/ 	.dword	_ZN56_INTERNAL_4ee2d566_25_focal_loss_cuda_kernel_cu_665b2e694cuda3std3__45__cpo7crbeginE
	.align		8
        /*0038*/ 	.dword	_ZN56_INTERNAL_4ee2d566_25_focal_loss_cuda_kernel_cu_665b2e694cuda3std3__45__cpo5crendE
	.align		8
        /*0040*/ 	.dword	_ZN56_INTERNAL_4ee2d566_25_focal_loss_cuda_kernel_cu_665b2e694cuda3std3__458_GLOBAL__N__4ee2d566_25_focal_loss_cuda_kernel_cu_665b2e696ignoreE
	.align		8
        /*0048*/ 	.dword	_ZN56_INTERNAL_4ee2d566_25_focal_loss_cuda_kernel_cu_665b2e694cuda3std3__419piecewise_constructE
	.align		8
        /*0050*/ 	.dword	_ZN56_INTERNAL_4ee2d566_25_focal_loss_cuda_kernel_cu_665b2e694cuda3std3__48in_placeE
	.align		8
        /*0058*/ 	.dword	_ZN56_INTERNAL_4ee2d566_25_focal_loss_cuda_kernel_cu_665b2e694cuda3std3__420unreachable_sentinelE
	.align		8
        /*0060*/ 	.dword	_ZN56_INTERNAL_4ee2d566_25_focal_loss_cuda_kernel_cu_665b2e694cuda3std6ranges3__45__cpo4swapE
	.align		8
        /*0068*/ 	.dword	_ZN56_INTERNAL_4ee2d566_25_focal_loss_cuda_kernel_cu_665b2e694cuda3std6ranges3__45__cpo9iter_moveE
	.align		8
        /*0070*/ 	.dword	_ZN56_INTERNAL_4ee2d566_25_focal_loss_cuda_kernel_cu_665b2e694cuda3std6ranges3__45__cpo5beginE
	.align		8
        /*0078*/ 	.dword	_ZN56_INTERNAL_4ee2d566_25_focal_loss_cuda_kernel_cu_665b2e694cuda3std6ranges3__45__cpo3endE
	.align		8
        /*0080*/ 	.dword	_ZN56_INTERNAL_4ee2d566_25_focal_loss_cuda_kernel_cu_665b2e694cuda3std6ranges3__45__cpo6cbeginE
	.align		8
        /*0088*/ 	.dword	_ZN56_INTERNAL_4ee2d566_25_focal_loss_cuda_kernel_cu_665b2e694cuda3std6ranges3__45__cpo4cendE
	.align		8
        /*0090*/ 	.dword	_ZN56_INTERNAL_4ee2d566_25_focal_loss_cuda_kernel_cu_665b2e694cuda3std6ranges3__45__cpo7advanceE
	.align		8
        /*0098*/ 	.dword	_ZN56_INTERNAL_4ee2d566_25_focal_loss_cuda_kernel_cu_665b2e694cuda3std6ranges3__45__cpo9iter_swapE
	.align		8
        /*00a0*/ 	.dword	_ZN56_INTERNAL_4ee2d566_25_focal_loss_cuda_kernel_cu_665b2e694cuda3std6ranges3__45__cpo4nextE
	.align		8
        /*00a8*/ 	.dword	_ZN56_INTERNAL_4ee2d566_25_focal_loss_cuda_kernel_cu_665b2e694cuda3std6ranges3__45__cpo4prevE
	.align		8
        /*00b0*/ 	.dword	_ZN56_INTERNAL_4ee2d566_25_focal_loss_cuda_kernel_cu_665b2e694cuda3std6ranges3__45__cpo4dataE
	.align		8
        /*00b8*/ 	.dword	_ZN56_INTERNAL_4ee2d566_25_focal_loss_cuda_kernel_cu_665b2e694cuda3std6ranges3__45__cpo5cdataE
	.align		8
        /*00c0*/ 	.dword	_ZN56_INTERNAL_4ee2d566_25_focal_loss_cuda_kernel_cu_665b2e694cuda3std6ranges3__45__cpo4sizeE
	.align		8
        /*00c8*/ 	.dword	_ZN56_INTERNAL_4ee2d566_25_focal_loss_cuda_kernel_cu_665b2e694cuda3std6ranges3__45__cpo5ssizeE
	.align		8
        /*00d0*/ 	.dword	_ZN56_INTERNAL_4ee2d566_25_focal_loss_cuda_kernel_cu_665b2e694cuda3std6ranges3__45__cpo8distanceE
	.align		8
        /*00d8*/ 	.dword	_ZN56_INTERNAL_4ee2d566_25_focal_loss_cuda_kernel_cu_665b2e696thrust24THRUST_300001_SM_1030_NS6system6detail10sequential3seqE


//--------------------- .text._Z31focal_loss_backward_cuda_kernelILi8EN3c104HalfEffEvPT0_PKT2_PKfm --------------------------
	.section	.text._Z31focal_loss_backward_cuda_kernelILi8EN3c104HalfEffEvPT0_PKT2_PKfm,"ax",@progbits
	.align	128
        .global         _Z31focal_loss_backward_cuda_kernelILi8EN3c104HalfEffEvPT0_PKT2_PKfm
        .type           _Z31focal_loss_backward_cuda_kernelILi8EN3c104HalfEffEvPT0_PKT2_PKfm,@function
        .size           _Z31focal_loss_backward_cuda_kernelILi8EN3c104HalfEffEvPT0_PKT2_PKfm,(.L_x_211 - _Z31focal_loss_backward_cuda_kernelILi8EN3c104HalfEffEvPT0_PKT2_PKfm)
        .other          _Z31focal_loss_backward_cuda_kernelILi8EN3c104HalfEffEvPT0_PKT2_PKfm,@"STO_CUDA_ENTRY STV_DEFAULT"
_Z31focal_loss_backward_cuda_kernelILi8EN3c104HalfEffEvPT0_PKT2_PKfm:
.text._Z31focal_loss_backward_cuda_kernelILi8EN3c104HalfEffEvPT0_PKT2_PKfm:
[----:B------:R-:W-:Y:S01]  /*0000*/  LDC R1, c[0x0][0x37c] ;  /* 0x0000df00ff017b82 */ /* 0x000fe20000000800 */
[----:B------:R-:W0:Y:S07]  /*0010*/  S2R R7, SR_TID.X ;  /* 0x0000000000077919 */ /* 0x000e2e0000002100 */
[----:B------:R-:W0:Y:S01]  /*0020*/  S2UR UR4, SR_CTAID.X ;  /* 0x00000000000479c3 */ /* 0x000e220000002500 */
[----:B------:R-:W1:Y:S07]  /*0030*/  LDCU.64 UR6, c[0x0][0x398] ;  /* 0x00007300ff0677ac */ /* 0x000e6e0008000a00 */
[----:B------:R-:W0:Y:S08]  /*0040*/  LDC R0, c[0x0][0x360] ;  /* 0x0000d800ff007b82 */ /* 0x000e300000000800 */
[----:B------:R-:W2:Y:S08]  /*0050*/  LDC.64 R2, c[0x0][0x388] ;  /* 0x0000e200ff027b82 */ /* 0x000eb00000000a00 */
[----:B------:R-:W3:Y:S01]  /*0060*/  LDC.64 R4, c[0x0][0x390] ;  /* 0x0000e400ff047b82 */ /* 0x000ee20000000a00 */
[----:B0-----:R-:W-:Y:S01]  /*0070*/  IMAD R0, R0, UR4, R7 ;  /* 0x0000000400007c24 */ /* 0x001fe2000f8e0207 */
[----:B------:R-:W2:Y:S04]  /*0080*/  LDCU.64 UR4, c[0x0][0x358] ;  /* 0x00006b00ff0477ac */ /* 0x000ea80008000a00 */
[----:B------:R-:W-:-:S04]  /*0090*/  SHF.L.U32 R0, R0, 0x3, RZ ;  /* 0x0000000300007819 */ /* 0x000fc800000006ff */
[----:B-1----:R-:W-:-:S04]  /*00a0*/  ISETP.GE.U32.AND P0, PT, R0, UR6, PT ;  /* 0x0000000600007c0c */ /* 0x002fc8000bf06070 */
[----:B------:R-:W-:Y:S01]  /*00b0*/  ISETP.GE.U32.AND.EX P0, PT, RZ, UR7, PT, P0 ;  /* 0x00000007ff007c0c */ /* 0x000fe2000bf06100 */
[----:B--2---:R0:W5:Y:S04]  /*00c0*/  LDG.E.CONSTANT R8, desc[UR4][R2.64] ;  /* 0x0000000402087981 */ /* 0x004168000c1e9900 */
[----:B---3--:R0:W5:Y:S08]  /*00d0*/  LDG.E.CONSTANT R9, desc[UR4][R4.64] ;  /* 0x0000000404097981 */ /* 0x008170000c1e9900 */
[----:B------:R-:W-:Y:S05]  /*00e0*/  @P0 EXIT ;  /* 0x000000000000094d */ /* 0x000fea0003800000 */
[----:B------:R-:W0:Y:S02]  /*00f0*/  LDCU.64 UR6, c[0x0][0x380] ;  /* 0x00007000ff0677ac */ /* 0x000e240008000a00 */
[----:B0-----:R-:W-:-:S04]  /*0100*/  LEA R2, P0, R0, UR6, 0x1 ;  /* 0x0000000600027c11 */ /* 0x001fc8000f8008ff */
[----:B------:R-:W-:-:S05]  /*0110*/  LEA.HI.X R3, R0, UR7, RZ, 0x1, P0 ;  /* 0x0000000700037c11 */ /* 0x000fca00080f0cff */
[----:B------:R-:W2:Y:S01]  /*0120*/  LDG.E.128 R4, desc[UR4][R2.64] ;  /* 0x0000000402047981 */ /* 0x000ea2000c1e1d00 */
[----:B-----5:R-:W0:Y:S02]  /*0130*/  MUFU.RCP R9, R9 ;  /* 0x0000000900097308 */ /* 0x020e240000001000 */
[----:B0-----:R-:W-:Y:S01]  /*0140*/  FMUL.FTZ R8, R8, R9 ;  /* 0x0000000908087220 */ /* 0x001fe20000410000 */
[--C-:B--2---:R-:W-:Y:S02]  /*0150*/  HADD2.F32 R11, -RZ, R4.reuse.H0_H0 ;  /* 0x20000004ff0b7230 */ /* 0x104fe40000004100 */
[----:B------:R-:W-:Y:S02]  /*0160*/  HADD2.F32 R13, -RZ, R4.H1_H1 ;  /* 0x30000004ff0d7230 */ /* 0x000fe40000004100 */
[--C-:B------:R-:W-:Y:S02]  /*0170*/  HADD2.F32 R15, -RZ, R5.reuse.H0_H0 ;  /* 0x20000005ff0f7230 */ /* 0x100fe40000004100 */
[----:B------:R-:W-:Y:S01]  /*0180*/  FMUL.FTZ R4, R8, R11 ;  /* 0x0000000b08047220 */ /* 0x000fe20000410000 */
[----:B------:R-:W-:-:S02]  /*0190*/  HADD2.F32 R17, -RZ, R5.H1_H1 ;  /* 0x30000005ff117230 */ /* 0x000fc40000004100 */
[C---:B------:R-:W-:Y:S01]  /*01a0*/  FMUL.FTZ R13, R8.reuse, R13 ;  /* 0x0000000d080d7220 */ /* 0x040fe20000410000 */
[--C-:B------:R-:W-:Y:S02]  /*01b0*/  HADD2.F32 R19, -RZ, R6.reuse.H0_H0 ;  /* 0x20000006ff137230 */ /* 0x100fe40000004100 */
[C---:B------:R-:W-:Y:S01]  /*01c0*/  FMUL.FTZ R5, R8.reuse, R15 ;  /* 0x0000000f08057220 */ /* 0x040fe20000410000 */
[----:B------:R-:W-:Y:S02]  /*01d0*/  HADD2.F32 R21, -RZ, R6.H1_H1 ;  /* 0x30000006ff157230 */ /* 0x000fe40000004100 */
[C---:B------:R-:W-:Y:S01]  /*01e0*/  FMUL.FTZ R0, R8.reuse, R17 ;  /* 0x0000001108007220 */ /* 0x040fe20000410000 */
[--C-:B------:R-:W-:Y:S02]  /*01f0*/  HADD2.F32 R23, -RZ, R7.reuse.H0_H0 ;  /* 0x20000007ff177230 */ /* 0x100fe40000004100 */
[----:B------:R-:W-:Y:S01]  /*0200*/  FMUL.FTZ R6, R8, R19 ;  /* 0x0000001308067220 */ /* 0x000fe20000410000 */
[----:B------:R-:W-:-:S02]  /*0210*/  HADD2.F32 R25, -RZ, R7.H1_H1 ;  /* 0x30000007ff197230 */ /* 0x000fc40000004100 */
[C---:B------:R-:W-:Y:S01]  /*0220*/  FMUL.FTZ R21, R8.reuse, R21 ;  /* 0x0000001508157220 */ /* 0x040fe20000410000 */
[----:B------:R-:W-:Y:S01]  /*0230*/  F2FP.F16.F32.PACK_AB R4, R13, R4 ;  /* 0x000000040d04723e */ /* 0x000fe200000000ff */
[----:B------:R-:W-:Y:S01]  /*0240*/  FMUL.FTZ R7, R8, R23 ;  /* 0x0000001708077220 */ /* 0x000fe20000410000 */
[----:B------:R-:W-:Y:S01]  /*0250*/  F2FP.F16.F32.PACK_AB R5, R0, R5 ;  /* 0x000000050005723e */ /* 0x000fe200000000ff */
[----:B------:R-:W-:Y:S01]  /*0260*/  FMUL.FTZ R8, R8, R25 ;  /* 0x0000001908087220 */ /* 0x000fe20000410000 */
[----:B------:R-:W-:-:S04]  /*0270*/  F2FP.F16.F32.PACK_AB R6, R21, R6 ;  /* 0x000000061506723e */ /* 0x000fc800000000ff */
[----:B------:R-:W-:-:S05]  /*0280*/  F2FP.F16.F32.PACK_AB R7, R8, R7 ;  /* 0x000000070807723e */ /* 0x000fca00000000ff */
[----:B------:R-:W-:Y:S01]  /*0290*/  STG.E.128 desc[UR4][R2.64], R4 ;  /* 0x0000000402007986 */ /* 0x000fe2000c101d04 */
[----:B------:R-:W-:Y:S05]  /*02a0*/  EXIT ;  /* 0x000000000000794d */ /* 0x000fea0003800000 */
.L_x_0:
[----:B------:R-:W-:-:S00]  /*02b0*/  BRA `(.L_x_0) ;  /* 0xfffffffc00fc7947 */ /* 0x000fc0000383ffff */
[----:B------:R-:W-:-:S00]  /*02c0*/  NOP ;  /* 0x0000000000007918 */ /* 0x000fc00000000000 */
        /* <DEDUP_REMOVED lines=11> */
.L_x_211:


//--------------------- .text._Z31focal_loss_backward_cuda_kernelILi4EfffEvPT0_PKT2_PKfm --------------------------
	.section	.text._Z31focal_loss_backward_cuda_kernelILi4EfffEvPT0_PKT2_PKfm,"ax",@progbits
	.align	128
        .global         _Z31focal_loss_backward_cuda_kernelILi4EfffEvPT0_PKT2_PKfm
        .type           _Z31focal_loss_backward_cuda_kernelILi4EfffEvPT0_PKT2_PKfm,@function
        .size           _Z31focal_loss_backward_cuda_kernelILi4EfffEvPT0_PKT2_PKfm,(.L_x_212 - _Z31focal_loss_backward_cuda_kernelILi4EfffEvPT0_PKT2_PKfm)
        .other          _Z31focal_loss_backward_cuda_kernelILi4EfffEvPT0_PKT2_PKfm,@"STO_CUDA_ENTRY STV_DEFAULT"
_Z31focal_loss_backward_cuda_kernelILi4EfffEvPT0_PKT2_PKfm:
.text._Z31focal_loss_backward_cuda_kernelILi4EfffEvPT0_PKT2_PKfm:
        /* <DEDUP_REMOVED lines=20> */
[----:B0-----:R-:W-:-:S04]  /*0140*/  FMUL.FTZ R6, R6, R5 ;  /* 0x0000000506067220 */ /* 0x001fc80000410000 */
[C---:B--2---:R-:W-:Y:S01]  /*0150*/  FMUL.FTZ R8, R6.reuse, R8 ;  /* 0x0000000806087220 */ /* 0x044fe20000410000 */
[C---:B------:R-:W-:Y:S01]  /*0160*/  FMUL.FTZ R9, R6.reuse, R9 ;  /* 0x0000000906097220 */ /* 0x040fe20000410000 */
[C---:B------:R-:W-:Y:S01]  /*0170*/  FMUL.FTZ R10, R6.reuse, R10 ;  /* 0x0000000a060a7220 */ /* 0x040fe20000410000 */
[----:B------:R-:W-:-:S05]  /*0180*/  FMUL.FTZ R11, R6, R11 ;  /* 0x0000000b060b7220 */ /* 0x000fca0000410000 */
[----:B------:R-:W-:Y:S01]  /*0190*/  STG.E.128 desc[UR4][R2.64], R8 ;  /* 0x0000000802007986 */ /* 0x000fe2000c101d04 */
[----:B------:R-:W-:Y:S05]  /*01a0*/  EXIT ;  /* 0x000000000000794d */ /* 0x000fea0003800000 */
.L_x_1:
        /* <DEDUP_REMOVED lines=13> */
.L_x_212:


//--------------------- .text._Z31focal_loss_backward_cuda_kernelILi2EddfEvPT0_PKT2_PKfm --------------------------
	.section	.text._Z31focal_loss_backward_cuda_kernelILi2EddfEvPT0_PKT2_PKfm,"ax",@progbits
	.align	128
        .global         _Z31focal_loss_backward_cuda_kernelILi2EddfEvPT0_PKT2_PKfm
        .type           _Z31focal_loss_backward_cuda_kernelILi2EddfEvPT0_PKT2_PKfm,@function
        .size           _Z31focal_loss_backward_cuda_kernelILi2EddfEvPT0_PKT2_PKfm,(.L_x_200 - _Z31focal_loss_backward_cuda_kernelILi2EddfEvPT0_PKT2_PKfm)
        .other          _Z31focal_loss_backward_cuda_kernelILi2EddfEvPT0_PKT2_PKfm,@"STO_CUDA_ENTRY STV_DEFAULT"
_Z31focal_loss_backward_cuda_kernelILi2EddfEvPT0_PKT2_PKfm:
.text._Z31focal_loss_backward_cuda_kernelILi2EddfEvPT0_PKT2_PKfm:
[----:B------:R-:W-:Y:S08]  /*0000*/  LDC R1, c[0x0][0x37c] ;  /* 0x0000df00ff017b82 */ /* 0x000ff00000000800 */
[----:B------:R-:W0:Y:S01]  /*0010*/  LDC.64 R6, c[0x0][0x390] ;  /* 0x0000e400ff067b82 */ /* 0x000e220000000a00 */
[----:B------:R-:W0:Y:S07]  /*0020*/  LDCU.64 UR4, c[0x0][0x358] ;  /* 0x00006b00ff0477ac */ /* 0x000e2e0008000a00 */
[----:B------:R-:W1:Y:S01]  /*0030*/  LDC.64 R2, c[0x0][0x388] ;  /* 0x0000e200ff027b82 */ /* 0x000e620000000a00 */
[----:B0-----:R-:W2:Y:S04]  /*0040*/  LDG.E.CONSTANT R6, desc[UR4][R6.64] ;  /* 0x0000000406067981 */ /* 0x001ea8000c1e9900 */
[----:B-1----:R-:W3:Y:S01]  /*0050*/  LDG.E.CONSTANT R2, desc[UR4][R2.64] ;  /* 0x0000000402027981 */ /* 0x002ee2000c1e9900 */
[----:B------:R-:W-:-:S02]  /*0060*/  IMAD.MOV.U32 R8, RZ, RZ, 0x1 ;  /* 0x00000001ff087424 */ /* 0x000fc400078e00ff */
[----:B------:R-:W0:Y:S01]  /*0070*/  S2UR UR6, SR_CTAID.X ;  /* 0x00000000000679c3 */ /* 0x000e220000002500 */
[----:B------:R-:W0:Y:S07]  /*0080*/  S2R R13, SR_TID.X ;  /* 0x00000000000d7919 */ /* 0x000e2e0000002100 */
[----:B------:R-:W0:Y:S01]  /*0090*/  LDC R12, c[0x0][0x360] ;  /* 0x0000d800ff0c7b82 */ /* 0x000e220000000800 */
[----:B--2---:R-:W-:-:S06]  /*00a0*/  FMUL.FTZ R4, R6, 1 ;  /* 0x3f80000006047820 */ /* 0x004fcc0000410000 */
[----:B------:R-:W1:Y:S02]  /*00b0*/  F2F.F64.F32 R4, R4 ;  /* 0x0000000400047310 */ /* 0x000e640000201800 */
[----:B-1----:R-:W1:-:S15]  /*00c0*/  MUFU.RCP64H R9, R5 ;  /* 0x0000000500097308 */ /* 0x002e5e0000001800 */
[----:B------:R-:W-:-:S15]  /*00d0*/  NOP ;  /* 0x0000000000007918 */ /* 0x000fde0000000000 */
[----:B------:R-:W-:-:S15]  /*00e0*/  NOP ;  /* 0x0000000000007918 */ /* 0x000fde0000000000 */
[----:B------:R-:W-:-:S15]  /*00f0*/  NOP ;  /* 0x0000000000007918 */ /* 0x000fde0000000000 */
[----:B------:R-:W-:-:S02]  /*0100*/  NOP ;  /* 0x0000000000007918 */ /* 0x000fc40000000000 */
[----:B-1----:R-:W1:-:S15]  /*0110*/  DFMA R10, -R4, R8, 1 ;  /* 0x3ff00000040a742b */ /* 0x002e5e0000000108 */
[----:B------:R-:W-:-:S15]  /*0120*/  NOP ;  /* 0x0000000000007918 */ /* 0x000fde0000000000 */
[----:B------:R-:W-:-:S15]  /*0130*/  NOP ;  /* 0x0000000000007918 */ /* 0x000fde0000000000 */
[----:B------:R-:W-:-:S15]  /*0140*/  NOP ;  /* 0x0000000000007918 */ /* 0x000fde0000000000 */
[----:B------:R-:W-:-:S04]  /*0150*/  NOP ;  /* 0x0000000000007918 */ /* 0x000fc80000000000 */
[----:B-1----:R-:W1:-:S15]  /*0160*/  DFMA R10, R10, R10, R10 ;  /* 0x0000000a0a0a722b */ /* 0x002e5e000000000a */
        /* <DEDUP_REMOVED lines=9> */
[----:B-1----:R-:W1:-:S15]  /*0200*/  DFMA R8, -R4, R10, 1 ;  /* 0x3ff000000408742b */ /* 0x002e5e000000010a */
[----:B------:R-:W-:-:S15]  /*0210*/  NOP ;  /* 0x0000000000007918 */ /* 0x000fde0000000000 */
[----:B------:R-:W-:-:S15]  /*0220*/  NOP ;  /* 0x0000000000007918 */ /* 0x000fde0000000000 */
[----:B------:R-:W-:-:S15]  /*0230*/  NOP ;  /* 0x0000000000007918 */ /* 0x000fde0000000000 */
[----:B------:R-:W-:-:S04]  /*0240*/  NOP ;  /* 0x0000000000007918 */ /* 0x000fc80000000000 */
[----:B-1----:R3:W1:Y:S02]  /*0250*/  DFMA R10, R10, R8, R10 ;  /* 0x000000080a0a722b */ /* 0x002664000000000a */
[----:B---3--:R-:W-:-:S15]  /*0260*/  FMUL.FTZ R8, R2, 1 ;  /* 0x3f80000002087820 */ /* 0x008fde0000410000 */
[----:B------:R-:W-:-:S15]  /*0270*/  NOP ;  /* 0x0000000000007918 */ /* 0x000fde0000000000 */
[----:B------:R-:W-:-:S15]  /*0280*/  NOP ;  /* 0x0000000000007918 */ /* 0x000fde0000000000 */
[----:B------:R-:W-:-:S15]  /*0290*/  NOP ;  /* 0x0000000000007918 */ /* 0x000fde0000000000 */
[----:B------:R-:W-:-:S02]  /*02a0*/  NOP ;  /* 0x0000000000007918 */ /* 0x000fc40000000000 */
[----:B------:R-:W2:Y:S02]  /*02b0*/  F2F.F64.F32 R8, R8 ;  /* 0x0000000800087310 */ /* 0x000ea40000201800 */
[----:B--2---:R-:W-:-:S15]  /*02c0*/  FSETP.GEU.AND P1, PT, |R9|, 6.5827683646048100446e-37, PT ;  /* 0x036000000900780b */ /* 0x004fde0003f2e200 */
[----:B------:R-:W-:-:S15]  /*02d0*/  NOP ;  /* 0x0000000000007918 */ /* 0x000fde0000000000 */
[----:B------:R-:W-:-:S15]  /*02e0*/  NOP ;  /* 0x0000000000007918 */ /* 0x000fde0000000000 */
[----:B------:R-:W-:-:S15]  /*02f0*/  NOP ;  /* 0x0000000000007918 */ /* 0x000fde0000000000 */
[----:B------:R-:W-:-:S02]  /*0300*/  NOP ;  /* 0x0000000000007918 */ /* 0x000fc40000000000 */
[----:B-1----:R-:W1:-:S15]  /*0310*/  DMUL R2, R8, R10 ;  /* 0x0000000a08027228 */ /* 0x002e5e0000000000 */
[----:B------:R-:W-:-:S15]  /*0320*/  NOP ;  /* 0x0000000000007918 */ /* 0x000fde0000000000 */
[----:B------:R-:W-:-:S15]  /*0330*/  NOP ;  /* 0x0000000000007918 */ /* 0x000fde0000000000 */
[----:B------:R-:W-:-:S15]  /*0340*/  NOP ;  /* 0x0000000000007918 */ /* 0x000fde0000000000 */
[----:B------:R-:W-:-:S04]  /*0350*/  NOP ;  /* 0x0000000000007918 */ /* 0x000fc80000000000 */
[----:B-1----:R-:W1:-:S15]  /*0360*/  DFMA R6, -R4, R2, R8 ;  /* 0x000000020406722b */ /* 0x002e5e0000000108 */
[----:B------:R-:W-:-:S15]  /*0370*/  NOP ;  /* 0x0000000000007918 */ /* 0x000fde0000000000 */
[----:B------:R-:W-:-:S15]  /*0380*/  NOP ;  /* 0x0000000000007918 */ /* 0x000fde0000000000 */
[----:B------:R-:W-:-:S15]  /*0390*/  NOP ;  /* 0x0000000000007918 */ /* 0x000fde0000000000 */
[----:B------:R-:W-:-:S04]  /*03a0*/  NOP ;  /* 0x0000000000007918 */ /* 0x000fc80000000000 */
[----:B-1----:R-:W1:Y:S02]  /*03b0*/  DFMA R2, R10, R6, R2 ;  /* 0x000000060a02722b */ /* 0x002e640000000002 */
[----:B-1----:R-:W-:-:S05]  /*03c0*/  FFMA R0, RZ, R5, R3 ;  /* 0x00000005ff007223 */ /* 0x002fca0000000003 */
[----:B------:R-:W-:Y:S01]  /*03d0*/  FSETP.GT.AND P0, PT, |R0|, 1.469367938527859385e-39, PT ;  /* 0x001000000000780b */ /* 0x000fe20003f04200 */
[----:B0-----:R-:W-:-:S04]  /*03e0*/  IMAD R0, R12, UR6, R13 ;  /* 0x000000060c007c24 */ /* 0x001fc8000f8e020d */
[----:B------:R-:W-:-:S08]  /*03f0*/  IMAD.SHL.U32 R0, R0, 0x2, RZ ;  /* 0x0000000200007824 */ /* 0x000fd000078e00ff */
[----:B------:R-:W-:Y:S05]  /*0400*/  @P0 BRA P1, `(.L_x_2) ;  /* 0x0000000000080947 */ /* 0x000fea0000800000 */
[----:B------:R-:W-:-:S07]  /*0410*/  MOV R6, 0x430 ;  /* 0x0000043000067802 */ /* 0x000fce0000000f00 */
[----:B------:R-:W-:Y:S05]  /*0420*/  CALL.REL.NOINC `($__internal_0_$__cuda_sm20_div_rn_f64_full) ;  /* 0x0000000000407944 */ /* 0x000fea0003c00000 */
.L_x_2:
[----:B------:R-:W0:Y:S02]  /*0430*/  LDCU.64 UR6, c[0x0][0x398] ;  /* 0x00007300ff0677ac */ /* 0x000e240008000a00 */
[----:B0-----:R-:W-:-:S04]  /*0440*/  ISETP.GE.U32.AND P0, PT, R0, UR6, PT ;  /* 0x0000000600007c0c */ /* 0x001fc8000bf06070 */
[----:B------:R-:W-:-:S13]  /*0450*/  ISETP.GE.U32.AND.EX P0, PT, RZ, UR7, PT, P0 ;  /* 0x00000007ff007c0c */ /* 0x000fda000bf06100 */
[----:B------:R-:W-:Y:S05]  /*0460*/  @P0 EXIT ;  /* 0x000000000000094d */ /* 0x000fea0003800000 */
[----:B------:R-:W0:Y:S02]  /*0470*/  LDCU.64 UR6, c[0x0][0x380] ;  /* 0x00007000ff0677ac */ /* 0x000e240008000a00 */
[----:B0-----:R-:W-:-:S04]  /*0480*/  LEA R4, P0, R0, UR6, 0x3 ;  /* 0x0000000600047c11 */ /* 0x001fc8000f8018ff */
[----:B------:R-:W-:-:S05]  /*0490*/  LEA.HI.X R5, R0, UR7, RZ, 0x3, P0 ;  /* 0x0000000700057c11 */ /* 0x000fca00080f1cff */
[----:B------:R-:W2:Y:S02]  /*04a0*/  LDG.E.128 R8, desc[UR4][R4.64] ;  /* 0x0000000404087981 */ /* 0x000ea4000c1e1d00 */
[----:B--2---:R-:W-:-:S15]  /*04b0*/  DMUL R8, R8, R2 ;  /* 0x0000000208087228 */ /* 0x004fde0000000000 */
[----:B------:R-:W-:-:S15]  /*04c0*/  NOP ;  /* 0x0000000000007918 */ /* 0x000fde0000000000 */
[----:B------:R-:W-:-:S15]  /*04d0*/  NOP ;  /* 0x0000000000007918 */ /* 0x000fde0000000000 */
[----:B------:R-:W-:-:S15]  /*04e0*/  NOP ;  /* 0x0000000000007918 */ /* 0x000fde0000000000 */
[----:B------:R-:W-:-:S04]  /*04f0*/  NOP ;  /* 0x0000000000007918 */ /* 0x000fc80000000000 */
[----:B------:R-:W0:Y:S02]  /*0500*/  DMUL R10, R10, R2 ;  /* 0x000000020a0a7228 */ /* 0x000e240000000000 */
[----:B0-----:R-:W-:Y:S01]  /*0510*/  STG.E.128 desc[UR4][R4.64], R8 ;  /* 0x0000000804007986 */ /* 0x001fe2000c101d04 */
[----:B------:R-:W-:Y:S05]  /*0520*/  EXIT ;  /* 0x000000000000794d */ /* 0x000fea0003800000 */
        .weak           $__internal_0_$__cuda_sm20_div_rn_f64_full
        .type           $__internal_0_$__cuda_sm20_div_rn_f64_full,@function
        .size           $__internal_0_$__cuda_sm20_div_rn_f64_full,(.L_x_200 - $__internal_0_$__cuda_sm20_div_rn_f64_full)
$__internal_0_$__cuda_sm20_div_rn_f64_full:
[C---:B------:R-:W-:Y:S01]  /*0530*/  FSETP.GEU.AND P0, PT, |R5|.reuse, 1.469367938527859385e-39, PT ;  /* 0x001000000500780b */ /* 0x040fe20003f0e200 */
[----:B------:R-:W-:Y:S01]  /*0540*/  IMAD.MOV.U32 R10, RZ, RZ, 0x1 ;  /* 0x00000001ff0a7424 */ /* 0x000fe200078e00ff */
[C---:B------:R-:W-:Y:S01]  /*0550*/  LOP3.LUT R2, R5.reuse, 0x800fffff, RZ, 0xc0, !PT ;  /* 0x800fffff05027812 */ /* 0x040fe200078ec0ff */
[----:B------:R-:W-:Y:S01]  /*0560*/  IMAD.MOV.U32 R7, RZ, RZ, 0x1ca00000 ;  /* 0x1ca00000ff077424 */ /* 0x000fe200078e00ff */
[----:B------:R-:W-:Y:S02]  /*0570*/  LOP3.LUT R15, R5, 0x7ff00000, RZ, 0xc0, !PT ;  /* 0x7ff00000050f7812 */ /* 0x000fe400078ec0ff */
[----:B------:R-:W-:Y:S01]  /*0580*/  LOP3.LUT R3, R2, 0x3ff00000, RZ, 0xfc, !PT ;  /* 0x3ff0000002037812 */ /* 0x000fe200078efcff */
[----:B------:R-:W-:-:S06]  /*0590*/  IMAD.MOV.U32 R2, RZ, RZ, R4 ;  /* 0x000000ffff027224 */ /* 0x000fcc00078e0004 */
[----:B------:R-:W0:Y:S02]  /*05a0*/  @!P0 DMUL R2, R4, 8.98846567431157953865e+307 ;  /* 0x7fe0000004028828 */ /* 0x000e240000000000 */
[----:B0-----:R-:W0:-:S15]  /*05b0*/  MUFU.RCP64H R11, R3 ;  /* 0x00000003000b7308 */ /* 0x001e1e0000001800 */
[----:B------:R-:W-:-:S15]  /*05c0*/  NOP ;  /* 0x0000000000007918 */ /* 0x000fde0000000000 */
[----:B------:R-:W-:-:S15]  /*05d0*/  NOP ;  /* 0x0000000000007918 */ /* 0x000fde0000000000 */
[----:B------:R-:W-:-:S15]  /*05e0*/  NOP ;  /* 0x0000000000007918 */ /* 0x000fde0000000000 */
[----:B------:R-:W-:-:S02]  /*05f0*/  NOP ;  /* 0x0000000000007918 */ /* 0x000fc40000000000 */
[----:B0-----:R-:W0:-:S15]  /*0600*/  DFMA R12, R10, -R2, 1 ;  /* 0x3ff000000a0c742b */ /* 0x001e1e0000000802 */
[----:B------:R-:W-:-:S15]  /*0610*/  NOP ;  /* 0x0000000000007918 */ /* 0x000fde0000000000 */
[----:B------:R-:W-:-:S15]  /*0620*/  NOP ;  /* 0x0000000000007918 */ /* 0x000fde0000000000 */
[----:B------:R-:W-:-:S15]  /*0630*/  NOP ;  /* 0x0000000000007918 */ /* 0x000fde0000000000 */
[----:B------:R-:W-:-:S04]  /*0640*/  NOP ;  /* 0x0000000000007918 */ /* 0x000fc80000000000 */
[----:B0-----:R-:W0:-:S15]  /*0650*/  DFMA R12, R12, R12, R12 ;  /* 0x0000000c0c0c722b */ /* 0x001e1e000000000c */
        /* <DEDUP_REMOVED lines=9> */
[----:B0-----:R-:W0:-:S15]  /*06f0*/  DFMA R12, R10, -R2, 1 ;  /* 0x3ff000000a0c742b */ /* 0x001e1e0000000802 */
[----:B------:R-:W-:-:S15]  /*0700*/  NOP ;  /* 0x0000000000007918 */ /* 0x000fde0000000000 */
[----:B------:R-:W-:-:S15]  /*0710*/  NOP ;  /* 0x0000000000007918 */ /* 0x000fde0000000000 */
[----:B------:R-:W-:-:S15]  /*0720*/  NOP ;  /* 0x0000000000007918 */ /* 0x000fde0000000000 */
[----:B------:R-:W-:-:S04]  /*0730*/  NOP ;  /* 0x0000000000007918 */ /* 0x000fc80000000000 */
[----:B0-----:R0:W1:Y:S02]  /*0740*/  DFMA R10, R10, R12, R10 ;  /* 0x0000000c0a0a722b */ /* 0x001064000000000a */
[----:B0-----:R-:W-:Y:S02]  /*0750*/  IMAD.MOV.U32 R13, RZ, RZ, R9 ;  /* 0x000000ffff0d7224 */ /* 0x001fe400078e0009 */
[----:B------:R-:W-:-:S03]  /*0760*/  IMAD.MOV.U32 R12, RZ, RZ, R8 ;  /* 0x000000ffff0c7224 */ /* 0x000fc600078e0008 */
[----:B------:R-:W-:Y:S01]  /*0770*/  LOP3.LUT R14, R13, 0x7ff00000, RZ, 0xc0, !PT ;  /* 0x7ff000000d0e7812 */ /* 0x000fe200078ec0ff */
[----:B------:R-:W-:-:S03]  /*0780*/  IMAD.MOV.U32 R8, RZ, RZ, R12 ;  /* 0x000000ffff087224 */ /* 0x000fc600078e000c */
[----:B------:R-:W-:Y:S01]  /*0790*/  ISETP.GE.U32.AND P1, PT, R14, R15, PT ;  /* 0x0000000f0e00720c */ /* 0x000fe20003f26070 */
[----:B------:R-:W-:-:S03]  /*07a0*/  IMAD.MOV.U32 R21, RZ, RZ, R14 ;  /* 0x000000ffff157224 */ /* 0x000fc600078e000e */
[----:B------:R-:W-:Y:S02]  /*07b0*/  SEL R9, R7, 0x63400000, !P1 ;  /* 0x6340000007097807 */ /* 0x000fe40004800000 */
[----:B------:R-:W-:Y:S02]  /*07c0*/  FSETP.GEU.AND P1, PT, |R13|, 1.469367938527859385e-39, PT ;  /* 0x001000000d00780b */ /* 0x000fe40003f2e200 */
[----:B------:R-:W-:-:S11]  /*07d0*/  LOP3.LUT R9, R9, 0x800fffff, R13, 0xf8, !PT ;  /* 0x800fffff09097812 */ /* 0x000fd600078ef80d */
[----:B-1----:R-:W-:Y:S05]  /*07e0*/  @P1 BRA `(.L_x_3) ;  /* 0x0000000000201947 */ /* 0x002fea0003800000 */
[----:B------:R-:W-:Y:S01]  /*07f0*/  LOP3.LUT R17, R5, 0x7ff00000, RZ, 0xc0, !PT ;  /* 0x7ff0000005117812 */ /* 0x000fe200078ec0ff */
[----:B------:R-:W-:-:S03]  /*0800*/  IMAD.MOV.U32 R16, RZ, RZ, RZ ;  /* 0x000000ffff107224 */ /* 0x000fc600078e00ff */
[----:B------:R-:W-:-:S04]  /*0810*/  ISETP.GE.U32.AND P1, PT, R14, R17, PT ;  /* 0x000000110e00720c */ /* 0x000fc80003f26070 */
[----:B------:R-:W-:-:S04]  /*0820*/  SEL R17, R7, 0x63400000, !P1 ;  /* 0x6340000007117807 */ /* 0x000fc80004800000 */
[----:B------:R-:W-:-:S04]  /*0830*/  LOP3.LUT R17, R17, 0x80000000, R13, 0xf8, !PT ;  /* 0x8000000011117812 */ /* 0x000fc800078ef80d */
[----:B------:R-:W-:-:S06]  /*0840*/  LOP3.LUT R17, R17, 0x100000, RZ, 0xfc, !PT ;  /* 0x0010000011117812 */ /* 0x000fcc00078efcff */
[----:B------:R-:W0:Y:S02]  /*0850*/  DFMA R8, R8, 2, -R16 ;  /* 0x400000000808782b */ /* 0x000e240000000810 */
[----:B0-----:R-:W-:-:S07]  /*0860*/  LOP3.LUT R21, R9, 0x7ff00000, RZ, 0xc0, !PT ;  /* 0x7ff0000009157812 */ /* 0x001fce00078ec0ff */
.L_x_3:
[----:B------:R-:W-:Y:S01]  /*0870*/  IMAD.MOV.U32 R20, RZ, RZ, R15 ;  /* 0x000000ffff147224 */ /* 0x000fe200078e000f */
[----:B------:R-:W-:Y:S01]  /*0880*/  @!P0 LOP3.LUT R20, R3, 0x7ff00000, RZ, 0xc0, !PT ;  /* 0x7ff0000003148812 */ /* 0x000fe200078ec0ff */
[----:B------:R-:W-:Y:S01]  /*0890*/  VIADD R15, R21, 0xffffffff ;  /* 0xffffffff150f7836 */ /* 0x000fe20000000000 */
[----:B------:R-:W0:Y:S03]  /*08a0*/  DMUL R18, R10, R8 ;  /* 0x000000080a127228 */ /* 0x000e260000000000 */
[----:B------:R-:W-:Y:S01]  /*08b0*/  VIADD R22, R20, 0xffffffff ;  /* 0xffffffff14167836 */ /* 0x000fe20000000000 */
[----:B------:R-:W-:-:S04]  /*08c0*/  ISETP.GT.U32.AND P0, PT, R15, 0x7feffffe, PT ;  /* 0x7feffffe0f00780c */ /* 0x000fc80003f04070 */
[----:B------:R-:W-:-:S15]  /*08d0*/  ISETP.GT.U32.OR P0, PT, R22, 0x7feffffe, P0 ;  /* 0x7feffffe1600780c */ /* 0x000fde0000704470 */
[----:B------:R-:W-:-:S15]  /*08e0*/  NOP ;  /* 0x0000000000007918 */ /* 0x000fde0000000000 */
[----:B------:R-:W-:-:S15]  /*08f0*/  NOP ;  /* 0x0000000000007918 */ /* 0x000fde0000000000 */
[----:B------:R-:W-:-:S11]  /*0900*/  NOP ;  /* 0x0000000000007918 */ /* 0x000fd60000000000 */
[----:B0-----:R-:W0:-:S15]  /*0910*/  DFMA R16, R18, -R2, R8 ;  /* 0x800000021210722b */ /* 0x001e1e0000000008 */
[----:B------:R-:W-:-:S15]  /*0920*/  NOP ;  /* 0x0000000000007918 */ /* 0x000fde0000000000 */
[----:B------:R-:W-:-:S15]  /*0930*/  NOP ;  /* 0x0000000000007918 */ /* 0x000fde0000000000 */
[----:B------:R-:W-:-:S15]  /*0940*/  NOP ;  /* 0x0000000000007918 */ /* 0x000fde0000000000 */
[----:B------:R-:W-:-:S04]  /*0950*/  NOP ;  /* 0x0000000000007918 */ /* 0x000fc80000000000 */
[----:B0-----:R0:W1:Y:S02]  /*0960*/  DFMA R10, R10, R16, R18 ;  /* 0x000000100a0a722b */ /* 0x0010640000000012 */
[----:B01----:R-:W-:Y:S05]  /*0970*/  @P0 BRA `(.L_x_4) ;  /* 0x00000000007c0947 */ /* 0x003fea0003800000 */
[----:B------:R-:W-:-:S04]  /*0980*/  LOP3.LUT R13, R5, 0x7ff00000, RZ, 0xc0, !PT ;  /* 0x7ff00000050d7812 */ /* 0x000fc800078ec0ff */
[CC--:B------:R-:W-:Y:S02]  /*0990*/  VIADDMNMX R12, R14.reuse, -R13.reuse, 0xb9600000, !PT ;  /* 0xb96000000e0c7446 */ /* 0x0c0fe4000780090d */
[----:B------:R-:W-:Y:S02]  /*09a0*/  ISETP.GE.U32.AND P0, PT, R14, R13, PT ;  /* 0x0000000d0e00720c */ /* 0x000fe40003f06070 */
[----:B------:R-:W-:Y:S02]  /*09b0*/  VIMNMX R12, PT, PT, R12, 0x46a00000, PT ;  /* 0x46a000000c0c7848 */ /* 0x000fe40003fe0100 */
[----:B------:R-:W-:-:S05]  /*09c0*/  SEL R7, R7, 0x63400000, !P0 ;  /* 0x6340000007077807 */ /* 0x000fca0004000000 */
[----:B------:R-:W-:Y:S02]  /*09d0*/  IMAD.IADD R7, R12, 0x1, -R7 ;  /* 0x000000010c077824 */ /* 0x000fe400078e0a07 */
[----:B------:R-:W-:Y:S02]  /*09e0*/  IMAD.MOV.U32 R12, RZ, RZ, RZ ;  /* 0x000000ffff0c7224 */ /* 0x000fe400078e00ff */
[----:B------:R-:W-:-:S06]  /*09f0*/  VIADD R13, R7, 0x7fe00000 ;  /* 0x7fe00000070d7836 */ /* 0x000fcc0000000000 */
[----:B------:R-:W0:Y:S02]  /*0a00*/  DMUL R14, R10, R12 ;  /* 0x0000000c0a0e7228 */ /* 0x000e240000000000 */
[----:B0-----:R-:W-:-:S13]  /*0a10*/  FSETP.GTU.AND P0, PT, |R15|, 1.469367938527859385e-39, PT ;  /* 0x001000000f00780b */ /* 0x001fda0003f0c200 */
[----:B------:R-:W-:Y:S05]  /*0a20*/  @P0 BRA `(.L_x_5) ;  /* 0x0000000000a40947 */ /* 0x000fea0003800000 */
[----:B------:R-:W0:Y:S01]  /*0a30*/  DFMA R2, R10, -R2, R8 ;  /* 0x800000020a02722b */ /* 0x000e220000000008 */
[----:B------:R-:W-:Y:S01]  /*0a40*/  IMAD.MOV.U32 R12, RZ, RZ, RZ ;  /* 0x000000ffff0c7224 */ /* 0x000fe200078e00ff */
[C---:B0-----:R-:W-:Y:S02]  /*0a50*/  FSETP.NEU.AND P0, PT, R3.reuse, RZ, PT ;  /* 0x000000ff0300720b */ /* 0x041fe40003f0d000 */
[----:B------:R-:W-:-:S04]  /*0a60*/  LOP3.LUT R5, R3, 0x80000000, R5, 0x48, !PT ;  /* 0x8000000003057812 */ /* 0x000fc800078e4805 */
[----:B------:R-:W-:-:S07]  /*0a70*/  LOP3.LUT R13, R5, R13, RZ, 0xfc, !PT ;  /* 0x0000000d050d7212 */ /* 0x000fce00078efcff */
[----:B------:R-:W-:Y:S05]  /*0a80*/  @!P0 BRA `(.L_x_5) ;  /* 0x00000000008c8947 */ /* 0x000fea0003800000 */
[----:B------:R-:W-:Y:S01]  /*0a90*/  IMAD.MOV R3, RZ, RZ, -R7 ;  /* 0x000000ffff037224 */ /* 0x000fe200078e0a07 */
[----:B------:R-:W-:Y:S01]  /*0aa0*/  IADD3 R7, PT, PT, -R7, -0x43300000, RZ ;  /* 0xbcd0000007077810 */ /* 0x000fe20007ffe1ff */
[----:B------:R-:W-:-:S06]  /*0ab0*/  IMAD.MOV.U32 R2, RZ, RZ, RZ ;  /* 0x000000ffff027224 */ /* 0x000fcc00078e00ff */
[----:B------:R-:W0:Y:S02]  /*0ac0*/  DFMA R2, R14, -R2, R10 ;  /* 0x800000020e02722b */ /* 0x000e24000000000a */
[----:B0-----:R-:W-:-:S15]  /*0ad0*/  FSETP.NEU.AND P0, PT, |R3|, R7, PT ;  /* 0x000000070300720b */ /* 0x001fde0003f0d200 */
[----:B------:R-:W-:-:S15]  /*0ae0*/  NOP ;  /* 0x0000000000007918 */ /* 0x000fde0000000000 */
[----:B------:R-:W-:-:S15]  /*0af0*/  NOP ;  /* 0x0000000000007918 */ /* 0x000fde0000000000 */
[----:B------:R-:W-:-:S15]  /*0b00*/  NOP ;  /* 0x0000000000007918 */ /* 0x000fde0000000000 */
[----:B------:R-:W-:-:S02]  /*0b10*/  NOP ;  /* 0x0000000000007918 */ /* 0x000fc40000000000 */
[----:B------:R-:W0:Y:S02]  /*0b20*/  DMUL.RP R10, R10, R12 ;  /* 0x0000000c0a0a7228 */ /* 0x000e240000008000 */
[----:B0-----:R-:W-:Y:S02]  /*0b30*/  LOP3.LUT R5, R11, R5, RZ, 0x3c, !PT ;  /* 0x000000050b057212 */ /* 0x001fe400078e3cff */
[----:B------:R-:W-:Y:S02]  /*0b40*/  FSEL R14, R10, R14, !P0 ;  /* 0x0000000e0a0e7208 */ /* 0x000fe40004000000 */
[----:B------:R-:W-:Y:S01]  /*0b50*/  FSEL R15, R5, R15, !P0 ;  /* 0x0000000f050f7208 */ /* 0x000fe20004000000 */
[----:B------:R-:W-:Y:S06]  /*0b60*/  BRA `(.L_x_5) ;  /* 0x0000000000547947 */ /* 0x000fec0003800000 */
.L_x_4:
[----:B------:R-:W0:Y:S02]  /*0b70*/  DSETP.NAN.AND P0, PT, R12, R12, PT ;  /* 0x0000000c0c00722a */ /* 0x000e240003f08000 */
[----:B0-----:R-:W-:Y:S05]  /*0b80*/  @P0 BRA `(.L_x_6) ;  /* 0x0000000000440947 */ /* 0x001fea0003800000 */
[----:B------:R-:W0:Y:S02]  /*0b90*/  DSETP.NAN.AND P0, PT, R4, R4, PT ;  /* 0x000000040400722a */ /* 0x000e240003f08000 */
[----:B0-----:R-:W-:Y:S05]  /*0ba0*/  @P0 BRA `(.L_x_7) ;  /* 0x0000000000300947 */ /* 0x001fea0003800000 */
[----:B------:R-:W-:Y:S01]  /*0bb0*/  ISETP.NE.AND P0, PT, R21, R20, PT ;  /* 0x000000141500720c */ /* 0x000fe20003f05270 */
[----:B------:R-:W-:Y:S02]  /*0bc0*/  IMAD.MOV.U32 R14, RZ, RZ, 0x0 ;  /* 0x00000000ff0e7424 */ /* 0x000fe400078e00ff */
[----:B------:R-:W-:-:S10]  /*0bd0*/  IMAD.MOV.U32 R15, RZ, RZ, -0x80000 ;  /* 0xfff80000ff0f7424 */ /* 0x000fd400078e00ff */
[----:B------:R-:W-:Y:S05]  /*0be0*/  @!P0 BRA `(.L_x_5) ;  /* 0x0000000000348947 */ /* 0x000fea0003800000 */
[----:B------:R-:W-:Y:S02]  /*0bf0*/  ISETP.NE.AND P0, PT, R21, 0x7ff00000, PT ;  /* 0x7ff000001500780c */ /* 0x000fe40003f05270 */
[----:B------:R-:W-:Y:S02]  /*0c00*/  LOP3.LUT R15, R13, 0x80000000, R5, 0x48, !PT ;  /* 0x800000000d0f7812 */ /* 0x000fe400078e4805 */
[----:B------:R-:W-:-:S13]  /*0c10*/  ISETP.EQ.OR P0, PT, R20, RZ, !P0 ;  /* 0x000000ff1400720c */ /* 0x000fda0004702670 */
[----:B------:R-:W-:Y:S01]  /*0c20*/  @P0 LOP3.LUT R2, R15, 0x7ff00000, RZ, 0xfc, !PT ;  /* 0x7ff000000f020812 */ /* 0x000fe200078efcff */
[----:B------:R-:W-:Y:S02]  /*0c30*/  @!P0 IMAD.MOV.U32 R14, RZ, RZ, RZ ;  /* 0x000000ffff0e8224 */ /* 0x000fe400078e00ff */
[----:B------:R-:W-:Y:S02]  /*0c40*/  @P0 IMAD.MOV.U32 R14, RZ, RZ, RZ ;  /* 0x000000ffff0e0224 */ /* 0x000fe400078e00ff */
[----:B------:R-:W-:Y:S01]  /*0c50*/  @P0 IMAD.MOV.U32 R15, RZ, RZ, R2 ;  /* 0x000000ffff0f0224 */ /* 0x000fe200078e0002 */
[----:B------:R-:W-:Y:S06]  /*0c60*/  BRA `(.L_x_5) ;  /* 0x0000000000147947 */ /* 0x000fec0003800000 */
.L_x_7:
[----:B------:R-:W-:Y:S01]  /*0c70*/  LOP3.LUT R15, R5, 0x80000, RZ, 0xfc, !PT ;  /* 0x00080000050f7812 */ /* 0x000fe200078efcff */
[----:B------:R-:W-:Y:S01]  /*0c80*/  IMAD.MOV.U32 R14, RZ, RZ, R4 ;  /* 0x000000ffff0e7224 */ /* 0x000fe200078e0004 */
[----:B------:R-:W-:Y:S06]  /*0c90*/  BRA `(.L_x_5) ;  /* 0x0000000000087947 */ /* 0x000fec0003800000 */
.L_x_6:
[----:B------:R-:W-:Y:S01]  /*0ca0*/  LOP3.LUT R15, R13, 0x80000, RZ, 0xfc, !PT ;  /* 0x000800000d0f7812 */ /* 0x000fe200078efcff */
[----:B------:R-:W-:-:S07]  /*0cb0*/  IMAD.MOV.U32 R14, RZ, RZ, R12 ;  /* 0x000000ffff0e7224 */ /* 0x000fce00078e000c */
.L_x_5:
[----:B------:R-:W-:Y:S02]  /*0cc0*/  IMAD.MOV.U32 R7, RZ, RZ, 0x0 ;  /* 0x00000000ff077424 */ /* 0x000fe400078e00ff */
[----:B------:R-:W-:Y:S02]  /*0cd0*/  IMAD.MOV.U32 R2, RZ, RZ, R14 ;  /* 0x000000ffff027224 */ /* 0x000fe400078e000e */
[----:B------:R-:W-:Y:S01]  /*0ce0*/  IMAD.MOV.U32 R3, RZ, RZ, R15 ;  /* 0x000000ffff037224 */ /* 0x000fe200078e000f */
[----:B------:R-:W-:Y:S06]  /*0cf0*/  RET.REL.NODEC R6 `(_Z31focal_loss_backward_cuda_kernelILi2EddfEvPT0_PKT2_PKfm) ;  /* 0xfffffff006c07950 */ /* 0x000fec0003c3ffff */
.L_x_8:
        /* <DEDUP_REMOVED lines=16> */
.L_x_200:


//--------------------- .text._Z30focal_loss_forward_cuda_kernelILb1ELi8EN3c104HalfElffEvPT4_PT1_PKS4_PKT2_PKflllfff --------------------------
	.section	.text._Z30focal_loss_forward_cuda_kernelILb1ELi8EN3c104HalfElffEvPT4_PT1_PKS4_PKT2_PKflllfff,"ax",@progbits
	.align	128
        .global         _Z30focal_loss_forward_cuda_kernelILb1ELi8EN3c104HalfElffEvPT4_PT1_PKS4_PKT2_PKflllfff
        .type           _Z30focal_loss_forward_cuda_kernelILb1ELi8EN3c104HalfElffEvPT4_PT1_PKS4_PKT2_PKflllfff,@function
        .size           _Z30focal_loss_forward_cuda_kernelILb1ELi8EN3c104HalfElffEvPT4_PT1_PKS4_PKT2_PKflllfff,(.L_x_201 - _Z30focal_loss_forward_cuda_kernelILb1ELi8EN3c104HalfElffEvPT4_PT1_PKS4_PKT2_PKflllfff)
        .other          _Z30focal_loss_forward_cuda_kernelILb1ELi8EN3c104HalfElffEvPT4_PT1_PKS4_PKT2_PKflllfff,@"STO_CUDA_ENTRY STV_DEFAULT"
_Z30focal_loss_forward_cuda_kernelILb1ELi8EN3c104HalfElffEvPT4_PT1_PKS4_PKT2_PKflllfff:
.text._Z30focal_loss_forward_cuda_kernelILb1ELi8EN3c104HalfElffEvPT4_PT1_PKS4_PKT2_PKflllfff:
[----:B------:R-:W-:Y:S08]  /*0000*/  LDC R1, c[0x0][0x37c] ;  /* 0x0000df00ff017b82 */ /* 0x000ff00000000800 */
[----:B------:R-:W0:Y:S01]  /*0010*/  LDC.64 R24, c[0x0][0x3a0] ;  /* 0x0000e800ff187b82 */ /* 0x000e220000000a00 */
[----:B------:R-:W0:Y:S01]  /*0020*/  LDCU.64 UR16, c[0x0][0x358] ;  /* 0x00006b00ff1077ac */ /* 0x000e220008000a00 */
[----:B------:R-:W1:Y:S01]  /*0030*/  S2R R0, SR_TID.X ;  /* 0x0000000000007919 */ /* 0x000e620000002100 */
[----:B------:R-:W2:Y:S05]  /*0040*/  LDCU.64 UR8, c[0x0][0x3b0] ;  /* 0x00007600ff0877ac */ /* 0x000eaa0008000a00 */
[----:B------:R-:W1:Y:S01]  /*0050*/  S2UR UR7, SR_CTAID.X ;  /* 0x00000000000779c3 */ /* 0x000e620000002500 */
[----:B------:R-:W2:Y:S01]  /*0060*/  LDCU.64 UR10, c[0x0][0x3a8] ;  /* 0x00007500ff0a77ac */ /* 0x000ea20008000a00 */
[----:B------:R-:W3:Y:S06]  /*0070*/  LDCU UR20, c[0x0][0x3b4] ;  /* 0x00007680ff1477ac */ /* 0x000eec0008000800 */
[----:B------:R-:W1:Y:S01]  /*0080*/  LDC R23, c[0x0][0x360] ;  /* 0x0000d800ff177b82 */ /* 0x000e620000000800 */
[----:B------:R-:W4:Y:S01]  /*0090*/  LDCU UR21, c[0x0][0x3b0] ;  /* 0x00007600ff1577ac */ /* 0x000f220008000800 */
[----:B------:R-:W0:Y:S02]  /*00a0*/  LDCU.64 UR22, c[0x0][0x3b0] ;  /* 0x00007600ff1677ac */ /* 0x000e240008000a00 */
[----:B0-----:R0:W5:Y:S01]  /*00b0*/  LDG.E.CONSTANT R24, desc[UR16][R24.64] ;  /* 0x0000001018187981 */ /* 0x001162000c1e9900 */
[----:B------:R-:W0:Y:S01]  /*00c0*/  LDCU.64 UR18, c[0x0][0x388] ;  /* 0x00007100ff1277ac */ /* 0x000e220008000a00 */
[----:B------:R-:W-:Y:S01]  /*00d0*/  BSSY.RECONVERGENT B0, `(.L_x_9) ;  /* 0x0000203000007945 */ /* 0x000fe20003800200 */
[----:B------:R-:W-:Y:S01]  /*00e0*/  HFMA2 R22, -RZ, RZ, 0, 0 ;  /* 0x00000000ff167431 */ /* 0x000fe200000001ff */
[----:B--2---:R-:W-:-:S02]  /*00f0*/  UIMAD UR6, UR9, UR10, URZ ;  /* 0x0000000a090672a4 */ /* 0x004fc4000f8e02ff */
[----:B------:R-:W-:Y:S02]  /*0100*/  UIMAD.WIDE.U32 UR4, UR8, UR10, URZ ;  /* 0x0000000a080472a5 */ /* 0x000fe4000f8e00ff */
[----:B------:R-:W-:Y:S01]  /*0110*/  UIMAD UR6, UR8, UR11, UR6 ;  /* 0x0000000b080672a4 */ /* 0x000fe2000f8e0206 */
[----:B------:R-:W2:Y:S03]  /*0120*/  LDCU UR9, c[0x0][0x3c4] ;  /* 0x00007880ff0977ac */ /* 0x000ea60008000800 */
[----:B------:R-:W-:Y:S01]  /*0130*/  UIADD3 UR8, UPT, UPT, UR5, UR6, URZ ;  /* 0x0000000605087290 */ /* 0x000fe2000fffe0ff */
[----:B-1----:R-:W-:Y:S01]  /*0140*/  IMAD R0, R23, UR7, R0 ;  /* 0x0000000717007c24 */ /* 0x002fe2000f8e0200 */
[----:B------:R-:W1:Y:S04]  /*0150*/  LDCU.128 UR12, c[0x0][0x390] ;  /* 0x00007200ff0c77ac */ /* 0x000e680008000c00 */
[----:B------:R-:W-:Y:S01]  /*0160*/  SHF.L.U32 R18, R0, 0x3, RZ ;  /* 0x0000000300127819 */ /* 0x000fe200000006ff */
[----:B------:R-:W-:-:S03]  /*0170*/  IMAD.U32 R0, RZ, RZ, UR8 ;  /* 0x00000008ff007e24 */ /* 0x000fc6000f8e00ff */
[----:B------:R-:W-:-:S04]  /*0180*/  ISETP.LT.U32.AND P0, PT, R18, UR4, PT ;  /* 0x0000000412007c0c */ /* 0x000fc8000bf01070 */
[----:B------:R-:W-:-:S13]  /*0190*/  ISETP.GT.AND.EX P0, PT, R0, RZ, PT, P0 ;  /* 0x000000ff0000720c */ /* 0x000fda0003f04300 */
[----:B01234-:R-:W-:Y:S05]  /*01a0*/  @!P0 BRA `(.L_x_10) ;  /* 0x0000001c00d48947 */ /* 0x01ffea0003800000 */
[----:B------:R-:W0:Y:S01]  /*01b0*/  LDC R14, c[0x0][0x3c8] ;  /* 0x0000f200ff0e7b82 */ /* 0x000e220000000800 */
[----:B------:R-:W1:Y:S01]  /*01c0*/  LDCU UR6, c[0x0][0x370] ;  /* 0x00006e00ff0677ac */ /* 0x000e620008000800 */
[----:B------:R-:W-:Y:S01]  /*01d0*/  IMAD.MOV.U32 R19, RZ, RZ, RZ ;  /* 0x000000ffff137224 */ /* 0x000fe200078e00ff */
[----:B------:R-:W-:Y:S01]  /*01e0*/  MOV R22, RZ ;  /* 0x000000ff00167202 */ /* 0x000fe20000000f00 */
[----:B------:R-:W-:-:S03]  /*01f0*/  IMAD.SHL.U32 R17, R18, 0x2, RZ ;  /* 0x0000000212117824 */ /* 0x000fc600078e00ff */
[----:B------:R-:W-:Y:S01]  /*0200*/  SHF.L.U64.HI R16, R18, 0x1, R19 ;  /* 0x0000000112107819 */ /* 0x000fe20000010213 */
[----:B------:R-:W2:Y:S01]  /*0210*/  LDC.64 R2, c[0x0][0x3c0] ;  /* 0x0000f000ff027b82 */ /* 0x000ea20000000a00 */
[----:B-1----:R-:W-:Y:S02]  /*0220*/  IMAD R0, R23, UR6, RZ ;  /* 0x0000000617007c24 */ /* 0x002fe4000f8e02ff */
[----:B0-----:R-:W-:-:S03]  /*0230*/  FADD.FTZ R15, -R14, 1 ;  /* 0x3f8000000e0f7421 */ /* 0x001fc60000010100 */
[----:B------:R-:W-:Y:S01]  /*0240*/  SHF.L.U32 R0, R0, 0x3, RZ ;  /* 0x0000000300007819 */ /* 0x000fe200000006ff */
[C---:B------:R-:W-:Y:S01]  /*0250*/  FFMA.FTZ R15, R14.reuse, 0.5, R15 ;  /* 0x3f0000000e0f7823 */ /* 0x040fe2000001000f */
[----:B------:R-:W-:Y:S01]  /*0260*/  FMUL.FTZ R14, R14, 0.5 ;  /* 0x3f0000000e0e7820 */ /* 0x000fe20000410000 */
[----:B--2---:R-:W-:Y:S01]  /*0270*/  FADD.FTZ R21, -R2, 1 ;  /* 0x3f80000002157421 */ /* 0x004fe20000010100 */
[----:B------:R-:W-:-:S07]  /*0280*/  FADD.FTZ R20, -R3, -RZ ;  /* 0x800000ff03147221 */ /* 0x000fce0000010100 */
.L_x_32:
[----:B-1----:R-:W-:Y:S01]  /*0290*/  IMAD.U32 R8, RZ, RZ, UR20 ;  /* 0x00000014ff087e24 */ /* 0x002fe2000f8e00ff */
[----:B------:R-:W-:Y:S04]  /*02a0*/  BSSY.RECONVERGENT B1, `(.L_x_11) ;  /* 0x0000027000017945 */ /* 0x000fe80003800200 */
[----:B------:R-:W-:-:S04]  /*02b0*/  LOP3.LUT R2, R19, R8, RZ, 0xfc, !PT ;  /* 0x0000000813027212 */ /* 0x000fc800078efcff */
[----:B------:R-:W-:-:S13]  /*02c0*/  ISETP.NE.U32.AND P0, PT, R2, RZ, PT ;  /* 0x000000ff0200720c */ /* 0x000fda0003f05070 */
[----:B0-----:R-:W-:Y:S05]  /*02d0*/  @P0 BRA `(.L_x_12) ;  /* 0x0000000000600947 */ /* 0x001fea0003800000 */
[----:B------:R-:W-:Y:S01]  /*02e0*/  MOV R11, UR21 ;  /* 0x00000015000b7c02 */ /* 0x000fe20008000f00 */
[----:B------:R-:W-:Y:S01]  /*02f0*/  IMAD.MOV.U32 R26, RZ, RZ, RZ ;  /* 0x000000ffff1a7224 */ /* 0x000fe200078e00ff */
[----:B------:R-:W-:Y:S02]  /*0300*/  MOV R13, RZ ;  /* 0x000000ff000d7202 */ /* 0x000fe40000000f00 */
[----:B------:R-:W0:Y:S01]  /*0310*/  I2F.U32.RP R4, R11 ;  /* 0x0000000b00047306 */ /* 0x000e220000209000 */
[----:B------:R-:W-:-:S07]  /*0320*/  ISETP.NE.U32.AND P2, PT, R11, RZ, PT ;  /* 0x000000ff0b00720c */ /* 0x000fce0003f45070 */
[----:B0-----:R-:W0:Y:S02]  /*0330*/  MUFU.RCP R4, R4 ;  /* 0x0000000400047308 */ /* 0x001e240000001000 */
[----:B0-----:R-:W-:-:S06]  /*0340*/  VIADD R2, R4, 0xffffffe ;  /* 0x0ffffffe04027836 */ /* 0x001fcc0000000000 */
[----:B------:R0:W1:Y:S02]  /*0350*/  F2I.FTZ.U32.TRUNC.NTZ R3, R2 ;  /* 0x0000000200037305 */ /* 0x000064000021f000 */
[----:B0-----:R-:W-:Y:S02]  /*0360*/  IMAD.MOV.U32 R2, RZ, RZ, RZ ;  /* 0x000000ffff027224 */ /* 0x001fe400078e00ff */
[----:B-1----:R-:W-:-:S05]  /*0370*/  IMAD R5, R3, R11, RZ ;  /* 0x0000000b03057224 */ /* 0x002fca00078e02ff */
[----:B------:R-:W-:-:S05]  /*0380*/  IADD3 R5, PT, PT, -R5, RZ, RZ ;  /* 0x000000ff05057210 */ /* 0x000fca0007ffe1ff */
[----:B------:R-:W-:-:S06]  /*0390*/  IMAD.HI.U32 R3, R3, R5, R2 ;  /* 0x0000000503037227 */ /* 0x000fcc00078e0002 */
[----:B------:R-:W-:-:S05]  /*03a0*/  IMAD.HI.U32 R12, R3, R18, RZ ;  /* 0x00000012030c7227 */ /* 0x000fca00078e00ff */
[----:B------:R-:W-:-:S05]  /*03b0*/  IADD3 R6, PT, PT, -R12, RZ, RZ ;  /* 0x000000ff0c067210 */ /* 0x000fca0007ffe1ff */
[----:B------:R-:W-:-:S05]  /*03c0*/  IMAD R6, R11, R6, R18 ;  /* 0x000000060b067224 */ /* 0x000fca00078e0212 */
[----:B------:R-:W-:-:S13]  /*03d0*/  ISETP.GE.U32.AND P0, PT, R6, R11, PT ;  /* 0x0000000b0600720c */ /* 0x000fda0003f06070 */
[----:B------:R-:W-:Y:S01]  /*03e0*/  @P0 IMAD.IADD R6, R6, 0x1, -R11 ;  /* 0x0000000106060824 */ /* 0x000fe200078e0a0b */
[----:B------:R-:W-:-:S04]  /*03f0*/  @P0 IADD3 R12, PT, PT, R12, 0x1, RZ ;  /* 0x000000010c0c0810 */ /* 0x000fc80007ffe0ff */
[----:B------:R-:W-:-:S13]  /*0400*/  ISETP.GE.U32.AND P1, PT, R6, R11, PT ;  /* 0x0000000b0600720c */ /* 0x000fda0003f26070 */
[----:B------:R-:W-:Y:S01]  /*0410*/  @P1 VIADD R12, R12, 0x1 ;  /* 0x000000010c0c1836 */ /* 0x000fe20000000000 */
[----:B------:R-:W-:-:S04]  /*0420*/  @!P2 LOP3.LUT R12, RZ, R11, RZ, 0x33, !PT ;  /* 0x0000000bff0ca212 */ /* 0x000fc800078e33ff */
[----:B------:R-:W-:-:S05]  /*0430*/  IADD3 R9, PT, PT, -R12, RZ, RZ ;  /* 0x000000ff0c097210 */ /* 0x000fca0007ffe1ff */
[----:B------:R-:W-:Y:S01]  /*0440*/  IMAD R9, R11, R9, R18 ;  /* 0x000000090b097224 */ /* 0x000fe200078e0212 */
[----:B------:R-:W-:Y:S06]  /*0450*/  BRA `(.L_x_13) ;  /* 0x00000000002c7947 */ /* 0x000fec0003800000 */
.L_x_12:
[----:B------:R-:W-:-:S07]  /*0460*/  MOV R4, 0x480 ;  /* 0x0000048000047802 */ /* 0x000fce0000000f00 */
[----:B-----5:R-:W-:Y:S05]  /*0470*/  CALL.REL.NOINC `($__internal_1_$__cuda_sm20_div_s64) ;  /* 0x0000001c00a07944 */ /* 0x020fea0003c00000 */
[----:B------:R-:W-:Y:S01]  /*0480*/  IADD3 R4, P0, PT, RZ, -R12, RZ ;  /* 0x8000000cff047210 */ /* 0x000fe20007f1e0ff */
[----:B------:R-:W-:Y:S02]  /*0490*/  IMAD.U32 R11, RZ, RZ, UR22 ;  /* 0x00000016ff0b7e24 */ /* 0x000fe4000f8e00ff */
[----:B------:R-:W-:Y:S01]  /*04a0*/  IMAD.U32 R8, RZ, RZ, UR23 ;  /* 0x00000017ff087e24 */ /* 0x000fe2000f8e00ff */
[----:B------:R-:W-:-:S05]  /*04b0*/  IADD3.X R2, PT, PT, RZ, ~R13, RZ, P0, !PT ;  /* 0x8000000dff027210 */ /* 0x000fca00007fe4ff */
[-C--:B------:R-:W-:Y:S02]  /*04c0*/  IMAD R5, R2, R11.reuse, RZ ;  /* 0x0000000b02057224 */ /* 0x080fe400078e02ff */
[----:B------:R-:W-:-:S04]  /*04d0*/  IMAD.WIDE.U32 R2, R4, R11, R18 ;  /* 0x0000000b04027225 */ /* 0x000fc800078e0012 */
[----:B------:R-:W-:Y:S01]  /*04e0*/  IMAD R5, R4, R8, R5 ;  /* 0x0000000804057224 */ /* 0x000fe200078e0205 */
[----:B------:R-:W-:-:S03]  /*04f0*/  MOV R9, R2 ;  /* 0x0000000200097202 */ /* 0x000fc60000000f00 */
[----:B------:R-:W-:-:S07]  /*0500*/  IMAD.IADD R26, R3, 0x1, R5 ;  /* 0x00000001031a7824 */ /* 0x000fce00078e0205 */
.L_x_13:
[----:B------:R-:W-:Y:S05]  /*0510*/  BSYNC.RECONVERGENT B1 ;  /* 0x0000000000017941 */ /* 0x000fea0003800200 */
.L_x_11:
[----:B------:R-:W-:-:S04]  /*0520*/  LEA R2, P0, R12, UR14, 0x3 ;  /* 0x0000000e0c027c11 */ /* 0x000fc8000f8018ff */
[----:B------:R-:W-:-:S06]  /*0530*/  LEA.HI.X R3, R12, UR15, R13, 0x3, P0 ;  /* 0x0000000f0c037c11 */ /* 0x000fcc00080f1c0d */
[----:B------:R-:W2:Y:S01]  /*0540*/  LDG.E.64.CONSTANT R2, desc[UR16][R2.64] ;  /* 0x0000001002027981 */ /* 0x000ea2000c1e9b00 */
[-C--:B------:R-:W-:Y:S01]  /*0550*/  IMAD R13, R13, R11.reuse, RZ ;  /* 0x0000000b0d0d7224 */ /* 0x080fe200078e02ff */
[----:B------:R-:W-:Y:S03]  /*0560*/  BSSY.RECONVERGENT B1, `(.L_x_14) ;  /* 0x00001b2000017945 */ /* 0x000fe60003800200 */
[----:B------:R-:W-:Y:S01]  /*0570*/  IMAD R29, R12, R8, R13 ;  /* 0x000000080c1d7224 */ /* 0x000fe200078e020d */
[----:B--2---:R-:W-:Y:S01]  /*0580*/  ISETP.NE.U32.AND P0, PT, R2, -0x2, PT ;  /* 0xfffffffe0200780c */ /* 0x004fe20003f05070 */
[----:B------:R-:W-:-:S03]  /*0590*/  IMAD.WIDE.U32 R12, R12, R11, R2 ;  /* 0x0000000b0c0c7225 */ /* 0x000fc600078e0002 */
[----:B------:R-:W-:-:S13]  /*05a0*/  ISETP.NE.AND.EX P0, PT, R3, -0x1, PT, P0 ;  /* 0xffffffff0300780c */ /* 0x000fda0003f05300 */
[----:B------:R-:W0:Y:S02]  /*05b0*/  @!P0 LDC.64 R4, c[0x0][0x388] ;  /* 0x0000e200ff048b82 */ /* 0x000e240000000a00 */
[----:B0-----:R-:W-:-:S04]  /*05c0*/  @!P0 IADD3 R6, P1, PT, R17, R4, RZ ;  /* 0x0000000411068210 */ /* 0x001fc80007f3e0ff */
[----:B------:R-:W-:Y:S02]  /*05d0*/  @!P0 IADD3.X R7, PT, PT, R16, R5, RZ, P1, !PT ;  /* 0x0000000510078210 */ /* 0x000fe40000ffe4ff */
[----:B------:R-:W-:-:S03]  /*05e0*/  IADD3 R4, P1, PT, R17, UR12, RZ ;  /* 0x0000000c11047c10 */ /* 0x000fc6000ff3e0ff */
[----:B------:R0:W-:Y:S01]  /*05f0*/  @!P0 STG.E.128 desc[UR16][R6.64], RZ ;  /* 0x000000ff06008986 */ /* 0x0001e2000c101d10 */
[----:B------:R-:W-:Y:S01]  /*0600*/  IADD3.X R5, PT, PT, R16, UR13, RZ, P1, !PT ;  /* 0x0000000d10057c10 */ /* 0x000fe20008ffe4ff */
[----:B------:R-:W-:Y:S08]  /*0610*/  @!P0 BRA `(.L_x_15) ;  /* 0x0000001800988947 */ /* 0x000ff00003800000 */
[----:B0-----:R-:W5:Y:S01]  /*0620*/  LDG.E.128.CONSTANT R4, desc[UR16][R4.64] ;  /* 0x0000001004047981 */ /* 0x001f62000c1e9d00 */
[----:B------:R-:W0:Y:S01]  /*0630*/  LDC.64 R10, c[0x0][0x3b8] ;  /* 0x0000ee00ff0a7b82 */ /* 0x000e220000000a00 */
[C---:B------:R-:W-:Y:S01]  /*0640*/  IADD3 R27, P3, PT, R9.reuse, 0x1, RZ ;  /* 0x00000001091b7810 */ /* 0x040fe20007f7e0ff */
[----:B------:R-:W-:Y:S01]  /*0650*/  BSSY.RECONVERGENT B2, `(.L_x_16) ;  /* 0x0000038000027945 */ /* 0x000fe20003800200 */
[----:B------:R-:W-:-:S03]  /*0660*/  IADD3 R25, P4, PT, R9, 0x2, RZ ;  /* 0x0000000209197810 */ /* 0x000fc60007f9e0ff */
[----:B------:R-:W-:Y:S01]  /*0670*/  IMAD.X R28, RZ, RZ, R26, P3 ;  /* 0x000000ffff1c7224 */ /* 0x000fe200018e061a */
[----:B------:R-:W-:Y:S02]  /*0680*/  IADD3.X R8, PT, PT, RZ, R26, RZ, P4, !PT ;  /* 0x0000001aff087210 */ /* 0x000fe400027fe4ff */
[-C--:B0-----:R-:W-:Y:S02]  /*0690*/  ISETP.GE.U32.AND P2, PT, R9, R10.reuse, PT ;  /* 0x0000000a0900720c */ /* 0x081fe40003f46070 */
[-C--:B------:R-:W-:Y:S02]  /*06a0*/  ISETP.GE.U32.AND P1, PT, R27, R10.reuse, PT ;  /* 0x0000000a1b00720c */ /* 0x080fe40003f26070 */
[-C--:B------:R-:W-:Y:S02]  /*06b0*/  ISETP.GE.AND.EX P2, PT, R26, R11.reuse, PT, P2 ;  /* 0x0000000b1a00720c */ /* 0x080fe40003f46320 */
[----:B------:R-:W-:Y:S02]  /*06c0*/  ISETP.GE.U32.AND P0, PT, R25, R10, PT ;  /* 0x0000000a1900720c */ /* 0x000fe40003f06070 */
[-C--:B------:R-:W-:Y:S01]  /*06d0*/  ISETP.GE.AND.EX P1, PT, R28, R11.reuse, PT, P1 ;  /* 0x0000000b1c00720c */ /* 0x080fe20003f26310 */
[----:B------:R-:W-:Y:S01]  /*06e0*/  IMAD.IADD R28, R13, 0x1, R29 ;  /* 0x000000010d1c7824 */ /* 0x000fe200078e021d */
[----:B------:R-:W-:-:S02]  /*06f0*/  ISETP.GE.AND.EX P0, PT, R8, R11, PT, P0 ;  /* 0x0000000b0800720c */ /* 0x000fc40003f06300 */
[----:B------:R-:W-:-:S05]  /*0700*/  IADD3 R25, P6, PT, R9, 0x3, RZ ;  /* 0x0000000309197810 */ /* 0x000fca0007fde0ff */
[----:B------:R-:W-:Y:S01]  /*0710*/  @P2 PRMT R8, RZ, 0x7610, R8 ;  /* 0x00007610ff082816 */ /* 0x000fe20000000008 */
[----:B------:R-:W-:Y:S07]  /*0720*/  @P2 BRA `(.L_x_17) ;  /* 0x0000000000a82947 */ /* 0x000fee0003800000 */
[----:B-----5:R-:W-:Y:S01]  /*0730*/  HADD2.F32 R8, -RZ, R4.H0_H0 ;  /* 0x20000004ff087230 */ /* 0x020fe20000004100 */
[----:B------:R-:W-:Y:S01]  /*0740*/  ISETP.NE.U32.AND P2, PT, R18, R12, PT ;  /* 0x0000000c1200720c */ /* 0x000fe20003f45070 */
[----:B------:R-:W-:Y:S01]  /*0750*/  HFMA2 R31, -RZ, RZ, 1.875, 0 ;  /* 0x3f800000ff1f7431 */ /* 0x000fe200000001ff */
[----:B------:R-:W0:Y:S02]  /*0760*/  LDCU UR6, c[0x0][0x3c4] ;  /* 0x00007880ff0677ac */ /* 0x000e240008000800 */
[C---:B------:R-:W-:Y:S01]  /*0770*/  FMUL.FTZ R27, R8.reuse, -1.4426950216293334961 ;  /* 0xbfb8aa3b081b7820 */ /* 0x040fe20000410000 */
[C---:B------:R-:W-:Y:S01]  /*0780*/  FSETP.GE.FTZ.AND P3, PT, R8.reuse, RZ, PT ;  /* 0x000000ff0800720b */ /* 0x040fe20003f76000 */
[----:B------:R-:W-:Y:S01]  /*0790*/  FMUL.FTZ R30, R8, 1.4426950216293334961 ;  /* 0x3fb8aa3b081e7820 */ /* 0x000fe20000410000 */
[----:B------:R-:W-:Y:S01]  /*07a0*/  ISETP.NE.AND.EX P2, PT, R19, R28, PT, P2 ;  /* 0x0000001c1300720c */ /* 0x000fe20003f45320 */
[----:B------:R-:W1:Y:S03]  /*07b0*/  MUFU.EX2 R29, R27 ;  /* 0x0000001b001d7308 */ /* 0x000e660000000800 */
[----:B------:R-:W-:Y:S01]  /*07c0*/  ISETP.LT.OR P2, PT, R3, RZ, P2 ;  /* 0x000000ff0300720c */ /* 0x000fe20001741670 */
[----:B-1----:R-:W-:-:S06]  /*07d0*/  FADD.FTZ R32, R29, 1 ;  /* 0x3f8000001d207421 */ /* 0x002fcc0000010000 */
[----:B------:R1:W2:Y:S06]  /*07e0*/  @!P3 MUFU.EX2 R29, R30 ;  /* 0x0000001e001db308 */ /* 0x0002ac0000000800 */
[----:B------:R-:W3:Y:S01]  /*07f0*/  @!P2 LDC R31, c[0x0][0x3c8] ;  /* 0x0000f200ff1fab82 */ /* 0x000ee20000000800 */
[----:B------:R-:W4:Y:S01]  /*0800*/  MUFU.RCP R32, R32 ;  /* 0x0000002000207308 */ /* 0x000f220000001000 */
[----:B-1----:R-:W-:Y:S01]  /*0810*/  FADD.FTZ R30, -R8, -RZ ;  /* 0x800000ff081e7221 */ /* 0x002fe20000010100 */
[----:B--2---:R-:W-:-:S04]  /*0820*/  FADD.FTZ R33, R29, 1 ;  /* 0x3f8000001d217421 */ /* 0x004fc80000010000 */
[----:B------:R-:W-:Y:S02]  /*0830*/  FSEL R30, R30, RZ, !P3 ;  /* 0x000000ff1e1e7208 */ /* 0x000fe40005800000 */
[----:B------:R-:W1:Y:S01]  /*0840*/  MUFU.LG2 R33, R33 ;  /* 0x0000002100217308 */ /* 0x000e620000000c00 */
[----:B----4-:R-:W-:Y:S01]  /*0850*/  FADD.FTZ R29, R32, -RZ ;  /* 0x800000ff201d7221 */ /* 0x010fe20000010000 */
[----:B---3--:R-:W-:-:S03]  /*0860*/  FADD.FTZ R31, -R14, R31 ;  /* 0x0000001f0e1f7221 */ /* 0x008fc60000010100 */
[----:B------:R-:W-:Y:S01]  /*0870*/  FADD.FTZ R27, -R29, 1 ;  /* 0x3f8000001d1b7421 */ /* 0x000fe20000010100 */
[----:B------:R-:W-:-:S04]  /*0880*/  IMAD.MOV.U32 R34, RZ, RZ, R29 ;  /* 0x000000ffff227224 */ /* 0x000fc800078e001d */
[----:B------:R-:W-:Y:S02]  /*0890*/  @!P2 MOV R34, R27 ;  /* 0x0000001b0022a202 */ /* 0x000fe40000000f00 */
[----:B------:R-:W-:Y:S02]  /*08a0*/  @!P2 MOV R27, R29 ;  /* 0x0000001d001ba202 */ /* 0x000fe40000000f00 */
[----:B------:R-:W2:Y:S01]  /*08b0*/  MUFU.LG2 R32, R34 ;  /* 0x0000002200207308 */ /* 0x000ea20000000c00 */
[----:B-1----:R-:W-:Y:S01]  /*08c0*/  FFMA.FTZ R35, R33, 0.69314718246459960938, R30 ;  /* 0x3f31721821237823 */ /* 0x002fe2000001001e */
[----:B------:R-:W-:Y:S02]  /*08d0*/  MOV R30, R14 ;  /* 0x0000000e001e7202 */ /* 0x000fe40000000f00 */
[----:B------:R-:W-:Y:S01]  /*08e0*/  @!P2 MOV R30, R15 ;  /* 0x0000000f001ea202 */ /* 0x000fe20000000f00 */
[----:B------:R-:W-:Y:S01]  /*08f0*/  FFMA.FTZ R31, R8, R31, R35 ;  /* 0x0000001f081f7223 */ /* 0x000fe20000010023 */
[----:B------:R-:W-:-:S03]  /*0900*/  IMAD.MOV.U32 R8, RZ, RZ, R21 ;  /* 0x000000ffff087224 */ /* 0x000fc600078e0015 */
[----:B------:R-:W-:-:S03]  /*0910*/  FADD.FTZ R30, -R29, R30 ;  /* 0x0000001e1d1e7221 */ /* 0x000fc60000010100 */
[----:B------:R-:W1:Y:S01]  /*0920*/  @!P2 LDC R8, c[0x0][0x3c0] ;  /* 0x0000f000ff08ab82 */ /* 0x000e620000000800 */
[----:B--2---:R-:W-:Y:S01]  /*0930*/  FMUL.FTZ R33, R32, UR9 ;  /* 0x0000000920217c20 */ /* 0x004fe20008410000 */
[----:B0-----:R-:W-:Y:S02]  /*0940*/  IMAD.U32 R32, RZ, RZ, UR6 ;  /* 0x00000006ff207e24 */ /* 0x001fe4000f8e00ff */
[----:B------:R-:W-:-:S03]  /*0950*/  @!P2 IMAD.MOV.U32 R32, RZ, RZ, R20 ;  /* 0x000000ffff20a224 */ /* 0x000fc600078e0014 */
[----:B------:R-:W1:Y:S01]  /*0960*/  MUFU.EX2 R33, R33 ;  /* 0x0000002100217308 */ /* 0x000e620000000800 */
[----:B------:R-:W-:-:S04]  /*0970*/  FMUL.FTZ R27, R32, R27 ;  /* 0x0000001b201b7220 */ /* 0x000fc80000410000 */
[----:B------:R-:W-:Y:S01]  /*0980*/  FFMA.FTZ R30, R27, R31, -R30 ;  /* 0x0000001f1b1e7223 */ /* 0x000fe2000001081e */
[----:B-1----:R-:W-:-:S04]  /*0990*/  FMUL.FTZ R27, R33, R8 ;  /* 0x00000008211b7220 */ /* 0x002fc80000410000 */
[C---:B------:R-:W-:Y:S01]  /*09a0*/  FMUL.FTZ R8, R27.reuse, R30 ;  /* 0x0000001e1b087220 */ /* 0x040fe20000410000 */
[----:B------:R-:W-:-:S04]  /*09b0*/  FFMA.FTZ R22, R27, R31, R22 ;  /* 0x0000001f1b167223 */ /* 0x000fc80000010016 */
[----:B------:R-:W-:-:S07]  /*09c0*/  F2FP.F16.F32.PACK_AB R8, RZ, R8 ;  /* 0x00000008ff08723e */ /* 0x000fce00000000ff */
.L_x_17:
[----:B------:R-:W-:Y:S05]  /*09d0*/  BSYNC.RECONVERGENT B2 ;  /* 0x0000000000027941 */ /* 0x000fea0003800200 */
.L_x_16:
[----:B------:R-:W-:Y:S01]  /*09e0*/  BSSY.RECONVERGENT B2, `(.L_x_18) ;  /* 0x0000031000027945 */ /* 0x000fe20003800200 */
[----:B------:R-:W-:Y:S02]  /*09f0*/  @P0 PRMT R27, RZ, 0x7610, R27 ;  /* 0x00007610ff1b0816 */ /* 0x000fe4000000001b */
[----:B------:R-:W-:Y:S01]  /*0a00*/  @P1 PRMT R8, R8, 0x5410, RZ ;  /* 0x0000541008081816 */ /* 0x000fe200000000ff */
[----:B------:R-:W-:Y:S06]  /*0a10*/  @P1 BRA `(.L_x_19) ;  /* 0x0000000000b41947 */ /* 0x000fec0003800000 */
[----:B-----5:R-:W-:Y:S01]  /*0a20*/  HADD2.F32 R4, -RZ, R4.H1_H1 ;  /* 0x30000004ff047230 */ /* 0x020fe20000004100 */
[----:B------:R-:W-:Y:S01]  /*0a30*/  IADD3 R31, P3, PT, R18, 0x1, RZ ;  /* 0x00000001121f7810 */ /* 0x000fe20007f7e0ff */
[----:B------:R-:W0:Y:S03]  /*0a40*/  LDCU UR6, c[0x0][0x3c4] ;  /* 0x00007880ff0677ac */ /* 0x000e260008000800 */
[C---:B------:R-:W-:Y:S01]  /*0a50*/  FMUL.FTZ R29, R4.reuse, -1.4426950216293334961 ;  /* 0xbfb8aa3b041d7820 */ /* 0x040fe20000410000 */
[C---:B------:R-:W-:Y:S01]  /*0a60*/  FSETP.GE.FTZ.AND P2, PT, R4.reuse, RZ, PT ;  /* 0x000000ff0400720b */ /* 0x040fe20003f56000 */
[----:B------:R-:W-:Y:S01]  /*0a70*/  FMUL.FTZ R32, R4, 1.4426950216293334961 ;  /* 0x3fb8aa3b04207820 */ /* 0x000fe20000410000 */
[----:B------:R-:W-:Y:S01]  /*0a80*/  ISETP.NE.U32.AND P1, PT, R31, R12, PT ;  /* 0x0000000c1f00720c */ /* 0x000fe20003f25070 */
[----:B------:R-:W1:Y:S01]  /*0a90*/  MUFU.EX2 R30, R29 ;  /* 0x0000001d001e7308 */ /* 0x000e620000000800 */
[----:B------:R-:W-:-:S05]  /*0aa0*/  IMAD.X R31, RZ, RZ, R19, P3 ;  /* 0x000000ffff1f7224 */ /* 0x000fca00018e0613 */
[----:B------:R-:W-:Y:S01]  /*0ab0*/  ISETP.NE.AND.EX P1, PT, R31, R28, PT, P1 ;  /* 0x0000001c1f00720c */ /* 0x000fe20003f25310 */
[----:B------:R-:W-:-:S03]  /*0ac0*/  HFMA2 R31, -RZ, RZ, 1.875, 0 ;  /* 0x3f800000ff1f7431 */ /* 0x000fc600000001ff */
[----:B------:R-:W-:Y:S01]  /*0ad0*/  ISETP.LT.OR P1, PT, R3, RZ, P1 ;  /* 0x000000ff0300720c */ /* 0x000fe20000f21670 */
[----:B-1----:R-:W-:Y:S02]  /*0ae0*/  FADD.FTZ R33, R30, 1 ;  /* 0x3f8000001e217421 */ /* 0x002fe40000010000 */
[----:B------:R1:W2:Y:S04]  /*0af0*/  @!P2 MUFU.EX2 R30, R32 ;  /* 0x00000020001ea308 */ /* 0x0002a80000000800 */
[----:B------:R-:W3:Y:S06]  /*0b00*/  MUFU.RCP R33, R33 ;  /* 0x0000002100217308 */ /* 0x000eec0000001000 */
[----:B------:R-:W4:Y:S01]  /*0b10*/  @!P1 LDC R31, c[0x0][0x3c8] ;  /* 0x0000f200ff1f9b82 */ /* 0x000f220000000800 */
[----:B-1----:R-:W-:Y:S01]  /*0b20*/  FADD.FTZ R32, -R4, -RZ ;  /* 0x800000ff04207221 */ /* 0x002fe20000010100 */
[----:B--2---:R-:W-:-:S04]  /*0b30*/  FADD.FTZ R35, R30, 1 ;  /* 0x3f8000001e237421 */ /* 0x004fc80000010000 */
[----:B------:R-:W-:Y:S02]  /*0b40*/  FSEL R34, R32, RZ, !P2 ;  /* 0x000000ff20227208 */ /* 0x000fe40005000000 */
[----:B------:R-:W1:Y:S01]  /*0b50*/  MUFU.LG2 R35, R35 ;  /* 0x0000002300237308 */ /* 0x000e620000000c00 */
[----:B---3--:R-:W-:-:S04]  /*0b60*/  FADD.FTZ R30, R33, -RZ ;  /* 0x800000ff211e7221 */ /* 0x008fc80000010000 */
[----:B------:R-:W-:Y:S01]  /*0b70*/  FADD.FTZ R29, -R30, 1 ;  /* 0x3f8000001e1d7421 */ /* 0x000fe20000010100 */
[----:B------:R-:W-:-:S03]  /*0b80*/  MOV R36, R30 ;  /* 0x0000001e00247202 */ /* 0x000fc60000000f00 */
[----:B------:R-:W-:Y:S02]  /*0b90*/  @!P1 IMAD.MOV.U32 R36, RZ, RZ, R29 ;  /* 0x000000ffff249224 */ /* 0x000fe400078e001d */
[----:B----4-:R-:W-:Y:S01]  /*0ba0*/  FADD.FTZ R31, -R14, R31 ;  /* 0x0000001f0e1f7221 */ /* 0x010fe20000010100 */
[----:B------:R-:W-:Y:S01]  /*0bb0*/  @!P1 IMAD.MOV.U32 R29, RZ, RZ, R30 ;  /* 0x000000ffff1d9224 */ /* 0x000fe200078e001e */
[----:B------:R-:W2:Y:S01]  /*0bc0*/  MUFU.LG2 R32, R36 ;  /* 0x0000002400207308 */ /* 0x000ea20000000c00 */
[----:B-1----:R-:W-:-:S04]  /*0bd0*/  FFMA.FTZ R33, R35, 0.69314718246459960938, R34 ;  /* 0x3f31721823217823 */ /* 0x002fc80000010022 */
[----:B------:R-:W-:Y:S01]  /*0be0*/  FFMA.FTZ R31, R4, R31, R33 ;  /* 0x0000001f041f7223 */ /* 0x000fe20000010021 */
[----:B------:R-:W-:Y:S02]  /*0bf0*/  MOV R4, R21 ;  /* 0x0000001500047202 */ /* 0x000fe40000000f00 */
[----:B------:R-:W-:Y:S02]  /*0c00*/  MOV R33, R14 ;  /* 0x0000000e00217202 */ /* 0x000fe40000000f00 */
[----:B------:R-:W-:Y:S02]  /*0c10*/  @!P1 MOV R33, R15 ;  /* 0x0000000f00219202 */ /* 0x000fe40000000f00 */
[----:B------:R-:W1:Y:S01]  /*0c20*/  @!P1 LDC R4, c[0x0][0x3c0] ;  /* 0x0000f000ff049b82 */ /* 0x000e620000000800 */
[----:B--2---:R-:W-:Y:S01]  /*0c30*/  FMUL.FTZ R34, R32, UR9 ;  /* 0x0000000920227c20 */ /* 0x004fe20008410000 */
[----:B0-----:R-:W-:Y:S01]  /*0c40*/  IMAD.U32 R32, RZ, RZ, UR6 ;  /* 0x00000006ff207e24 */ /* 0x001fe2000f8e00ff */
[----:B------:R-:W-:Y:S01]  /*0c50*/  @!P1 MOV R32, R20 ;  /* 0x0000001400209202 */ /* 0x000fe20000000f00 */
[----:B------:R-:W-:Y:S01]  /*0c60*/  FADD.FTZ R30, -R30, R33 ;  /* 0x000000211e1e7221 */ /* 0x000fe20000010100 */
[----:B------:R-:W1:Y:S03]  /*0c70*/  MUFU.EX2 R35, R34 ;  /* 0x0000002200237308 */ /* 0x000e660000000800 */
[----:B------:R-:W-:-:S04]  /*0c80*/  FMUL.FTZ R29, R32, R29 ;  /* 0x0000001d201d7220 */ /* 0x000fc80000410000 */
[----:B------:R-:W-:Y:S01]  /*0c90*/  FFMA.FTZ R30, R29, R31, -R30 ;  /* 0x0000001f1d1e7223 */ /* 0x000fe2000001081e */
[----:B-1----:R-:W-:-:S04]  /*0ca0*/  FMUL.FTZ R35, R35, R4 ;  /* 0x0000000423237220 */ /* 0x002fc80000410000 */
[C---:B------:R-:W-:Y:S01]  /*0cb0*/  FMUL.FTZ R30, R35.reuse, R30 ;  /* 0x0000001e231e7220 */ /* 0x040fe20000410000 */
[----:B------:R-:W-:-:S04]  /*0cc0*/  FFMA.FTZ R22, R35, R31, R22 ;  /* 0x0000001f23167223 */ /* 0x000fc80000010016 */
[----:B------:R-:W-:-:S04]  /*0cd0*/  F2FP.F16.F32.PACK_AB R4, RZ, R30 ;  /* 0x0000001eff04723e */ /* 0x000fc800000000ff */
[----:B------:R-:W-:-:S07]  /*0ce0*/  PRMT R8, R8, 0x5410, R4 ;  /* 0x0000541008087816 */ /* 0x000fce0000000004 */
.L_x_19:
[----:B------:R-:W-:Y:S05]  /*0cf0*/  BSYNC.RECONVERGENT B2 ;  /* 0x0000000000027941 */ /* 0x000fea0003800200 */
.L_x_18:
[----:B------:R-:W-:Y:S04]  /*0d00*/  BSSY.RECONVERGENT B2, `(.L_x_20) ;  /* 0x000002e000027945 */ /* 0x000fe80003800200 */
[----:B------:R-:W-:Y:S05]  /*0d10*/  @P0 BRA `(.L_x_21) ;  /* 0x0000000000b00947 */ /* 0x000fea0003800000 */
[----:B-----5:R-:W-:Y:S01]  /*0d20*/  HADD2.F32 R4, -RZ, R5.H0_H0 ;  /* 0x20000005ff047230 */ /* 0x020fe20000004100 */
[----:B------:R-:W-:Y:S01]  /*0d30*/  IADD3 R31, P2, PT, R18, 0x2, RZ ;  /* 0x00000002121f7810 */ /* 0x000fe20007f5e0ff */
[----:B------:R-:W0:Y:S03]  /*0d40*/  LDCU UR6, c[0x0][0x3c4] ;  /* 0x00007880ff0677ac */ /* 0x000e260008000800 */
[C---:B------:R-:W-:Y:S01]  /*0d50*/  FMUL.FTZ R27, R4.reuse, -1.4426950216293334961 ;  /* 0xbfb8aa3b041b7820 */ /* 0x040fe20000410000 */
[C---:B------:R-:W-:Y:S01]  /*0d60*/  FSETP.GE.FTZ.AND P1, PT, R4.reuse, RZ, PT ;  /* 0x000000ff0400720b */ /* 0x040fe20003f36000 */
[----:B------:R-:W-:Y:S01]  /*0d70*/  FMUL.FTZ R30, R4, 1.4426950216293334961 ;  /* 0x3fb8aa3b041e7820 */ /* 0x000fe20000410000 */
[----:B------:R-:W-:Y:S01]  /*0d80*/  ISETP.NE.U32.AND P0, PT, R31, R12, PT ;  /* 0x0000000c1f00720c */ /* 0x000fe20003f05070 */
[----:B------:R-:W1:Y:S01]  /*0d90*/  MUFU.EX2 R29, R27 ;  /* 0x0000001b001d7308 */ /* 0x000e620000000800 */
[----:B------:R-:W-:-:S04]  /*0da0*/  IADD3.X R31, PT, PT, RZ, R19, RZ, P2, !PT ;  /* 0x00000013ff1f7210 */ /* 0x000fc800017fe4ff */
        /* <DEDUP_REMOVED lines=13> */
[----:B------:R-:W-:Y:S02]  /*0e80*/  IMAD.MOV.U32 R34, RZ, RZ, R29 ;  /* 0x000000ffff227224 */ /* 0x000fe400078e001d */
[----:B----4-:R-:W-:Y:S02]  /*0e90*/  FADD.FTZ R31, -R14, R31 ;  /* 0x0000001f0e1f7221 */ /* 0x010fe40000010100 */
[----:B------:R-:W-:Y:S02]  /*0ea0*/  @!P0 MOV R34, R27 ;  /* 0x0000001b00228202 */ /* 0x000fe40000000f00 */
[----:B------:R-:W-:Y:S02]  /*0eb0*/  @!P0 MOV R27, R29 ;  /* 0x0000001d001b8202 */ /* 0x000fe40000000f00 */
[----:B------:R-:W2:Y:S01]  /*0ec0*/  MUFU.LG2 R32, R34 ;  /* 0x0000002200207308 */ /* 0x000ea20000000c00 */
[----:B-1----:R-:W-:Y:S01]  /*0ed0*/  FFMA.FTZ R35, R33, 0.69314718246459960938, R30 ;  /* 0x3f31721821237823 */ /* 0x002fe2000001001e */
[----:B------:R-:W-:Y:S01]  /*0ee0*/  IMAD.MOV.U32 R30, RZ, RZ, R14 ;  /* 0x000000ffff1e7224 */ /* 0x000fe200078e000e */
[----:B------:R-:W-:-:S02]  /*0ef0*/  @!P0 MOV R30, R15 ;  /* 0x0000000f001e8202 */ /* 0x000fc40000000f00 */
[----:B------:R-:W-:Y:S01]  /*0f00*/  FFMA.FTZ R31, R4, R31, R35 ;  /* 0x0000001f041f7223 */ /* 0x000fe20000010023 */
[----:B------:R-:W-:Y:S02]  /*0f10*/  MOV R4, R21 ;  /* 0x0000001500047202 */ /* 0x000fe40000000f00 */
[----:B------:R-:W-:-:S04]  /*0f20*/  FADD.FTZ R30, -R29, R30 ;  /* 0x0000001e1d1e7221 */ /* 0x000fc80000010100 */
[----:B------:R-:W1:Y:S01]  /*0f30*/  @!P0 LDC R4, c[0x0][0x3c0] ;  /* 0x0000f000ff048b82 */ /* 0x000e620000000800 */
[----:B--2---:R-:W-:Y:S01]  /*0f40*/  FMUL.FTZ R33, R32, UR9 ;  /* 0x0000000920217c20 */ /* 0x004fe20008410000 */
[----:B0-----:R-:W-:Y:S01]  /*0f50*/  MOV R32, UR6 ;  /* 0x0000000600207c02 */ /* 0x001fe20008000f00 */
[----:B------:R-:W-:-:S04]  /*0f60*/  @!P0 IMAD.MOV.U32 R32, RZ, RZ, R20 ;  /* 0x000000ffff208224 */ /* 0x000fc800078e0014 */
[----:B------:R-:W1:Y:S01]  /*0f70*/  MUFU.EX2 R33, R33 ;  /* 0x0000002100217308 */ /* 0x000e620000000800 */
[----:B------:R-:W-:-:S04]  /*0f80*/  FMUL.FTZ R27, R32, R27 ;  /* 0x0000001b201b7220 */ /* 0x000fc80000410000 */
[----:B------:R-:W-:Y:S01]  /*0f90*/  FFMA.FTZ R30, R27, R31, -R30 ;  /* 0x0000001f1b1e7223 */ /* 0x000fe2000001081e */
[----:B-1----:R-:W-:-:S04]  /*0fa0*/  FMUL.FTZ R27, R33, R4 ;  /* 0x00000004211b7220 */ /* 0x002fc80000410000 */
[C---:B------:R-:W-:Y:S01]  /*0fb0*/  FMUL.FTZ R30, R27.reuse, R30 ;  /* 0x0000001e1b1e7220 */ /* 0x040fe20000410000 */
[----:B------:R-:W-:-:S04]  /*0fc0*/  FFMA.FTZ R22, R27, R31, R22 ;  /* 0x0000001f1b167223 */ /* 0x000fc80000010016 */
[----:B------:R-:W-:-:S07]  /*0fd0*/  F2FP.F16.F32.PACK_AB R27, RZ, R30 ;  /* 0x0000001eff1b723e */ /* 0x000fce00000000ff */
.L_x_21:
[----:B------:R-:W-:Y:S05]  /*0fe0*/  BSYNC.RECONVERGENT B2 ;  /* 0x0000000000027941 */ /* 0x000fea0003800200 */
.L_x_20:
[----:B------:R-:W-:Y:S01]  /*0ff0*/  ISETP.GE.U32.AND P3, PT, R25, R10, PT ;  /* 0x0000000a1900720c */ /* 0x000fe20003f66070 */
[----:B------:R-:W-:Y:S01]  /*1000*/  BSSY.RECONVERGENT B2, `(.L_x_22) ;  /* 0x0000043000027945 */ /* 0x000fe20003800200 */
[----:B-----5:R-:W-:Y:S02]  /*1010*/  IADD3.X R4, PT, PT, RZ, R26, RZ, P6, !PT ;  /* 0x0000001aff047210 */ /* 0x020fe400037fe4ff */
[C---:B------:R-:W-:Y:S02]  /*1020*/  IADD3 R31, P1, PT, R9.reuse, 0x4, RZ ;  /* 0x00000004091f7810 */ /* 0x040fe40007f3e0ff */
[----:B------:R-:W-:Y:S02]  /*1030*/  ISETP.GE.AND.EX P3, PT, R4, R11, PT, P3 ;  /* 0x0000000b0400720c */ /* 0x000fe40003f66330 */
[C---:B------:R-:W-:Y:S01]  /*1040*/  IADD3 R29, P2, PT, R9.reuse, 0x5, RZ ;  /* 0x00000005091d7810 */ /* 0x040fe20007f5e0ff */
[----:B------:R-:W-:Y:S01]  /*1050*/  IMAD.X R32, RZ, RZ, R26, P1 ;  /* 0x000000ffff207224 */ /* 0x000fe200008e061a */
[----:B------:R-:W-:-:S02]  /*1060*/  IADD3 R25, P5, PT, R9, 0x6, RZ ;  /* 0x0000000609197810 */ /* 0x000fc40007fbe0ff */
[----:B------:R-:W-:Y:S02]  /*1070*/  IADD3 R9, P6, PT, R9, 0x7, RZ ;  /* 0x0000000709097810 */ /* 0x000fe40007fde0ff */
[-C--:B------:R-:W-:Y:S02]  /*1080*/  IADD3.X R30, PT, PT, RZ, R26.reuse, RZ, P2, !PT ;  /* 0x0000001aff1e7210 */ /* 0x080fe400017fe4ff */
[----:B------:R-:W-:Y:S01]  /*1090*/  IADD3.X R4, PT, PT, RZ, R26, RZ, P5, !PT ;  /* 0x0000001aff047210 */ /* 0x000fe20002ffe4ff */
[----:B------:R-:W-:Y:S01]  /*10a0*/  IMAD.X R26, RZ, RZ, R26, P6 ;  /* 0x000000ffff1a7224 */ /* 0x000fe200030e061a */
[-C--:B------:R-:W-:Y:S02]  /*10b0*/  ISETP.GE.U32.AND P1, PT, R25, R10.reuse, PT ;  /* 0x0000000a1900720c */ /* 0x080fe40003f26070 */
[-C--:B------:R-:W-:Y:S02]  /*10c0*/  ISETP.GE.U32.AND P4, PT, R31, R10.reuse, PT ;  /* 0x0000000a1f00720c */ /* 0x080fe40003f86070 */
[----:B------:R-:W-:-:S02]  /*10d0*/  ISETP.GE.U32.AND P0, PT, R29, R10, PT ;  /* 0x0000000a1d00720c */ /* 0x000fc40003f06070 */
[----:B------:R-:W-:Y:S02]  /*10e0*/  ISETP.GE.U32.AND P2, PT, R9, R10, PT ;  /* 0x0000000a0900720c */ /* 0x000fe40003f46070 */
[-C--:B------:R-:W-:Y:S02]  /*10f0*/  ISETP.GE.AND.EX P1, PT, R4, R11.reuse, PT, P1 ;  /* 0x0000000b0400720c */ /* 0x080fe40003f26310 */
[-C--:B------:R-:W-:Y:S02]  /*1100*/  ISETP.GE.AND.EX P4, PT, R32, R11.reuse, PT, P4 ;  /* 0x0000000b2000720c */ /* 0x080fe40003f86340 */
[-C--:B------:R-:W-:Y:S02]  /*1110*/  ISETP.GE.AND.EX P0, PT, R30, R11.reuse, PT, P0 ;  /* 0x0000000b1e00720c */ /* 0x080fe40003f06300 */
[----:B------:R-:W-:Y:S02]  /*1120*/  ISETP.GE.AND.EX P2, PT, R26, R11, PT, P2 ;  /* 0x0000000b1a00720c */ /* 0x000fe40003f46320 */
[----:B------:R-:W-:-:S02]  /*1130*/  IADD3 R4, P5, PT, R17, UR18, RZ ;  /* 0x0000001211047c10 */ /* 0x000fc4000ffbe0ff */
[----:B------:R-:W-:Y:S01]  /*1140*/  @P3 PRMT R9, R27, 0x5410, RZ ;  /* 0x000054101b093816 */ /* 0x000fe200000000ff */
[----:B------:R-:W-:Y:S10]  /*1150*/  @P3 BRA `(.L_x_23) ;  /* 0x0000000000b43947 */ /* 0x000ff40003800000 */
[----:B------:R-:W-:Y:S01]  /*1160*/  HADD2.F32 R9, -RZ, R5.H1_H1 ;  /* 0x30000005ff097230 */ /* 0x000fe20000004100 */
[----:B------:R-:W-:Y:S01]  /*1170*/  IADD3 R29, P3, PT, R18, 0x3, RZ ;  /* 0x00000003121d7810 */ /* 0x000fe20007f7e0ff */
[----:B------:R-:W0:Y:S03]  /*1180*/  LDCU UR6, c[0x0][0x3c4] ;  /* 0x00007880ff0677ac */ /* 0x000e260008000800 */
[C---:B------:R-:W-:Y:S01]  /*1190*/  FMUL.FTZ R10, R9.reuse, -1.4426950216293334961 ;  /* 0xbfb8aa3b090a7820 */ /* 0x040fe20000410000 */
[C---:B------:R-:W-:Y:S01]  /*11a0*/  FSETP.GE.FTZ.AND P6, PT, R9.reuse, RZ, PT ;  /* 0x000000ff0900720b */ /* 0x040fe20003fd6000 */
[----:B------:R-:W-:Y:S01]  /*11b0*/  FMUL.FTZ R25, R9, 1.4426950216293334961 ;  /* 0x3fb8aa3b09197820 */ /* 0x000fe20000410000 */
[----:B------:R-:W-:Y:S01]  /*11c0*/  IADD3.X R31, PT, PT, RZ, R19, RZ, P3, !PT ;  /* 0x00000013ff1f7210 */ /* 0x000fe20001ffe4ff */
[----:B------:R-:W1:Y:S01]  /*11d0*/  MUFU.EX2 R11, R10 ;  /* 0x0000000a000b7308 */ /* 0x000e620000000800 */
[----:B------:R-:W-:Y:S01]  /*11e0*/  ISETP.NE.U32.AND P3, PT, R29, R12, PT ;  /* 0x0000000c1d00720c */ /* 0x000fe20003f65070 */
[----:B------:R-:W-:-:S03]  /*11f0*/  HFMA2 R29, -RZ, RZ, 1.875, 0 ;  /* 0x3f800000ff1d7431 */ /* 0x000fc600000001ff */
[----:B------:R-:W-:-:S04]  /*1200*/  ISETP.NE.AND.EX P3, PT, R31, R28, PT, P3 ;  /* 0x0000001c1f00720c */ /* 0x000fc80003f65330 */
[----:B------:R-:W-:Y:S01]  /*1210*/  ISETP.LT.OR P3, PT, R3, RZ, P3 ;  /* 0x000000ff0300720c */ /* 0x000fe20001f61670 */
[----:B-1----:R-:W-:Y:S02]  /*1220*/  FADD.FTZ R26, R11, 1 ;  /* 0x3f8000000b1a7421 */ /* 0x002fe40000010000 */
[----:B------:R1:W2:Y:S04]  /*1230*/  @!P6 MUFU.EX2 R11, R25 ;  /* 0x00000019000be308 */ /* 0x0002a80000000800 */
[----:B------:R-:W3:Y:S06]  /*1240*/  MUFU.RCP R26, R26 ;  /* 0x0000001a001a7308 */ /* 0x000eec0000001000 */
[----:B------:R-:W4:Y:S01]  /*1250*/  @!P3 LDC R29, c[0x0][0x3c8] ;  /* 0x0000f200ff1dbb82 */ /* 0x000f220000000800 */
[----:B-1----:R-:W-:Y:S01]  /*1260*/  MOV R25, R21 ;  /* 0x0000001500197202 */ /* 0x002fe20000000f00 */
[----:B--2---:R-:W-:-:S06]  /*1270*/  FADD.FTZ R30, R11, 1 ;  /* 0x3f8000000b1e7421 */ /* 0x004fcc0000010000 */
[----:B------:R-:W1:Y:S01]  /*1280*/  @!P3 LDC R25, c[0x0][0x3c0] ;  /* 0x0000f000ff19bb82 */ /* 0x000e620000000800 */
[----:B------:R4:W2:Y:S01]  /*1290*/  MUFU.LG2 R31, R30 ;  /* 0x0000001e001f7308 */ /* 0x0008a20000000c00 */
[----:B---3--:R-:W-:Y:S01]  /*12a0*/  FADD.FTZ R11, R26, -RZ ;  /* 0x800000ff1a0b7221 */ /* 0x008fe20000010000 */
[----:B------:R-:W-:-:S03]  /*12b0*/  FADD.FTZ R26, -R9, -RZ ;  /* 0x800000ff091a7221 */ /* 0x000fc60000010100 */
[----:B------:R-:W-:Y:S01]  /*12c0*/  FADD.FTZ R10, -R11, 1 ;  /* 0x3f8000000b0a7421 */ /* 0x000fe20000010100 */
[-C--:B------:R-:W-:Y:S02]  /*12d0*/  MOV R32, R11.reuse ;  /* 0x0000000b00207202 */ /* 0x080fe40000000f00 */
[----:B------:R-:W-:Y:S01]  /*12e0*/  FSEL R26, R26, RZ, !P6 ;  /* 0x000000ff1a1a7208 */ /* 0x000fe20007000000 */
[----:B------:R-:W-:Y:S01]  /*12f0*/  @!P3 IMAD.MOV.U32 R32, RZ, RZ, R10 ;  /* 0x000000ffff20b224 */ /* 0x000fe200078e000a */
[----:B------:R-:W-:Y:S01]  /*1300*/  @!P3 MOV R10, R11 ;  /* 0x0000000b000ab202 */ /* 0x000fe20000000f00 */
[----:B----4-:R-:W-:-:S04]  /*1310*/  FADD.FTZ R30, -R14, R29 ;  /* 0x0000001d0e1e7221 */ /* 0x010fc80000010100 */
[----:B------:R-:W3:Y:S01]  /*1320*/  MUFU.LG2 R32, R32 ;  /* 0x0000002000207308 */ /* 0x000ee20000000c00 */
[----:B--2---:R-:W-:Y:S01]  /*1330*/  FFMA.FTZ R34, R31, 0.69314718246459960938, R26 ;  /* 0x3f3172181f227823 */ /* 0x004fe2000001001a */
[----:B------:R-:W-:Y:S01]  /*1340*/  IMAD.MOV.U32 R26, RZ, RZ, R14 ;  /* 0x000000ffff1a7224 */ /* 0x000fe200078e000e */
[----:B0-----:R-:W-:Y:S01]  /*1350*/  MOV R31, UR6 ;  /* 0x00000006001f7c02 */ /* 0x001fe20008000f00 */
[----:B------:R-:W-:Y:S01]  /*1360*/  @!P3 IMAD.MOV.U32 R31, RZ, RZ, R20 ;  /* 0x000000ffff1fb224 */ /* 0x000fe200078e0014 */
[----:B------:R-:W-:Y:S01]  /*1370*/  @!P3 MOV R26, R15 ;  /* 0x0000000f001ab202 */ /* 0x000fe20000000f00 */
[----:B------:R-:W-:Y:S02]  /*1380*/  FFMA.FTZ R30, R9, R30, R34 ;  /* 0x0000001e091e7223 */ /* 0x000fe40000010022 */
[----:B------:R-:W-:Y:S02]  /*1390*/  FMUL.FTZ R10, R31, R10 ;  /* 0x0000000a1f0a7220 */ /* 0x000fe40000410000 */
[----:B------:R-:W-:-:S04]  /*13a0*/  FADD.FTZ R11, -R11, R26 ;  /* 0x0000001a0b0b7221 */ /* 0x000fc80000010100 */
[----:B------:R-:W-:Y:S01]  /*13b0*/  FFMA.FTZ R10, R10, R30, -R11 ;  /* 0x0000001e0a0a7223 */ /* 0x000fe2000001080b */
[----:B---3--:R-:W-:-:S04]  /*13c0*/  FMUL.FTZ R33, R32, UR9 ;  /* 0x0000000920217c20 */ /* 0x008fc80008410000 */
[----:B------:R-:W1:Y:S02]  /*13d0*/  MUFU.EX2 R32, R33 ;  /* 0x0000002100207308 */ /* 0x000e640000000800 */
[----:B-1----:R-:W-:-:S04]  /*13e0*/  FMUL.FTZ R9, R32, R25 ;  /* 0x0000001920097220 */ /* 0x002fc80000410000 */
[C---:B------:R-:W-:Y:S01]  /*13f0*/  FMUL.FTZ R10, R9.reuse, R10 ;  /* 0x0000000a090a7220 */ /* 0x040fe20000410000 */
[----:B------:R-:W-:-:S04]  /*1400*/  FFMA.FTZ R22, R9, R30, R22 ;  /* 0x0000001e09167223 */ /* 0x000fc80000010016 */
[----:B------:R-:W-:-:S04]  /*1410*/  F2FP.F16.F32.PACK_AB R10, RZ, R10 ;  /* 0x0000000aff0a723e */ /* 0x000fc800000000ff */
[----:B------:R-:W-:-:S07]  /*1420*/  PRMT R9, R27, 0x5410, R10 ;  /* 0x000054101b097816 */ /* 0x000fce000000000a */
.L_x_23:
[----:B------:R-:W-:Y:S05]  /*1430*/  BSYNC.RECONVERGENT B2 ;  /* 0x0000000000027941 */ /* 0x000fea0003800200 */
.L_x_22:
[----:B------:R-:W-:Y:S01]  /*1440*/  BSSY.RECONVERGENT B2, `(.L_x_24) ;  /* 0x0000030000027945 */ /* 0x000fe20003800200 */
[----:B------:R-:W-:Y:S02]  /*1450*/  IADD3.X R5, PT, PT, R16, UR19, RZ, P5, !PT ;  /* 0x0000001310057c10 */ /* 0x000fe4000affe4ff */
[----:B------:R-:W-:Y:S01]  /*1460*/  @P4 PRMT R10, RZ, 0x7610, R10 ;  /* 0x00007610ff0a4816 */ /* 0x000fe2000000000a */
[----:B------:R-:W-:Y:S06]  /*1470*/  @P4 BRA `(.L_x_25) ;  /* 0x0000000000b04947 */ /* 0x000fec0003800000 */
[----:B------:R-:W-:Y:S01]  /*1480*/  HADD2.F32 R10, -RZ, R6.H0_H0 ;  /* 0x20000006ff0a7230 */ /* 0x000fe20000004100 */
        /* <DEDUP_REMOVED lines=9> */
[----:B------:R-:W-:-:S03]  /*1520*/  FADD.FTZ R29, -R10, -RZ ;  /* 0x800000ff0a1d7221 */ /* 0x000fc60000010100 */
[----:B------:R-:W-:Y:S02]  /*1530*/  ISETP.LT.OR P3, PT, R3, RZ, P3 ;  /* 0x000000ff0300720c */ /* 0x000fe40001f61670 */
[----:B------:R-:W-:Y:S02]  /*1540*/  FSEL R29, R29, RZ, !P4 ;  /* 0x000000ff1d1d7208 */ /* 0x000fe40006000000 */
[----:B0-----:R-:W-:Y:S01]  /*1550*/  MOV R32, UR6 ;  /* 0x0000000600207c02 */ /* 0x001fe20008000f00 */
[----:B-1----:R-:W-:Y:S02]  /*1560*/  FADD.FTZ R27, R25, 1 ;  /* 0x3f800000191b7421 */ /* 0x002fe40000010000 */
[----:B------:R0:W1:Y:S04]  /*1570*/  @!P4 MUFU.EX2 R25, R26 ;  /* 0x0000001a0019c308 */ /* 0x0000680000000800 */
[----:B------:R-:W2:Y:S02]  /*1580*/  MUFU.RCP R27, R27 ;  /* 0x0000001b001b7308 */ /* 0x000ea40000001000 */
[----:B------:R-:W-:Y:S01]  /*1590*/  @!P3 MOV R32, R20 ;  /* 0x000000140020b202 */ /* 0x000fe20000000f00 */
[----:B0-----:R-:W-:-:S02]  /*15a0*/  IMAD.MOV.U32 R26, RZ, RZ, R21 ;  /* 0x000000ffff1a7224 */ /* 0x001fc400078e0015 */
[----:B-1----:R-:W-:-:S04]  /*15b0*/  FADD.FTZ R30, R25, 1 ;  /* 0x3f800000191e7421 */ /* 0x002fc80000010000 */
[----:B------:R-:W0:Y:S02]  /*15c0*/  @!P3 LDC R26, c[0x0][0x3c0] ;  /* 0x0000f000ff1abb82 */ /* 0x000e240000000800 */
[----:B------:R-:W1:Y:S01]  /*15d0*/  MUFU.LG2 R30, R30 ;  /* 0x0000001e001e7308 */ /* 0x000e620000000c00 */
[----:B--2---:R-:W-:Y:S01]  /*15e0*/  FADD.FTZ R25, R27, -RZ ;  /* 0x800000ff1b197221 */ /* 0x004fe20000010000 */
[----:B------:R-:W-:-:S03]  /*15f0*/  HFMA2 R27, -RZ, RZ, 1.875, 0 ;  /* 0x3f800000ff1b7431 */ /* 0x000fc600000001ff */
[----:B------:R-:W-:Y:S01]  /*1600*/  FADD.FTZ R11, -R25, 1 ;  /* 0x3f800000190b7421 */ /* 0x000fe20000010100 */
[----:B------:R-:W-:Y:S02]  /*1610*/  IMAD.MOV.U32 R31, RZ, RZ, R25 ;  /* 0x000000ffff1f7224 */ /* 0x000fe400078e0019 */
[----:B------:R-:W2:Y:S02]  /*1620*/  @!P3 LDC R27, c[0x0][0x3c8] ;  /* 0x0000f200ff1bbb82 */ /* 0x000ea40000000800 */
[----:B------:R-:W-:Y:S02]  /*1630*/  @!P3 MOV R31, R11 ;  /* 0x0000000b001fb202 */ /* 0x000fe40000000f00 */
[----:B------:R-:W-:-:S04]  /*1640*/  @!P3 MOV R11, R25 ;  /* 0x00000019000bb202 */ /* 0x000fc80000000f00 */
[----:B------:R-:W3:Y:S01]  /*1650*/  MUFU.LG2 R31, R31 ;  /* 0x0000001f001f7308 */ /* 0x000ee20000000c00 */
[----:B-1----:R-:W-:Y:S01]  /*1660*/  FFMA.FTZ R33, R30, 0.69314718246459960938, R29 ;  /* 0x3f3172181e217823 */ /* 0x002fe2000001001d */
[----:B------:R-:W-:Y:S01]  /*1670*/  MOV R30, R14 ;  /* 0x0000000e001e7202 */ /* 0x000fe20000000f00 */
[----:B------:R-:W-:Y:S02]  /*1680*/  @!P3 IMAD.MOV.U32 R30, RZ, RZ, R15 ;  /* 0x000000ffff1eb224 */ /* 0x000fe400078e000f */
[----:B------:R-:W-:Y:S02]  /*1690*/  FMUL.FTZ R32, R32, R11 ;  /* 0x0000000b20207220 */ /* 0x000fe40000410000 */
[----:B------:R-:W-:Y:S01]  /*16a0*/  FADD.FTZ R25, -R25, R30 ;  /* 0x0000001e19197221 */ /* 0x000fe20000010100 */
[----:B--2---:R-:W-:Y:S01]  /*16b0*/  FADD.FTZ R27, -R14, R27 ;  /* 0x0000001b0e1b7221 */ /* 0x004fe20000010100 */
[----:B---3--:R-:W-:-:S03]  /*16c0*/  FMUL.FTZ R29, R31, UR9 ;  /* 0x000000091f1d7c20 */ /* 0x008fc60008410000 */
[----:B------:R-:W-:-:S03]  /*16d0*/  FFMA.FTZ R27, R10, R27, R33 ;  /* 0x0000001b0a1b7223 */ /* 0x000fc60000010021 */
[----:B------:R-:W0:Y:S01]  /*16e0*/  MUFU.EX2 R29, R29 ;  /* 0x0000001d001d7308 */ /* 0x000e220000000800 */
[----:B------:R-:W-:Y:S01]  /*16f0*/  FFMA.FTZ R32, R32, R27, -R25 ;  /* 0x0000001b20207223 */ /* 0x000fe20000010819 */
[----:B0-----:R-:W-:-:S04]  /*1700*/  FMUL.FTZ R11, R29, R26 ;  /* 0x0000001a1d0b7220 */ /* 0x001fc80000410000 */
[C---:B------:R-:W-:Y:S01]  /*1710*/  FMUL.FTZ R10, R11.reuse, R32 ;  /* 0x000000200b0a7220 */ /* 0x040fe20000410000 */
[----:B------:R-:W-:-:S04]  /*1720*/  FFMA.FTZ R22, R11, R27, R22 ;  /* 0x0000001b0b167223 */ /* 0x000fc80000010016 */
[----:B------:R-:W-:-:S07]  /*1730*/  F2FP.F16.F32.PACK_AB R10, RZ, R10 ;  /* 0x0000000aff0a723e */ /* 0x000fce00000000ff */
.L_x_25:
[----:B------:R-:W-:Y:S05]  /*1740*/  BSYNC.RECONVERGENT B2 ;  /* 0x0000000000027941 */ /* 0x000fea0003800200 */
.L_x_24:
[----:B------:R-:W-:Y:S01]  /*1750*/  BSSY.RECONVERGENT B2, `(.L_x_26) ;  /* 0x0000030000027945 */ /* 0x000fe20003800200 */
[----:B------:R-:W-:-:S03]  /*1760*/  @P0 PRMT R10, R10, 0x5410, RZ ;  /* 0x000054100a0a0816 */ /* 0x000fc600000000ff */
[----:B------:R-:W-:Y:S05]  /*1770*/  @P0 BRA `(.L_x_27) ;  /* 0x0000000000b40947 */ /* 0x000fea0003800000 */
[----:B------:R-:W-:Y:S01]  /*1780*/  HADD2.F32 R6, -RZ, R6.H1_H1 ;  /* 0x30000006ff067230 */ /* 0x000fe20000004100 */
        /* <DEDUP_REMOVED lines=9> */
[----:B------:R-:W-:-:S03]  /*1820*/  FADD.FTZ R29, -R6, -RZ ;  /* 0x800000ff061d7221 */ /* 0x000fc60000010100 */
[----:B------:R-:W-:Y:S01]  /*1830*/  ISETP.LT.OR P0, PT, R3, RZ, P0 ;  /* 0x000000ff0300720c */ /* 0x000fe20000701670 */
[----:B0-----:R-:W-:Y:S01]  /*1840*/  IMAD.U32 R32, RZ, RZ, UR6 ;  /* 0x00000006ff207e24 */ /* 0x001fe2000f8e00ff */
[----:B------:R-:W-:Y:S01]  /*1850*/  FSEL R29, R29, RZ, !P3 ;  /* 0x000000ff1d1d7208 */ /* 0x000fe20005800000 */
[----:B-1----:R-:W-:Y:S02]  /*1860*/  FADD.FTZ R27, R25, 1 ;  /* 0x3f800000191b7421 */ /* 0x002fe40000010000 */
[----:B------:R0:W1:Y:S04]  /*1870*/  @!P3 MUFU.EX2 R25, R26 ;  /* 0x0000001a0019b308 */ /* 0x0000680000000800 */
[----:B------:R-:W2:Y:S04]  /*1880*/  MUFU.RCP R27, R27 ;  /* 0x0000001b001b7308 */ /* 0x000ea80000001000 */
[----:B------:R-:W-:-:S02]  /*1890*/  @!P0 MOV R32, R20 ;  /* 0x0000001400208202 */ /* 0x000fc40000000f00 */
[----:B0-----:R-:W-:Y:S01]  /*18a0*/  MOV R26, R21 ;  /* 0x00000015001a7202 */ /* 0x001fe20000000f00 */
[----:B-1----:R-:W-:-:S05]  /*18b0*/  FADD.FTZ R30, R25, 1 ;  /* 0x3f800000191e7421 */ /* 0x002fca0000010000 */
[----:B------:R-:W0:Y:S01]  /*18c0*/  @!P0 LDC R26, c[0x0][0x3c0] ;  /* 0x0000f000ff1a8b82 */ /* 0x000e220000000800 */
[----:B------:R-:W1:Y:S01]  /*18d0*/  MUFU.LG2 R30, R30 ;  /* 0x0000001e001e7308 */ /* 0x000e620000000c00 */
[----:B--2---:R-:W-:Y:S01]  /*18e0*/  FADD.FTZ R25, R27, -RZ ;  /* 0x800000ff1b197221 */ /* 0x004fe20000010000 */
[----:B------:R-:W-:-:S03]  /*18f0*/  IMAD.MOV.U32 R27, RZ, RZ, 0x3f800000 ;  /* 0x3f800000ff1b7424 */ /* 0x000fc600078e00ff */
[----:B------:R-:W-:Y:S01]  /*1900*/  FADD.FTZ R11, -R25, 1 ;  /* 0x3f800000190b7421 */ /* 0x000fe20000010100 */
[----:B------:R-:W-:Y:S02]  /*1910*/  MOV R31, R25 ;  /* 0x00000019001f7202 */ /* 0x000fe40000000f00 */
[----:B------:R-:W2:Y:S02]  /*1920*/  @!P0 LDC R27, c[0x0][0x3c8] ;  /* 0x0000f200ff1b8b82 */ /* 0x000ea40000000800 */
[----:B------:R-:W-:Y:S01]  /*1930*/  @!P0 MOV R31, R11 ;  /* 0x0000000b001f8202 */ /* 0x000fe20000000f00 */
[----:B------:R-:W-:-:S04]  /*1940*/  @!P0 IMAD.MOV.U32 R11, RZ, RZ, R25 ;  /* 0x000000ffff0b8224 */ /* 0x000fc800078e0019 */
[----:B------:R-:W-:Y:S01]  /*1950*/  FMUL.FTZ R32, R32, R11 ;  /* 0x0000000b20207220 */ /* 0x000fe20000410000 */
[----:B------:R-:W3:Y:S01]  /*1960*/  MUFU.LG2 R31, R31 ;  /* 0x0000001f001f7308 */ /* 0x000ee20000000c00 */
[----:B-1----:R-:W-:Y:S01]  /*1970*/  FFMA.FTZ R33, R30, 0.69314718246459960938, R29 ;  /* 0x3f3172181e217823 */ /* 0x002fe2000001001d */
[----:B------:R-:W-:Y:S02]  /*1980*/  MOV R30, R14 ;  /* 0x0000000e001e7202 */ /* 0x000fe40000000f00 */
[----:B------:R-:W-:-:S05]  /*1990*/  @!P0 MOV R30, R15 ;  /* 0x0000000f001e8202 */ /* 0x000fca0000000f00 */
        /* <DEDUP_REMOVED lines=9> */
[----:B------:R-:W-:-:S04]  /*1a30*/  F2FP.F16.F32.PACK_AB R32, RZ, R32 ;  /* 0x00000020ff20723e */ /* 0x000fc800000000ff */
[----:B------:R-:W-:-:S07]  /*1a40*/  PRMT R10, R10, 0x5410, R32 ;  /* 0x000054100a0a7816 */ /* 0x000fce0000000020 */
.L_x_27:
[----:B------:R-:W-:Y:S05]  /*1a50*/  BSYNC.RECONVERGENT B2 ;  /* 0x0000000000027941 */ /* 0x000fea0003800200 */
.L_x_26:
[----:B------:R-:W-:Y:S01]  /*1a60*/  BSSY.RECONVERGENT B2, `(.L_x_28) ;  /* 0x000002f000027945 */ /* 0x000fe20003800200 */
[----:B------:R-:W-:-:S03]  /*1a70*/  @P1 PRMT R11, RZ, 0x7610, R11 ;  /* 0x00007610ff0b1816 */ /* 0x000fc6000000000b */
[----:B------:R-:W-:Y:S05]  /*1a80*/  @P1 BRA `(.L_x_29) ;  /* 0x0000000000b01947 */ /* 0x000fea0003800000 */
        /* <DEDUP_REMOVED lines=17> */
[----:B------:R-:W-:Y:S01]  /*1ba0*/  @!P0 IMAD.MOV.U32 R32, RZ, RZ, R20 ;  /* 0x000000ffff208224 */ /* 0x000fe200078e0014 */
[----:B0-----:R-:W-:Y:S01]  /*1bb0*/  MOV R26, R21 ;  /* 0x00000015001a7202 */ /* 0x001fe20000000f00 */
[----:B-1----:R-:W-:-:S05]  /*1bc0*/  FADD.FTZ R30, R25, 1 ;  /* 0x3f800000191e7421 */ /* 0x002fca0000010000 */
[----:B------:R-:W0:Y:S01]  /*1bd0*/  @!P0 LDC R26, c[0x0][0x3c0] ;  /* 0x0000f000ff1a8b82 */ /* 0x000e220000000800 */
[----:B------:R-:W1:Y:S01]  /*1be0*/  MUFU.LG2 R30, R30 ;  /* 0x0000001e001e7308 */ /* 0x000e620000000c00 */
[----:B--2---:R-:W-:Y:S01]  /*1bf0*/  FADD.FTZ R25, R27, -RZ ;  /* 0x800000ff1b197221 */ /* 0x004fe20000010000 */
[----:B------:R-:W-:-:S03]  /*1c00*/  HFMA2 R27, -RZ, RZ, 1.875, 0 ;  /* 0x3f800000ff1b7431 */ /* 0x000fc600000001ff */
[----:B------:R-:W-:Y:S01]  /*1c10*/  FADD.FTZ R11, -R25, 1 ;  /* 0x3f800000190b7421 */ /* 0x000fe20000010100 */
[-C--:B------:R-:W-:Y:S02]  /*1c20*/  MOV R31, R25.reuse ;  /* 0x00000019001f7202 */ /* 0x080fe40000000f00 */
[----:B------:R-:W2:Y:S01]  /*1c30*/  @!P0 LDC R27, c[0x0][0x3c8] ;  /* 0x0000f200ff1b8b82 */ /* 0x000ea20000000800 */
[----:B------:R-:W-:Y:S01]  /*1c40*/  @!P0 IMAD.MOV.U32 R31, RZ, RZ, R11 ;  /* 0x000000ffff1f8224 */ /* 0x000fe200078e000b */
[----:B------:R-:W-:-:S05]  /*1c50*/  @!P0 MOV R11, R25 ;  /* 0x00000019000b8202 */ /* 0x000fca0000000f00 */
[----:B------:R-:W3:Y:S01]  /*1c60*/  MUFU.LG2 R31, R31 ;  /* 0x0000001f001f7308 */ /* 0x000ee20000000c00 */
[----:B------:R-:W-:Y:S01]  /*1c70*/  FMUL.FTZ R32, R32, R11 ;  /* 0x0000000b20207220 */ /* 0x000fe20000410000 */
[----:B-1----:R-:W-:Y:S01]  /*1c80*/  FFMA.FTZ R33, R30, 0.69314718246459960938, R29 ;  /* 0x3f3172181e217823 */ /* 0x002fe2000001001d */
[----:B------:R-:W-:Y:S01]  /*1c90*/  IMAD.MOV.U32 R30, RZ, RZ, R14 ;  /* 0x000000ffff1e7224 */ /* 0x000fe200078e000e */
        /* <DEDUP_REMOVED lines=11> */
.L_x_29:
[----:B------:R-:W-:Y:S05]  /*1d50*/  BSYNC.RECONVERGENT B2 ;  /* 0x0000000000027941 */ /* 0x000fea0003800200 */
.L_x_28:
[----:B------:R-:W-:Y:S01]  /*1d60*/  BSSY.RECONVERGENT B2, `(.L_x_30) ;  /* 0x0000030000027945 */ /* 0x000fe20003800200 */
[----:B------:R-:W-:-:S03]  /*1d70*/  @P2 PRMT R11, R11, 0x5410, RZ ;  /* 0x000054100b0b2816 */ /* 0x000fc600000000ff */
[----:B------:R-:W-:Y:S05]  /*1d80*/  @P2 BRA `(.L_x_31) ;  /* 0x0000000000b42947 */ /* 0x000fea0003800000 */
[----:B------:R-:W-:Y:S01]  /*1d90*/  HADD2.F32 R7, -RZ, R7.H1_H1 ;  /* 0x30000007ff077230 */ /* 0x000fe20000004100 */
[----:B------:R-:W-:Y:S01]  /*1da0*/  IADD3 R13, P1, PT, R18, 0x7, RZ ;  /* 0x00000007120d7810 */ /* 0x000fe20007f3e0ff */
[----:B------:R-:W0:Y:S03]  /*1db0*/  LDCU UR6, c[0x0][0x3c4] ;  /* 0x00007880ff0677ac */ /* 0x000e260008000800 */
[----:B------:R-:W-:Y:S01]  /*1dc0*/  FMUL.FTZ R2, R7, -1.4426950216293334961 ;  /* 0xbfb8aa3b07027820 */ /* 0x000fe20000410000 */
[----:B------:R-:W-:Y:S02]  /*1dd0*/  ISETP.NE.U32.AND P0, PT, R13, R12, PT ;  /* 0x0000000c0d00720c */ /* 0x000fe40003f05070 */
[----:B------:R-:W-:Y:S02]  /*1de0*/  IADD3.X R13, PT, PT, RZ, R19, RZ, P1, !PT ;  /* 0x00000013ff0d7210 */ /* 0x000fe40000ffe4ff */
[----:B------:R-:W-:Y:S01]  /*1df0*/  FSETP.GE.FTZ.AND P1, PT, R7, RZ, PT ;  /* 0x000000ff0700720b */ /* 0x000fe20003f36000 */
[----:B------:R-:W1:Y:S01]  /*1e00*/  MUFU.EX2 R2, R2 ;  /* 0x0000000200027308 */ /* 0x000e620000000800 */
[----:B------:R-:W-:Y:S01]  /*1e10*/  ISETP.NE.AND.EX P0, PT, R13, R28, PT, P0 ;  /* 0x0000001c0d00720c */ /* 0x000fe20003f05300 */
[----:B------:R-:W-:-:S03]  /*1e20*/  HFMA2 R13, -RZ, RZ, 1.875, 0 ;  /* 0x3f800000ff0d7431 */ /* 0x000fc600000001ff */
[----:B------:R-:W-:Y:S01]  /*1e30*/  ISETP.LT.OR P0, PT, R3, RZ, P0 ;  /* 0x000000ff0300720c */ /* 0x000fe20000701670 */
[----:B------:R-:W-:Y:S01]  /*1e40*/  FMUL.FTZ R3, R7, 1.4426950216293334961 ;  /* 0x3fb8aa3b07037820 */ /* 0x000fe20000410000 */
[----:B0-----:R-:W-:Y:S01]  /*1e50*/  MOV R27, UR6 ;  /* 0x00000006001b7c02 */ /* 0x001fe20008000f00 */
[----:B-1----:R-:W-:-:S04]  /*1e60*/  FADD.FTZ R6, R2, 1 ;  /* 0x3f80000002067421 */ /* 0x002fc80000010000 */
[----:B------:R0:W1:Y:S06]  /*1e70*/  @!P1 MUFU.EX2 R2, R3 ;  /* 0x0000000300029308 */ /* 0x00006c0000000800 */
[----:B------:R-:W2:Y:S01]  /*1e80*/  @!P0 LDC R13, c[0x0][0x3c8] ;  /* 0x0000f200ff0d8b82 */ /* 0x000ea20000000800 */
[----:B------:R-:W-:Y:S01]  /*1e90*/  @!P0 MOV R27, R20 ;  /* 0x00000014001b8202 */ /* 0x000fe20000000f00 */
[----:B------:R-:W3:Y:S01]  /*1ea0*/  MUFU.RCP R6, R6 ;  /* 0x0000000600067308 */ /* 0x000ee20000001000 */
[----:B0-----:R-:W-:-:S05]  /*1eb0*/  FADD.FTZ R3, -R7, -RZ ;  /* 0x800000ff07037221 */ /* 0x001fca0000010100 */
[----:B------:R-:W-:Y:S01]  /*1ec0*/  FSEL R3, R3, RZ, !P1 ;  /* 0x000000ff03037208 */ /* 0x000fe20004800000 */
[----:B---3--:R-:W-:Y:S01]  /*1ed0*/  FADD.FTZ R30, R6, -RZ ;  /* 0x800000ff061e7221 */ /* 0x008fe20000010000 */
[----:B-1----:R-:W-:Y:S01]  /*1ee0*/  FADD.FTZ R6, R2, 1 ;  /* 0x3f80000002067421 */ /* 0x002fe20000010000 */
[----:B------:R-:W-:Y:S02]  /*1ef0*/  IMAD.MOV.U32 R2, RZ, RZ, R21 ;  /* 0x000000ffff027224 */ /* 0x000fe400078e0015 */
[----:B------:R-:W-:Y:S01]  /*1f00*/  FADD.FTZ R12, -R30, 1 ;  /* 0x3f8000001e0c7421 */ /* 0x000fe20000010100 */
[----:B------:R-:W-:Y:S02]  /*1f10*/  IMAD.MOV.U32 R26, RZ, RZ, R30 ;  /* 0x000000ffff1a7224 */ /* 0x000fe400078e001e */
[----:B------:R-:W0:Y:S01]  /*1f20*/  MUFU.LG2 R6, R6 ;  /* 0x0000000600067308 */ /* 0x000e220000000c00 */
[----:B------:R-:W1:Y:S01]  /*1f30*/  @!P0 LDC R2, c[0x0][0x3c0] ;  /* 0x0000f000ff028b82 */ /* 0x000e620000000800 */
[----:B------:R-:W-:-:S02]  /*1f40*/  @!P0 MOV R26, R12 ;  /* 0x0000000c001a8202 */ /* 0x000fc40000000f00 */
[----:B------:R-:W-:-:S04]  /*1f50*/  @!P0 MOV R12, R30 ;  /* 0x0000001e000c8202 */ /* 0x000fc80000000f00 */
[----:B------:R0:W3:Y:S01]  /*1f60*/  MUFU.LG2 R25, R26 ;  /* 0x0000001a00197308 */ /* 0x0000e20000000c00 */
[----:B------:R-:W-:Y:S01]  /*1f70*/  FMUL.FTZ R12, R27, R12 ;  /* 0x0000000c1b0c7220 */ /* 0x000fe20000410000 */
[----:B0-----:R-:W-:Y:S01]  /*1f80*/  FFMA.FTZ R26, R6, 0.69314718246459960938, R3 ;  /* 0x3f317218061a7823 */ /* 0x001fe20000010003 */
[----:B--2---:R-:W-:-:S04]  /*1f90*/  FADD.FTZ R6, -R14, R13 ;  /* 0x0000000d0e067221 */ /* 0x004fc80000010100 */
[----:B------:R-:W-:Y:S01]  /*1fa0*/  FFMA.FTZ R6, R7, R6, R26 ;  /* 0x0000000607067223 */ /* 0x000fe2000001001a */
[----:B---3--:R-:W-:Y:S01]  /*1fb0*/  FMUL.FTZ R28, R25, UR9 ;  /* 0x00000009191c7c20 */ /* 0x008fe20008410000 */
[----:B------:R-:W-:Y:S01]  /*1fc0*/  MOV R25, R14 ;  /* 0x0000000e00197202 */ /* 0x000fe20000000f00 */
[----:B------:R-:W-:Y:S02]  /*1fd0*/  @!P0 IMAD.MOV.U32 R25, RZ, RZ, R15 ;  /* 0x000000ffff198224 */ /* 0x000fe400078e000f */
[----:B------:R-:W1:Y:S02]  /*1fe0*/  MUFU.EX2 R29, R28 ;  /* 0x0000001c001d7308 */ /* 0x000e640000000800 */
[----:B------:R-:W-:-:S04]  /*1ff0*/  FADD.FTZ R3, -R30, R25 ;  /* 0x000000191e037221 */ /* 0x000fc80000010100 */
[----:B------:R-:W-:Y:S01]  /*2000*/  FFMA.FTZ R12, R12, R6, -R3 ;  /* 0x000000060c0c7223 */ /* 0x000fe20000010803 */
[----:B-1----:R-:W-:-:S04]  /*2010*/  FMUL.FTZ R29, R29, R2 ;  /* 0x000000021d1d7220 */ /* 0x002fc80000410000 */
[C---:B------:R-:W-:Y:S01]  /*2020*/  FMUL.FTZ R12, R29.reuse, R12 ;  /* 0x0000000c1d0c7220 */ /* 0x040fe20000410000 */
[----:B------:R-:W-:-:S04]  /*2030*/  FFMA.FTZ R22, R29, R6, R22 ;  /* 0x000000061d167223 */ /* 0x000fc80000010016 */
[----:B------:R-:W-:-:S04]  /*2040*/  F2FP.F16.F32.PACK_AB R12, RZ, R12 ;  /* 0x0000000cff0c723e */ /* 0x000fc800000000ff */
[----:B------:R-:W-:-:S07]  /*2050*/  PRMT R11, R11, 0x5410, R12 ;  /* 0x000054100b0b7816 */ /* 0x000fce000000000c */
.L_x_31:
[----:B------:R-:W-:Y:S05]  /*2060*/  BSYNC.RECONVERGENT B2 ;  /* 0x0000000000027941 */ /* 0x000fea0003800200 */
.L_x_30:
[----:B------:R1:W-:Y:S02]  /*2070*/  STG.E.128 desc[UR16][R4.64], R8 ;  /* 0x0000000804007986 */ /* 0x0003e4000c101d10 */
.L_x_15:
[----:B------:R-:W-:Y:S05]  /*2080*/  BSYNC.RECONVERGENT B1 ;  /* 0x0000000000017941 */ /* 0x000fea0003800200 */
.L_x_14:
[C---:B------:R-:W-:Y:S02]  /*2090*/  IADD3 R18, P0, PT, R0.reuse, R18, RZ ;  /* 0x0000001200127210 */ /* 0x040fe40007f1e0ff */
[----:B------:R-:W-:-:S03]  /*20a0*/  LEA R17, P1, R0, R17, 0x1 ;  /* 0x0000001100117211 */ /* 0x000fc600078208ff */
[----:B------:R-:W-:Y:S01]  /*20b0*/  IMAD.X R19, RZ, RZ, R19, P0 ;  /* 0x000000ffff137224 */ /* 0x000fe200000e0613 */
[----:B------:R-:W-:Y:S02]  /*20c0*/  ISETP.GE.U32.AND P0, PT, R18, UR4, PT ;  /* 0x0000000412007c0c */ /* 0x000fe4000bf06070 */
[----:B------:R-:W-:Y:S02]  /*20d0*/  LEA.HI.X R16, R0, R16, RZ, 0x1, P1 ;  /* 0x0000001000107211 */ /* 0x000fe400008f0cff */
[----:B------:R-:W-:-:S13]  /*20e0*/  ISETP.GE.AND.EX P0, PT, R19, UR8, PT, P0 ;  /* 0x0000000813007c0c */ /* 0x000fda000bf06300 */
[----:B------:R-:W-:Y:S05]  /*20f0*/  @!P0 BRA `(.L_x_32) ;  /* 0xffffffe000648947 */ /* 0x000fea000383ffff */
.L_x_10:
[----:B------:R-:W-:Y:S05]  /*2100*/  BSYNC.RECONVERGENT B0 ;  /* 0x0000000000007941 */ /* 0x000fea0003800200 */
.L_x_9:
[----:B0-----:R-:W0:Y:S01]  /*2110*/  S2R R7, SR_TID.X ;  /* 0x0000000000077919 */ /* 0x001e220000002100 */
[----:B------:R-:W2:Y:S01]  /*2120*/  S2UR UR5, SR_CgaCtaId ;  /* 0x00000000000579c3 */ /* 0x000ea20000008800 */
[----:B------:R-:W-:Y:S01]  /*2130*/  UMOV UR4, 0x400 ;  /* 0x0000040000047882 */ /* 0x000fe20000000000 */
[----:B------:R-:W-:Y:S01]  /*2140*/  ISETP.GE.U32.AND P0, PT, R23, 0x2, PT ;  /* 0x000000021700780c */ /* 0x000fe20003f06070 */
[----:B--2---:R-:W-:-:S06]  /*2150*/  ULEA UR4, UR5, UR4, 0x18 ;  /* 0x0000000405047291 */ /* 0x004fcc000f8ec0ff */
[C---:B0-----:R-:W-:Y:S02]  /*2160*/  LEA R3, R7.reuse, UR4, 0x2 ;  /* 0x0000000407037c11 */ /* 0x041fe4000f8e10ff */
[----:B------:R-:W-:-:S03]  /*2170*/  ISETP.NE.AND P1, PT, R7, RZ, PT ;  /* 0x000000ff0700720c */ /* 0x000fc60003f25270 */
[----:B------:R0:W-:Y:S01]  /*2180*/  STS [R3], R22 ;  /* 0x0000001603007388 */ /* 0x0001e20000000800 */
[----:B------:R-:W-:Y:S06]  /*2190*/  BAR.SYNC.DEFER_BLOCKING 0x0 ;  /* 0x0000000000007b1d */ /* 0x000fec0000010000 */
[----:B------:R-:W-:Y:S05]  /*21a0*/  @!P0 BRA `(.L_x_33) ;  /* 0x00000000002c8947 */ /* 0x000fea0003800000 */
.L_x_34:
[----:B-1----:R-:W-:-:S04]  /*21b0*/  SHF.R.U32.HI R4, RZ, 0x1, R23 ;  /* 0x00000001ff047819 */ /* 0x002fc80000011617 */
[----:B------:R-:W-:-:S13]  /*21c0*/  ISETP.GE.U32.AND P0, PT, R7, R4, PT ;  /* 0x000000040700720c */ /* 0x000fda0003f06070 */
[----:B------:R-:W-:Y:S01]  /*21d0*/  @!P0 LEA R0, R4, R3, 0x2 ;  /* 0x0000000304008211 */ /* 0x000fe200078e10ff */
[----:B------:R-:W-:Y:S05]  /*21e0*/  @!P0 LDS R5, [R3] ;  /* 0x0000000003058984 */ /* 0x000fea0000000800 */
[----:B------:R-:W1:Y:S02]  /*21f0*/  @!P0 LDS R0, [R0] ;  /* 0x0000000000008984 */ /* 0x000e640000000800 */
[----:B-1----:R-:W-:-:S05]  /*2200*/  @!P0 FADD.FTZ R2, R0, R5 ;  /* 0x0000000500028221 */ /* 0x002fca0000010000 */
[----:B------:R2:W-:Y:S01]  /*2210*/  @!P0 STS [R3], R2 ;  /* 0x0000000203008388 */ /* 0x0005e20000000800 */
[----:B------:R-:W-:Y:S01]  /*2220*/  BAR.SYNC.DEFER_BLOCKING 0x0 ;  /* 0x0000000000007b1d */ /* 0x000fe20000010000 */
[----:B------:R-:W-:Y:S02]  /*2230*/  ISETP.GT.U32.AND P0, PT, R23, 0x3, PT ;  /* 0x000000031700780c */ /* 0x000fe40003f04070 */
[----:B------:R-:W-:-:S11]  /*2240*/  MOV R23, R4 ;  /* 0x0000000400177202 */ /* 0x000fd60000000f00 */
[----:B--2---:R-:W-:Y:S05]  /*2250*/  @P0 BRA `(.L_x_34) ;  /* 0xfffffffc00d40947 */ /* 0x004fea000383ffff */
.L_x_33:
[----:B------:R-:W-:Y:S05]  /*2260*/  @P1 EXIT ;  /* 0x000000000000194d */ /* 0x000fea0003800000 */
[----:B------:R-:W2:Y:S01]  /*2270*/  S2UR UR5, SR_CgaCtaId ;  /* 0x00000000000579c3 */ /* 0x000ea20000008800 */
[----:B------:R-:W-:Y:S01]  /*2280*/  UMOV UR4, 0x400 ;  /* 0x0000040000047882 */ /* 0x000fe20000000000 */
[----:B-1---5:R-:W1:Y:S06]  /*2290*/  MUFU.RCP R5, R24 ;  /* 0x0000001800057308 */ /* 0x022e6c0000001000 */
[----:B0-----:R-:W0:Y:S01]  /*22a0*/  LDC.64 R2, c[0x0][0x380] ;  /* 0x0000e000ff027b82 */ /* 0x001e220000000a00 */
[----:B--2---:R-:W-:-:S09]  /*22b0*/  ULEA UR4, UR5, UR4, 0x18 ;  /* 0x0000000405047291 */ /* 0x004fd2000f8ec0ff */
[----:B------:R-:W1:Y:S02]  /*22c0*/  LDS R0, [UR4] ;  /* 0x00000004ff007984 */ /* 0x000e640008000800 */
[----:B-1----:R-:W-:-:S05]  /*22d0*/  FMUL.FTZ R5, R0, R5 ;  /* 0x0000000500057220 */ /* 0x002fca0000410000 */
[----:B0-----:R-:W-:Y:S01]  /*22e0*/  REDG.E.ADD.F32.FTZ.RN.STRONG.GPU desc[UR16][R2.64], R5 ;  /* 0x00000005020079a6 */ /* 0x001fe2000c12f310 */
[----:B------:R-:W-:Y:S05]  /*22f0*/  EXIT ;  /* 0x000000000000794d */ /* 0x000fea0003800000 */
        .weak           $__internal_1_$__cuda_sm20_div_s64
        .type           $__internal_1_$__cuda_sm20_div_s64,@function
        .size           $__internal_1_$__cuda_sm20_div_s64,(.L_x_201 - $__internal_1_$__cuda_sm20_div_s64)
$__internal_1_$__cuda_sm20_div_s64:
[----:B------:R-:W0:Y:S01]  /*2300*/  LDCU.64 UR10, c[0x0][0x3b0] ;  /* 0x00007600ff0a77ac */ /* 0x000e220008000a00 */
[----:B------:R-:W-:Y:S01]  /*2310*/  ISETP.GE.AND P3, PT, R19, RZ, PT ;  /* 0x000000ff1300720c */ /* 0x000fe20003f66270 */
[----:B0-----:R-:W-:Y:S02]  /*2320*/  UIADD3 UR6, UP1, UPT, URZ, -UR10, URZ ;  /* 0x8000000aff067290 */ /* 0x001fe4000ff3e0ff */
[----:B------:R-:W-:Y:S02]  /*2330*/  UISETP.GE.AND UP0, UPT, UR11, URZ, UPT ;  /* 0x000000ff0b00728c */ /* 0x000fe4000bf06270 */
[----:B------:R-:W-:Y:S02]  /*2340*/  UIADD3.X UR7, UPT, UPT, URZ, ~UR11, URZ, UP1, !UPT ;  /* 0x8000000bff077290 */ /* 0x000fe40008ffe4ff */
[----:B------:R-:W-:Y:S02]  /*2350*/  USEL UR6, UR6, UR10, !UP0 ;  /* 0x0000000a06067287 */ /* 0x000fe4000c000000 */
[----:B------:R-:W-:-:S09]  /*2360*/  USEL UR7, UR7, UR11, !UP0 ;  /* 0x0000000b07077287 */ /* 0x000fd2000c000000 */
[----:B------:R-:W0:Y:S02]  /*2370*/  I2F.U64.RP R5, UR6 ;  /* 0x0000000600057d12 */ /* 0x000e240008309000 */
[----:B0-----:R-:W0:Y:S02]  /*2380*/  MUFU.RCP R5, R5 ;  /* 0x0000000500057308 */ /* 0x001e240000001000 */
[----:B0-----:R-:W-:-:S15]  /*2390*/  VIADD R2, R5, 0x1ffffffe ;  /* 0x1ffffffe05027836 */ /* 0x001fde0000000000 */
[----:B------:R-:W-:-:S15]  /*23a0*/  NOP ;  /* 0x0000000000007918 */ /* 0x000fde0000000000 */
[----:B------:R-:W-:-:S15]  /*23b0*/  NOP ;  /* 0x0000000000007918 */ /* 0x000fde0000000000 */
[----:B------:R-:W-:-:S15]  /*23c0*/  NOP ;  /* 0x0000000000007918 */ /* 0x000fde0000000000 */
[----:B------:R-:W0:Y:S02]  /*23d0*/  F2I.U64.TRUNC R2, R2 ;  /* 0x0000000200027311 */ /* 0x000e24000020d800 */
[----:B0-----:R-:W-:-:S04]  /*23e0*/  IMAD.WIDE.U32 R6, R2, UR6, RZ ;  /* 0x0000000602067c25 */ /* 0x001fc8000f8e00ff */
[----:B------:R-:W-:Y:S01]  /*23f0*/  IMAD R7, R2, UR7, R7 ;  /* 0x0000000702077c24 */ /* 0x000fe2000f8e0207 */
[----:B------:R-:W-:-:S03]  /*2400*/  IADD3 R9, P0, PT, RZ, -R6, RZ ;  /* 0x80000006ff097210 */ /* 0x000fc60007f1e0ff */
[----:B------:R-:W-:Y:S02]  /*2410*/  IMAD R7, R3, UR6, R7 ;  /* 0x0000000603077c24 */ /* 0x000fe4000f8e0207 */
[----:B------:R-:W-:-:S03]  /*2420*/  IMAD.HI.U32 R6, R2, R9, RZ ;  /* 0x0000000902067227 */ /* 0x000fc600078e00ff */
[----:B------:R-:W-:Y:S02]  /*2430*/  IADD3.X R11, PT, PT, RZ, ~R7, RZ, P0, !PT ;  /* 0x80000007ff0b7210 */ /* 0x000fe400007fe4ff */
[----:B------:R-:W-:-:S03]  /*2440*/  MOV R7, R2 ;  /* 0x0000000200077202 */ /* 0x000fc60000000f00 */
[-C--:B------:R-:W-:Y:S02]  /*2450*/  IMAD R13, R3, R11.reuse, RZ ;  /* 0x0000000b030d7224 */ /* 0x080fe400078e02ff */
[----:B------:R-:W-:-:S04]  /*2460*/  IMAD.WIDE.U32 R6, P0, R2, R11, R6 ;  /* 0x0000000b02067225 */ /* 0x000fc80007800006 */
[----:B------:R-:W-:-:S04]  /*2470*/  IMAD.HI.U32 R5, R3, R11, RZ ;  /* 0x0000000b03057227 */ /* 0x000fc800078e00ff */
[----:B------:R-:W-:-:S04]  /*2480*/  IMAD.HI.U32 R6, P1, R3, R9, R6 ;  /* 0x0000000903067227 */ /* 0x000fc80007820006 */
[----:B------:R-:W-:Y:S01]  /*2490*/  IMAD.X R5, R5, 0x1, R3, P0 ;  /* 0x0000000105057824 */ /* 0x000fe200000e0603 */
[----:B------:R-:W-:-:S04]  /*24a0*/  IADD3 R7, P2, PT, R13, R6, RZ ;  /* 0x000000060d077210 */ /* 0x000fc80007f5e0ff */
[----:B------:R-:W-:Y:S01]  /*24b0*/  IADD3.X R9, PT, PT, RZ, RZ, R5, P2, P1 ;  /* 0x000000ffff097210 */ /* 0x000fe200017e2405 */
[----:B------:R-:W-:Y:S01]  /*24c0*/  IMAD.WIDE.U32 R2, R7, UR6, RZ ;  /* 0x0000000607027c25 */ /* 0x000fe2000f8e00ff */
[----:B------:R-:W-:-:S03]  /*24d0*/  IADD3 R5, P4, PT, RZ, -R18, RZ ;  /* 0x80000012ff057210 */ /* 0x000fc60007f9e0ff */
[----:B------:R-:W-:Y:S01]  /*24e0*/  IMAD R6, R7, UR7, R3 ;  /* 0x0000000707067c24 */ /* 0x000fe2000f8e0203 */
[----:B------:R-:W-:Y:S02]  /*24f0*/  IADD3 R3, P0, PT, RZ, -R2, RZ ;  /* 0x80000002ff037210 */ /* 0x000fe40007f1e0ff */
[----:B------:R-:W-:Y:S01]  /*2500*/  SEL R5, R5, R18, !P3 ;  /* 0x0000001205057207 */ /* 0x000fe20005800000 */
[----:B------:R-:W-:Y:S01]  /*2510*/  IMAD R2, R9, UR6, R6 ;  /* 0x0000000609027c24 */ /* 0x000fe2000f8e0206 */
[----:B------:R-:W-:Y:S01]  /*2520*/  IADD3.X R8, PT, PT, RZ, ~R19, RZ, P4, !PT ;  /* 0x80000013ff087210 */ /* 0x000fe200027fe4ff */
[----:B------:R-:W-:-:S03]  /*2530*/  IMAD.HI.U32 R6, R7, R3, RZ ;  /* 0x0000000307067227 */ /* 0x000fc600078e00ff */
[----:B------:R-:W-:Y:S02]  /*2540*/  IADD3.X R2, PT, PT, RZ, ~R2, RZ, P0, !PT ;  /* 0x80000002ff027210 */ /* 0x000fe400007fe4ff */
[----:B------:R-:W-:-:S03]  /*2550*/  SEL R8, R8, R19, !P3 ;  /* 0x0000001308087207 */ /* 0x000fc60005800000 */
[----:B------:R-:W-:-:S04]  /*2560*/  IMAD.WIDE.U32 R6, P0, R7, R2, R6 ;  /* 0x0000000207067225 */ /* 0x000fc80007800006 */
[----:B------:R-:W-:-:S04]  /*2570*/  IMAD.HI.U32 R6, P1, R9, R3, R6 ;  /* 0x0000000309067227 */ /* 0x000fc80007820006 */
[CC--:B------:R-:W-:Y:S02]  /*2580*/  IMAD R3, R9.reuse, R2.reuse, RZ ;  /* 0x0000000209037224 */ /* 0x0c0fe400078e02ff */
[----:B------:R-:W-:-:S03]  /*2590*/  IMAD.HI.U32 R2, R9, R2, RZ ;  /* 0x0000000209027227 */ /* 0x000fc600078e00ff */
[----:B------:R-:W-:Y:S01]  /*25a0*/  IADD3 R6, P2, PT, R3, R6, RZ ;  /* 0x0000000603067210 */ /* 0x000fe20007f5e0ff */
[----:B------:R-:W-:Y:S02]  /*25b0*/  IMAD.X R9, R2, 0x1, R9, P0 ;  /* 0x0000000102097824 */ /* 0x000fe400000e0609 */
[----:B------:R-:W-:Y:S02]  /*25c0*/  HFMA2 R3, -RZ, RZ, 0, 0 ;  /* 0x00000000ff037431 */ /* 0x000fe400000001ff */
[----:B------:R-:W-:Y:S01]  /*25d0*/  IMAD.HI.U32 R2, R6, R5, RZ ;  /* 0x0000000506027227 */ /* 0x000fe200078e00ff */
[----:B------:R-:W-:-:S03]  /*25e0*/  IADD3.X R9, PT, PT, RZ, RZ, R9, P2, P1 ;  /* 0x000000ffff097210 */ /* 0x000fc600017e2409 */
[----:B------:R-:W-:-:S04]  /*25f0*/  IMAD.WIDE.U32 R2, R6, R8, R2 ;  /* 0x0000000806027225 */ /* 0x000fc800078e0002 */
[C---:B------:R-:W-:Y:S02]  /*2600*/  IMAD R7, R9.reuse, R8, RZ ;  /* 0x0000000809077224 */ /* 0x040fe400078e02ff */
[----:B------:R-:W-:-:S04]  /*2610*/  IMAD.HI.U32 R2, P0, R9, R5, R2 ;  /* 0x0000000509027227 */ /* 0x000fc80007800002 */
[----:B------:R-:W-:Y:S01]  /*2620*/  IMAD.HI.U32 R6, R9, R8, RZ ;  /* 0x0000000809067227 */ /* 0x000fe200078e00ff */
[----:B------:R-:W-:-:S04]  /*2630*/  IADD3 R7, P1, PT, R7, R2, RZ ;  /* 0x0000000207077210 */ /* 0x000fc80007f3e0ff */
[----:B------:R-:W-:Y:S01]  /*2640*/  IADD3.X R6, PT, PT, R6, RZ, RZ, P0, !PT ;  /* 0x000000ff06067210 */ /* 0x000fe200007fe4ff */
[----:B------:R-:W-:-:S04]  /*2650*/  IMAD.WIDE.U32 R2, R7, UR6, RZ ;  /* 0x0000000607027c25 */ /* 0x000fc8000f8e00ff */
[----:B------:R-:W-:Y:S01]  /*2660*/  IMAD.X R6, RZ, RZ, R6, P1 ;  /* 0x000000ffff067224 */ /* 0x000fe200008e0606 */
[----:B------:R-:W-:Y:S01]  /*2670*/  IADD3 R10, P1, PT, -R2, R5, RZ ;  /* 0x00000005020a7210 */ /* 0x000fe20007f3e1ff */
[C---:B------:R-:W-:Y:S01]  /*2680*/  IMAD R3, R7.reuse, UR7, R3 ;  /* 0x0000000707037c24 */ /* 0x040fe2000f8e0203 */
[----:B------:R-:W-:Y:S02]  /*2690*/  IADD3 R2, P2, PT, R7, 0x1, RZ ;  /* 0x0000000107027810 */ /* 0x000fe40007f5e0ff */
[----:B------:R-:W-:Y:S01]  /*26a0*/  ISETP.GE.U32.AND P0, PT, R10, UR6, PT ;  /* 0x000000060a007c0c */ /* 0x000fe2000bf06070 */
[----:B------:R-:W-:-:S05]  /*26b0*/  IMAD R3, R6, UR6, R3 ;  /* 0x0000000606037c24 */ /* 0x000fca000f8e0203 */
[----:B------:R-:W-:Y:S02]  /*26c0*/  IADD3.X R9, PT, PT, ~R3, R8, RZ, P1, !PT ;  /* 0x0000000803097210 */ /* 0x000fe40000ffe5ff */
[----:B------:R-:W-:Y:S02]  /*26d0*/  IADD3 R5, P1, PT, R10, -UR6, RZ ;  /* 0x800000060a057c10 */ /* 0x000fe4000ff3e0ff */
[C---:B------:R-:W-:Y:S02]  /*26e0*/  ISETP.GE.U32.AND.EX P0, PT, R9.reuse, UR7, PT, P0 ;  /* 0x0000000709007c0c */ /* 0x040fe4000bf06100 */
[----:B------:R-:W-:Y:S02]  /*26f0*/  IADD3.X R8, PT, PT, R9, ~UR7, RZ, P1, !PT ;  /* 0x8000000709087c10 */ /* 0x000fe40008ffe4ff */
[----:B------:R-:W-:Y:S02]  /*2700*/  SEL R5, R5, R10, P0 ;  /* 0x0000000a05057207 */ /* 0x000fe40000000000 */
[----:B------:R-:W-:-:S02]  /*2710*/  IADD3.X R3, PT, PT, RZ, R6, RZ, P2, !PT ;  /* 0x00000006ff037210 */ /* 0x000fc400017fe4ff */
[----:B------:R-:W-:Y:S02]  /*2720*/  SEL R7, R2, R7, P0 ;  /* 0x0000000702077207 */ /* 0x000fe40000000000 */
[----:B------:R-:W-:Y:S02]  /*2730*/  SEL R8, R8, R9, P0 ;  /* 0x0000000908087207 */ /* 0x000fe40000000000 */
[----:B------:R-:W-:Y:S02]  /*2740*/  ISETP.GE.U32.AND P1, PT, R5, UR6, PT ;  /* 0x0000000605007c0c */ /* 0x000fe4000bf26070 */
[----:B------:R-:W-:Y:S02]  /*2750*/  SEL R6, R3, R6, P0 ;  /* 0x0000000603067207 */ /* 0x000fe40000000000 */
[----:B------:R-:W-:Y:S02]  /*2760*/  IADD3 R12, P2, PT, R7, 0x1, RZ ;  /* 0x00000001070c7810 */ /* 0x000fe40007f5e0ff */
[----:B------:R-:W-:-:S02]  /*2770*/  ISETP.GE.U32.AND.EX P0, PT, R8, UR7, PT, P1 ;  /* 0x0000000708007c0c */ /* 0x000fc4000bf06110 */
[----:B------:R-:W-:Y:S01]  /*2780*/  LOP3.LUT R2, R19, UR11, RZ, 0x3c, !PT ;  /* 0x0000000b13027c12 */ /* 0x000fe2000f8e3cff */
[----:B------:R-:W-:Y:S01]  /*2790*/  IMAD.X R13, RZ, RZ, R6, P2 ;  /* 0x000000ffff0d7224 */ /* 0x000fe200010e0606 */
[----:B------:R-:W-:Y:S02]  /*27a0*/  SEL R12, R12, R7, P0 ;  /* 0x000000070c0c7207 */ /* 0x000fe40000000000 */
[----:B------:R-:W-:Y:S02]  /*27b0*/  ISETP.GE.AND P1, PT, R2, RZ, PT ;  /* 0x000000ff0200720c */ /* 0x000fe40003f26270 */
[----:B------:R-:W-:Y:S02]  /*27c0*/  SEL R13, R13, R6, P0 ;  /* 0x000000060d0d7207 */ /* 0x000fe40000000000 */
[----:B------:R-:W-:Y:S02]  /*27d0*/  IADD3 R3, P2, PT, RZ, -R12, RZ ;  /* 0x8000000cff037210 */ /* 0x000fe40007f5e0ff */
[----:B------:R-:W-:-:S02]  /*27e0*/  ISETP.NE.U32.AND P0, PT, RZ, UR10, PT ;  /* 0x0000000aff007c0c */ /* 0x000fc4000bf05070 */
[-C--:B------:R-:W-:Y:S02]  /*27f0*/  IADD3.X R2, PT, PT, RZ, ~R13.reuse, RZ, P2, !PT ;  /* 0x8000000dff027210 */ /* 0x080fe400017fe4ff */
[----:B------:R-:W-:Y:S02]  /*2800*/  MOV R5, 0x0 ;  /* 0x0000000000057802 */ /* 0x000fe40000000f00 */
[----:B------:R-:W-:Y:S02]  /*2810*/  ISETP.NE.AND.EX P0, PT, RZ, UR11, PT, P0 ;  /* 0x0000000bff007c0c */ /* 0x000fe4000bf05300 */
[----:B------:R-:W-:Y:S02]  /*2820*/  SEL R12, R3, R12, !P1 ;  /* 0x0000000c030c7207 */ /* 0x000fe40004800000 */
[----:B------:R-:W-:Y:S02]  /*2830*/  SEL R13, R2, R13, !P1 ;  /* 0x0000000d020d7207 */ /* 0x000fe40004800000 */
[----:B------:R-:W-:-:S02]  /*2840*/  SEL R12, R12, 0xffffffff, P0 ;  /* 0xffffffff0c0c7807 */ /* 0x000fc40000000000 */
[----:B------:R-:W-:Y:S01]  /*2850*/  SEL R13, R13, 0xffffffff, P0 ;  /* 0xffffffff0d0d7807 */ /* 0x000fe20000000000 */
[----:B------:R-:W-:Y:S06]  /*2860*/  RET.REL.NODEC R4 `(_Z30focal_loss_forward_cuda_kernelILb1ELi8EN3c104HalfElffEvPT4_PT1_PKS4_PKT2_PKflllfff) ;  /* 0xffffffd404e47950 */ /* 0x000fec0003c3ffff */
.L_x_35:
        /* <DEDUP_REMOVED lines=9> */
.L_x_201:


//--------------------- .text._Z30focal_loss_forward_cuda_kernelILb1ELi4EflffEvPT4_PT1_PKS2_PKT2_PKflllfff --------------------------
	.section	.text._Z30focal_loss_forward_cuda_kernelILb1ELi4EflffEvPT4_PT1_PKS2_PKT2_PKflllfff,"ax",@progbits
	.align	128
        .global         _Z30focal_loss_forward_cuda_kernelILb1ELi4EflffEvPT4_PT1_PKS2_PKT2_PKflllfff
        .type           _Z30focal_loss_forward_cuda_kernelILb1ELi4EflffEvPT4_PT1_PKS2_PKT2_PKflllfff,@function
        .size           _Z30focal_loss_forward_cuda_kernelILb1ELi4EflffEvPT4_PT1_PKS2_PKT2_PKflllfff,(.L_x_202 - _Z30focal_loss_forward_cuda_kernelILb1ELi4EflffEvPT4_PT1_PKS2_PKT2_PKflllfff)
        .other          _Z30focal_loss_forward_cuda_kernelILb1ELi4EflffEvPT4_PT1_PKS2_PKT2_PKflllfff,@"STO_CUDA_ENTRY STV_DEFAULT"
_Z30focal_loss_forward_cuda_kernelILb1ELi4EflffEvPT4_PT1_PKS2_PKT2_PKflllfff:
.text._Z30focal_loss_forward_cuda_kernelILb1ELi4EflffEvPT4_PT1_PKS2_PKT2_PKflllfff:
[----:B------:R-:W-:Y:S01]  /*0000*/  LDC R1, c[0x0][0x37c] ;  /* 0x0000df00ff017b82 */ /* 0x000fe20000000800 */
[----:B------:R-:W0:Y:S07]  /*0010*/  S2R R5, SR_TID.X ;  /* 0x0000000000057919 */ /* 0x000e2e0000002100 */
[----:B------:R-:W1:Y:S01]  /*0020*/  LDC.64 R2, c[0x0][0x3a0] ;  /* 0x0000e800ff027b82 */ /* 0x000e620000000a00 */
[----:B------:R-:W2:Y:S01]  /*0030*/  LDCU.64 UR8, c[0x0][0x3b0] ;  /* 0x00007600ff0877ac */ /* 0x000ea20008000a00 */
[----:B------:R-:W2:Y:S06]  /*0040*/  LDCU.64 UR10, c[0x0][0x3a8] ;  /* 0x00007500ff0a77ac */ /* 0x000eac0008000a00 */
[----:B------:R-:W0:Y:S01]  /*0050*/  S2UR UR7, SR_CTAID.X ;  /* 0x00000000000779c3 */ /* 0x000e220000002500 */
[----:B------:R-:W1:Y:S01]  /*0060*/  LDCU.64 UR12, c[0x0][0x358] ;  /* 0x00006b00ff0c77ac */ /* 0x000e620008000a00 */
[----:B------:R-:W3:Y:S06]  /*0070*/  LDCU UR20, c[0x0][0x3b4] ;  /* 0x00007680ff1477ac */ /* 0x000eec0008000800 */
[----:B------:R-:W0:Y:S01]  /*0080*/  LDC R16, c[0x0][0x360] ;  /* 0x0000d800ff107b82 */ /* 0x000e220000000800 */
[----:B------:R-:W4:Y:S01]  /*0090*/  LDCU UR21, c[0x0][0x3b0] ;  /* 0x00007600ff1577ac */ /* 0x000f220008000800 */
[----:B------:R-:W0:Y:S01]  /*00a0*/  LDCU.64 UR22, c[0x0][0x3b0] ;  /* 0x00007600ff1677ac */ /* 0x000e220008000a00 */
[----:B--2---:R-:W-:-:S02]  /*00b0*/  UIMAD UR6, UR9, UR10, URZ ;  /* 0x0000000a090672a4 */ /* 0x004fc4000f8e02ff */
[----:B------:R-:W-:Y:S01]  /*00c0*/  UIMAD.WIDE.U32 UR4, UR8, UR10, URZ ;  /* 0x0000000a080472a5 */ /* 0x000fe2000f8e00ff */
[----:B-1----:R0:W5:Y:S01]  /*00d0*/  LDG.E.CONSTANT R0, desc[UR12][R2.64] ;  /* 0x0000000c02007981 */ /* 0x002162000c1e9900 */
[----:B------:R-:W-:Y:S01]  /*00e0*/  UIMAD UR6, UR8, UR11, UR6 ;  /* 0x0000000b080672a4 */ /* 0x000fe2000f8e0206 */
[----:B------:R-:W-:Y:S01]  /*00f0*/  BSSY.RECONVERGENT B0, `(.L_x_36) ;  /* 0x0000124000007945 */ /* 0x000fe20003800200 */
[----:B------:R-:W1:Y:S01]  /*0100*/  LDCU UR9, c[0x0][0x3c4] ;  /* 0x00007880ff0977ac */ /* 0x000e620008000800 */
[----:B------:R-:W-:Y:S01]  /*0110*/  HFMA2 R17, -RZ, RZ, 0, 0 ;  /* 0x00000000ff117431 */ /* 0x000fe200000001ff */
[----:B------:R-:W-:Y:S01]  /*0120*/  UIADD3 UR8, UPT, UPT, UR5, UR6, URZ ;  /* 0x0000000605087290 */ /* 0x000fe2000fffe0ff */
[----:B------:R-:W2:Y:S01]  /*0130*/  LDCU.64 UR14, c[0x0][0x388] ;  /* 0x00007100ff0e77ac */ /* 0x000ea20008000a00 */
[----:B0-----:R-:W-:Y:S01]  /*0140*/  IMAD R2, R16, UR7, R5 ;  /* 0x0000000710027c24 */ /* 0x001fe2000f8e0205 */
[----:B------:R-:W0:Y:S04]  /*0150*/  LDCU.128 UR16, c[0x0][0x390] ;  /* 0x00007200ff1077ac */ /* 0x000e280008000c00 */
        /* <DEDUP_REMOVED lines=19> */
.L_x_51:
[----:B-1----:R-:W-:Y:S01]  /*0290*/  IMAD.U32 R8, RZ, RZ, UR20 ;  /* 0x00000014ff087e24 */ /* 0x002fe2000f8e00ff */
[----:B------:R-:W-:Y:S04]  /*02a0*/  BSSY.RECONVERGENT B1, `(.L_x_38) ;  /* 0x0000026000017945 */ /* 0x000fe80003800200 */
[----:B------:R-:W-:-:S04]  /*02b0*/  LOP3.LUT R2, R21, R8, RZ, 0xfc, !PT ;  /* 0x0000000815027212 */ /* 0x000fc800078efcff */
[----:B------:R-:W-:-:S13]  /*02c0*/  ISETP.NE.U32.AND P0, PT, R2, RZ, PT ;  /* 0x000000ff0200720c */ /* 0x000fda0003f05070 */
[----:B0----5:R-:W-:Y:S05]  /*02d0*/  @P0 BRA `(.L_x_39) ;  /* 0x0000000000600947 */ /* 0x021fea0003800000 */
        /* <DEDUP_REMOVED lines=24> */
.L_x_39:
[----:B------:R-:W-:-:S07]  /*0460*/  MOV R4, 0x480 ;  /* 0x0000048000047802 */ /* 0x000fce0000000f00 */
[----:B-----5:R-:W-:Y:S05]  /*0470*/  CALL.REL.NOINC `($__internal_2_$__cuda_sm20_div_s64) ;  /* 0x00000010002c7944 */ /* 0x020fea0003c00000 */
[----:B------:R-:W-:Y:S01]  /*0480*/  IADD3 R2, P0, PT, RZ, -R12, RZ ;  /* 0x8000000cff027210 */ /* 0x000fe20007f1e0ff */
[----:B------:R-:W-:Y:S02]  /*0490*/  IMAD.U32 R9, RZ, RZ, UR22 ;  /* 0x00000016ff097e24 */ /* 0x000fe4000f8e00ff */
[----:B------:R-:W-:Y:S01]  /*04a0*/  IMAD.U32 R8, RZ, RZ, UR23 ;  /* 0x00000017ff087e24 */ /* 0x000fe2000f8e00ff */
[----:B------:R-:W-:Y:S01]  /*04b0*/  IADD3.X R4, PT, PT, RZ, ~R13, RZ, P0, !PT ;  /* 0x8000000dff047210 */ /* 0x000fe200007fe4ff */
[----:B------:R-:W-:-:S04]  /*04c0*/  IMAD.WIDE.U32 R10, R2, R9, R20 ;  /* 0x00000009020a7225 */ /* 0x000fc800078e0014 */
[----:B------:R-:W-:-:S04]  /*04d0*/  IMAD R3, R4, R9, RZ ;  /* 0x0000000904037224 */ /* 0x000fc800078e02ff */
[----:B------:R-:W-:-:S05]  /*04e0*/  IMAD R3, R2, R8, R3 ;  /* 0x0000000802037224 */ /* 0x000fca00078e0203 */
[----:B------:R-:W-:-:S07]  /*04f0*/  IADD3 R14, PT, PT, R11, R3, RZ ;  /* 0x000000030b0e7210 */ /* 0x000fce0007ffe0ff */
.L_x_40:
[----:B------:R-:W-:Y:S05]  /*0500*/  BSYNC.RECONVERGENT B1 ;  /* 0x0000000000017941 */ /* 0x000fea0003800200 */
.L_x_38:
        /* <DEDUP_REMOVED lines=10> */
[----:B0-----:R-:W-:-:S05]  /*05b0*/  @!P0 IADD3 R6, P1, PT, R23, R4, RZ ;  /* 0x0000000417068210 */ /* 0x001fca0007f3e0ff */
[----:B------:R-:W-:Y:S01]  /*05c0*/  @!P0 IMAD.X R7, R22, 0x1, R5, P1 ;  /* 0x0000000116078824 */ /* 0x000fe200008e0605 */
[----:B------:R-:W-:-:S04]  /*05d0*/  IADD3 R4, P1, PT, R23, UR16, RZ ;  /* 0x0000001017047c10 */ /* 0x000fc8000ff3e0ff */
[----:B------:R0:W-:Y:S01]  /*05e0*/  @!P0 STG.E.128 desc[UR12][R6.64], RZ ;  /* 0x000000ff06008986 */ /* 0x0001e2000c101d0c */
[----:B------:R-:W-:Y:S01]  /*05f0*/  IADD3.X R5, PT, PT, R22, UR17, RZ, P1, !PT ;  /* 0x0000001116057c10 */ /* 0x000fe20008ffe4ff */
[----:B------:R-:W-:Y:S07]  /*0600*/  @!P0 BRA `(.L_x_42) ;  /* 0x0000000c00288947 */ /* 0x000fee0003800000 */
[----:B0-----:R-:W5:Y:S01]  /*0610*/  LDG.E.128.CONSTANT R4, desc[UR12][R4.64] ;  /* 0x0000000c04047981 */ /* 0x001f62000c1e9d00 */
[----:B------:R-:W0:Y:S01]  /*0620*/  LDC.64 R8, c[0x0][0x3b8] ;  /* 0x0000ee00ff087b82 */ /* 0x000e220000000a00 */
[C---:B------:R-:W-:Y:S01]  /*0630*/  IADD3 R31, P4, PT, R10.reuse, 0x1, RZ ;  /* 0x000000010a1f7810 */ /* 0x040fe20007f9e0ff */
[----:B------:R-:W-:Y:S01]  /*0640*/  BSSY.RECONVERGENT B2, `(.L_x_43) ;  /* 0x000003a000027945 */ /* 0x000fe20003800200 */
[C---:B------:R-:W-:Y:S02]  /*0650*/  IADD3 R29, P5, PT, R10.reuse, 0x2, RZ ;  /* 0x000000020a1d7810 */ /* 0x040fe40007fbe0ff */
[C---:B------:R-:W-:Y:S02]  /*0660*/  IADD3 R15, P6, PT, R10.reuse, 0x3, RZ ;  /* 0x000000030a0f7810 */ /* 0x040fe40007fde0ff */
[----:B------:R-:W-:Y:S02]  /*0670*/  IADD3.X R26, PT, PT, RZ, R14, RZ, P4, !PT ;  /* 0x0000000eff1a7210 */ /* 0x000fe400027fe4ff */
[-C--:B0-----:R-:W-:Y:S01]  /*0680*/  ISETP.GE.U32.AND P2, PT, R10, R8.reuse, PT ;  /* 0x000000080a00720c */ /* 0x081fe20003f46070 */
[----:B------:R-:W-:Y:S01]  /*0690*/  IMAD.X R10, RZ, RZ, R14, P5 ;  /* 0x000000ffff0a7224 */ /* 0x000fe200028e060e */
[----:B------:R-:W-:-:S02]  /*06a0*/  ISETP.GE.U32.AND P0, PT, R31, R8, PT ;  /* 0x000000081f00720c */ /* 0x000fc40003f06070 */
[-C--:B------:R-:W-:Y:S02]  /*06b0*/  ISETP.GE.AND.EX P2, PT, R14, R9.reuse, PT, P2 ;  /* 0x000000090e00720c */ /* 0x080fe40003f46320 */
[-C--:B------:R-:W-:Y:S02]  /*06c0*/  ISETP.GE.U32.AND P1, PT, R29, R8.reuse, PT ;  /* 0x000000081d00720c */ /* 0x080fe40003f26070 */
[----:B------:R-:W-:Y:S02]  /*06d0*/  ISETP.GE.U32.AND P3, PT, R15, R8, PT ;  /* 0x000000080f00720c */ /* 0x000fe40003f66070 */
[----:B------:R-:W-:Y:S02]  /*06e0*/  IADD3.X R8, PT, PT, RZ, R14, RZ, P6, !PT ;  /* 0x0000000eff087210 */ /* 0x000fe400037fe4ff */
[-C--:B------:R-:W-:Y:S01]  /*06f0*/  ISETP.GE.AND.EX P0, PT, R26, R9.reuse, PT, P0 ;  /* 0x000000091a00720c */ /* 0x080fe20003f06300 */
[----:B------:R-:W-:Y:S01]  /*0700*/  IMAD.IADD R26, R13, 0x1, R11 ;  /* 0x000000010d1a7824 */ /* 0x000fe200078e020b */
[-C--:B------:R-:W-:Y:S01]  /*0710*/  ISETP.GE.AND.EX P3, PT, R8, R9.reuse, PT, P3 ;  /* 0x000000090800720c */ /* 0x080fe20003f66330 */
[----:B------:R-:W-:Y:S01]  /*0720*/  HFMA2 R8, -RZ, RZ, 0, 0 ;  /* 0x00000000ff087431 */ /* 0x000fe200000001ff */
[----:B------:R-:W-:-:S02]  /*0730*/  ISETP.GE.AND.EX P1, PT, R10, R9, PT, P1 ;  /* 0x000000090a00720c */ /* 0x000fc40003f26310 */
[----:B------:R-:W-:Y:S01]  /*0740*/  IADD3 R14, P4, PT, R23, UR14, RZ ;  /* 0x0000000e170e7c10 */ /* 0x000fe2000ff9e0ff */
[----:B------:R-:W-:-:S12]  /*0750*/  @P2 BRA `(.L_x_44) ;  /* 0x0000000000a02947 */ /* 0x000fd80003800000 */
[----:B-----5:R-:W-:Y:S01]  /*0760*/  FMUL.FTZ R10, R4, -1.4426950216293334961 ;  /* 0xbfb8aa3b040a7820 */ /* 0x020fe20000410000 */
[----:B------:R-:W-:Y:S01]  /*0770*/  ISETP.NE.U32.AND P2, PT, R20, R12, PT ;  /* 0x0000000c1400720c */ /* 0x000fe20003f45070 */
[C---:B------:R-:W-:Y:S01]  /*0780*/  FMUL.FTZ R29, R4.reuse, 1.4426950216293334961 ;  /* 0x3fb8aa3b041d7820 */ /* 0x040fe20000410000 */
[----:B------:R-:W-:Y:S01]  /*0790*/  FSETP.GE.FTZ.AND P5, PT, R4, RZ, PT ;  /* 0x000000ff0400720b */ /* 0x000fe20003fb6000 */
[----:B------:R0:W1:Y:S01]  /*07a0*/  MUFU.EX2 R11, R10 ;  /* 0x0000000a000b7308 */ /* 0x0000620000000800 */
[----:B------:R-:W-:Y:S01]  /*07b0*/  ISETP.NE.AND.EX P2, PT, R21, R26, PT, P2 ;  /* 0x0000001a1500720c */ /* 0x000fe20003f45320 */
[----:B------:R-:W2:Y:S03]  /*07c0*/  LDCU UR6, c[0x0][0x3c4] ;  /* 0x00007880ff0677ac */ /* 0x000ea60008000800 */
[----:B------:R-:W-:Y:S02]  /*07d0*/  ISETP.LT.OR P2, PT, R3, RZ, P2 ;  /* 0x000000ff0300720c */ /* 0x000fe40001741670 */
[----:B0-----:R-:W-:Y:S01]  /*07e0*/  MOV R10, R18 ;  /* 0x00000012000a7202 */ /* 0x001fe20000000f00 */
[----:B-1----:R-:W-:-:S04]  /*07f0*/  FADD.FTZ R28, R11, 1 ;  /* 0x3f8000000b1c7421 */ /* 0x002fc80000010000 */
[----:B------:R0:W1:Y:S06]  /*0800*/  @!P5 MUFU.EX2 R11, R29 ;  /* 0x0000001d000bd308 */ /* 0x00006c0000000800 */
[----:B------:R-:W3:Y:S01]  /*0810*/  @!P2 LDC R10, c[0x0][0x3c0] ;  /* 0x0000f000ff0aab82 */ /* 0x000ee20000000800 */
[----:B------:R4:W2:Y:S01]  /*0820*/  MUFU.RCP R8, R28 ;  /* 0x0000001c00087308 */ /* 0x0008a20000001000 */
[----:B0-----:R-:W-:Y:S01]  /*0830*/  FADD.FTZ R29, -R4, -RZ ;  /* 0x800000ff041d7221 */ /* 0x001fe20000010100 */
[----:B----4-:R-:W-:Y:S02]  /*0840*/  IMAD.MOV.U32 R28, RZ, RZ, 0x3f800000 ;  /* 0x3f800000ff1c7424 */ /* 0x010fe400078e00ff */
[----:B-1----:R-:W-:-:S02]  /*0850*/  FADD.FTZ R30, R11, 1 ;  /* 0x3f8000000b1e7421 */ /* 0x002fc40000010000 */
[----:B------:R-:W-:Y:S02]  /*0860*/  FSEL R29, R29, RZ, !P5 ;  /* 0x000000ff1d1d7208 */ /* 0x000fe40006800000 */
[----:B------:R-:W0:Y:S02]  /*0870*/  @!P2 LDC R28, c[0x0][0x3c8] ;  /* 0x0000f200ff1cab82 */ /* 0x000e240000000800 */
[----:B------:R-:W1:Y:S01]  /*0880*/  MUFU.LG2 R30, R30 ;  /* 0x0000001e001e7308 */ /* 0x000e620000000c00 */
[----:B--2---:R-:W-:-:S04]  /*0890*/  FADD.FTZ R8, R8, -RZ ;  /* 0x800000ff08087221 */ /* 0x004fc80000010000 */
[----:B------:R-:W-:Y:S01]  /*08a0*/  FADD.FTZ R9, -R8, 1 ;  /* 0x3f80000008097421 */ /* 0x000fe20000010100 */
[----:B------:R-:W-:-:S04]  /*08b0*/  IMAD.MOV.U32 R32, RZ, RZ, R8 ;  /* 0x000000ffff207224 */ /* 0x000fc800078e0008 */
[----:B------:R-:W-:Y:S01]  /*08c0*/  @!P2 MOV R32, R9 ;  /* 0x000000090020a202 */ /* 0x000fe20000000f00 */
[----:B------:R-:W-:-:S03]  /*08d0*/  @!P2 IMAD.MOV.U32 R9, RZ, RZ, R8 ;  /* 0x000000ffff09a224 */ /* 0x000fc600078e0008 */
[----:B------:R2:W4:Y:S01]  /*08e0*/  MUFU.LG2 R31, R32 ;  /* 0x00000020001f7308 */ /* 0x0005220000000c00 */
[----:B-1----:R-:W-:Y:S01]  /*08f0*/  FFMA.FTZ R33, R30, 0.69314718246459960938, R29 ;  /* 0x3f3172181e217823 */ /* 0x002fe2000001001d */
[----:B0-----:R-:W-:Y:S01]  /*0900*/  FADD.FTZ R29, -R25, R28 ;  /* 0x0000001c191d7221 */ /* 0x001fe20000010100 */
[----:B--2---:R-:W-:Y:S02]  /*0910*/  MOV R32, UR6 ;  /* 0x0000000600207c02 */ /* 0x004fe40008000f00 */
[----:B------:R-:W-:Y:S01]  /*0920*/  @!P2 MOV R32, R19 ;  /* 0x000000130020a202 */ /* 0x000fe20000000f00 */
[----:B------:R-:W-:-:S04]  /*0930*/  FFMA.FTZ R29, R4, R29, R33 ;  /* 0x0000001d041d7223 */ /* 0x000fc80000010021 */
[----:B------:R-:W-:Y:S01]  /*0940*/  FMUL.FTZ R9, R32, R9 ;  /* 0x0000000920097220 */ /* 0x000fe20000410000 */
[----:B----4-:R-:W-:Y:S01]  /*0950*/  FMUL.FTZ R11, R31, UR9 ;  /* 0x000000091f0b7c20 */ /* 0x010fe20008410000 */
[----:B------:R-:W-:Y:S02]  /*0960*/  IMAD.MOV.U32 R31, RZ, RZ, R25 ;  /* 0x000000ffff1f7224 */ /* 0x000fe400078e0019 */
[----:B------:R-:W-:-:S03]  /*0970*/  @!P2 IMAD.MOV.U32 R31, RZ, RZ, R24 ;  /* 0x000000ffff1fa224 */ /* 0x000fc600078e0018 */
[----:B------:R-:W3:Y:S01]  /*0980*/  MUFU.EX2 R11, R11 ;  /* 0x0000000b000b7308 */ /* 0x000ee20000000800 */
[----:B------:R-:W-:-:S04]  /*0990*/  FADD.FTZ R8, -R8, R31 ;  /* 0x0000001f08087221 */ /* 0x000fc80000010100 */
[----:B------:R-:W-:Y:S01]  /*09a0*/  FFMA.FTZ R9, R9, R29, -R8 ;  /* 0x0000001d09097223 */ /* 0x000fe20000010808 */
[----:B---3--:R-:W-:-:S04]  /*09b0*/  FMUL.FTZ R4, R11, R10 ;  /* 0x0000000a0b047220 */ /* 0x008fc80000410000 */
[C---:B------:R-:W-:Y:S01]  /*09c0*/  FFMA.FTZ R17, R4.reuse, R29, R17 ;  /* 0x0000001d04117223 */ /* 0x040fe20000010011 */
[----:B------:R-:W-:-:S07]  /*09d0*/  FMUL.FTZ R8, R4, R9 ;  /* 0x0000000904087220 */ /* 0x000fce0000410000 */
.L_x_44:
[----:B------:R-:W-:Y:S05]  /*09e0*/  BSYNC.RECONVERGENT B2 ;  /* 0x0000000000027941 */ /* 0x000fea0003800200 */
.L_x_43:
[----:B------:R-:W-:Y:S01]  /*09f0*/  BSSY.RECONVERGENT B2, `(.L_x_45) ;  /* 0x000002d000027945 */ /* 0x000fe20003800200 */
[----:B------:R-:W-:-:S03]  /*0a00*/  MOV R9, RZ ;  /* 0x000000ff00097202 */ /* 0x000fc60000000f00 */
[----:B------:R-:W-:Y:S05]  /*0a10*/  @P0 BRA `(.L_x_46) ;  /* 0x0000000000a80947 */ /* 0x000fea0003800000 */
[C---:B-----5:R-:W-:Y:S01]  /*0a20*/  FMUL.FTZ R9, R5.reuse, -1.4426950216293334961 ;  /* 0xbfb8aa3b05097820 */ /* 0x060fe20000410000 */
[----:B------:R-:W-:Y:S01]  /*0a30*/  IADD3 R11, P2, PT, R20, 0x1, RZ ;  /* 0x00000001140b7810 */ /* 0x000fe20007f5e0ff */
[----:B------:R-:W0:Y:S01]  /*0a40*/  LDCU UR6, c[0x0][0x3c4] ;  /* 0x00007880ff0677ac */ /* 0x000e220008000800 */
[----:B------:R-:W-:Y:S01]  /*0a50*/  FADD.FTZ R29, -R5, -RZ ;  /* 0x800000ff051d7221 */ /* 0x000fe20000010100 */
[----:B------:R-:W1:Y:S01]  /*0a60*/  MUFU.EX2 R10, R9 ;  /* 0x00000009000a7308 */ /* 0x000e620000000800 */
[----:B------:R-:W-:Y:S01]  /*0a70*/  ISETP.NE.U32.AND P0, PT, R11, R12, PT ;  /* 0x0000000c0b00720c */ /* 0x000fe20003f05070 */
[----:B------:R-:W-:Y:S01]  /*0a80*/  IMAD.X R11, RZ, RZ, R21, P2 ;  /* 0x000000ffff0b7224 */ /* 0x000fe200010e0615 */
[----:B------:R-:W-:-:S04]  /*0a90*/  FSETP.GE.FTZ.AND P2, PT, R5, RZ, PT ;  /* 0x000000ff0500720b */ /* 0x000fc80003f56000 */
[----:B------:R-:W-:Y:S01]  /*0aa0*/  ISETP.NE.AND.EX P0, PT, R11, R26, PT, P0 ;  /* 0x0000001a0b00720c */ /* 0x000fe20003f05300 */
[----:B------:R-:W-:Y:S01]  /*0ab0*/  FMUL.FTZ R11, R5, 1.4426950216293334961 ;  /* 0x3fb8aa3b050b7820 */ /* 0x000fe20000410000 */
[----:B------:R-:W-:Y:S02]  /*0ac0*/  FSEL R29, R29, RZ, !P2 ;  /* 0x000000ff1d1d7208 */ /* 0x000fe40005000000 */
[----:B------:R-:W-:Y:S01]  /*0ad0*/  ISETP.LT.OR P0, PT, R3, RZ, P0 ;  /* 0x000000ff0300720c */ /* 0x000fe20000701670 */
[----:B-1----:R-:W-:-:S04]  /*0ae0*/  FADD.FTZ R28, R10, 1 ;  /* 0x3f8000000a1c7421 */ /* 0x002fc80000010000 */
[----:B------:R-:W1:Y:S04]  /*0af0*/  @!P2 MUFU.EX2 R10, R11 ;  /* 0x0000000b000aa308 */ /* 0x000e680000000800 */
[----:B------:R2:W3:Y:S02]  /*0b00*/  MUFU.RCP R4, R28 ;  /* 0x0000001c00047308 */ /* 0x0004e40000001000 */
[----:B--2---:R-:W-:Y:S02]  /*0b10*/  HFMA2 R28, -RZ, RZ, 1.875, 0 ;  /* 0x3f800000ff1c7431 */ /* 0x004fe400000001ff */
[----:B-1----:R-:W-:Y:S01]  /*0b20*/  FADD.FTZ R30, R10, 1 ;  /* 0x3f8000000a1e7421 */ /* 0x002fe20000010000 */
[----:B------:R-:W-:-:S03]  /*0b30*/  IMAD.MOV.U32 R10, RZ, RZ, R18 ;  /* 0x000000ffff0a7224 */ /* 0x000fc600078e0012 */
[----:B------:R-:W1:Y:S02]  /*0b40*/  @!P0 LDC R28, c[0x0][0x3c8] ;  /* 0x0000f200ff1c8b82 */ /* 0x000e640000000800 */
[----:B------:R-:W2:Y:S01]  /*0b50*/  MUFU.LG2 R30, R30 ;  /* 0x0000001e001e7308 */ /* 0x000ea20000000c00 */
[----:B---3--:R-:W-:-:S04]  /*0b60*/  FADD.FTZ R4, R4, -RZ ;  /* 0x800000ff04047221 */ /* 0x008fc80000010000 */
[----:B------:R-:W-:Y:S01]  /*0b70*/  FADD.FTZ R9, -R4, 1 ;  /* 0x3f80000004097421 */ /* 0x000fe20000010100 */
[-C--:B------:R-:W-:Y:S01]  /*0b80*/  MOV R32, R4.reuse ;  /* 0x0000000400207202 */ /* 0x080fe20000000f00 */
[----:B------:R-:W3:Y:S02]  /*0b90*/  @!P0 LDC R10, c[0x0][0x3c0] ;  /* 0x0000f000ff0a8b82 */ /* 0x000ee40000000800 */
[----:B------:R-:W-:Y:S01]  /*0ba0*/  @!P0 IMAD.MOV.U32 R32, RZ, RZ, R9 ;  /* 0x000000ffff208224 */ /* 0x000fe200078e0009 */
[----:B------:R-:W-:-:S03]  /*0bb0*/  @!P0 MOV R9, R4 ;  /* 0x0000000400098202 */ /* 0x000fc60000000f00 */
[----:B------:R0:W4:Y:S01]  /*0bc0*/  MUFU.LG2 R31, R32 ;  /* 0x00000020001f7308 */ /* 0x0001220000000c00 */
[----:B--2---:R-:W-:Y:S01]  /*0bd0*/  FFMA.FTZ R30, R30, 0.69314718246459960938, R29 ;  /* 0x3f3172181e1e7823 */ /* 0x004fe2000001001d */
[----:B0-----:R-:W-:Y:S02]  /*0be0*/  IMAD.U32 R32, RZ, RZ, UR6 ;  /* 0x00000006ff207e24 */ /* 0x001fe4000f8e00ff */
[----:B-1----:R-:W-:Y:S01]  /*0bf0*/  FADD.FTZ R28, -R25, R28 ;  /* 0x0000001c191c7221 */ /* 0x002fe20000010100 */
[----:B------:R-:W-:-:S03]  /*0c00*/  @!P0 IMAD.MOV.U32 R32, RZ, RZ, R19 ;  /* 0x000000ffff208224 */ /* 0x000fc600078e0013 */
[----:B------:R-:W-:Y:S01]  /*0c10*/  FFMA.FTZ R28, R5, R28, R30 ;  /* 0x0000001c051c7223 */ /* 0x000fe2000001001e */
[----:B------:R-:W-:Y:S01]  /*0c20*/  FMUL.FTZ R9, R32, R9 ;  /* 0x0000000920097220 */ /* 0x000fe20000410000 */
[----:B----4-:R-:W-:Y:S01]  /*0c30*/  FMUL.FTZ R11, R31, UR9 ;  /* 0x000000091f0b7c20 */ /* 0x010fe20008410000 */
[----:B------:R-:W-:Y:S02]  /*0c40*/  MOV R31, R25 ;  /* 0x00000019001f7202 */ /* 0x000fe40000000f00 */
[----:B------:R-:W-:-:S03]  /*0c50*/  @!P0 MOV R31, R24 ;  /* 0x00000018001f8202 */ /* 0x000fc60000000f00 */
[----:B------:R-:W3:Y:S02]  /*0c60*/  MUFU.EX2 R11, R11 ;  /* 0x0000000b000b7308 */ /* 0x000ee40000000800 */
[----:B------:R-:W-:-:S04]  /*0c70*/  FADD.FTZ R4, -R4, R31 ;  /* 0x0000001f04047221 */ /* 0x000fc80000010100 */
[----:B------:R-:W-:Y:S01]  /*0c80*/  FFMA.FTZ R9, R9, R28, -R4 ;  /* 0x0000001c09097223 */ /* 0x000fe20000010804 */
[----:B---3--:R-:W-:-:S04]  /*0c90*/  FMUL.FTZ R10, R11, R10 ;  /* 0x0000000a0b0a7220 */ /* 0x008fc80000410000 */
[C---:B------:R-:W-:Y:S01]  /*0ca0*/  FFMA.FTZ R17, R10.reuse, R28, R17 ;  /* 0x0000001c0a117223 */ /* 0x040fe20000010011 */
[----:B------:R-:W-:-:S07]  /*0cb0*/  FMUL.FTZ R9, R10, R9 ;  /* 0x000000090a097220 */ /* 0x000fce0000410000 */
.L_x_46:
[----:B------:R-:W-:Y:S05]  /*0cc0*/  BSYNC.RECONVERGENT B2 ;  /* 0x0000000000027941 */ /* 0x000fea0003800200 */
.L_x_45:
[----:B------:R-:W-:Y:S01]  /*0cd0*/  BSSY.RECONVERGENT B2, `(.L_x_47) ;  /* 0x000002e000027945 */ /* 0x000fe20003800200 */
[----:B------:R-:W-:Y:S01]  /*0ce0*/  IADD3.X R15, PT, PT, R22, UR15, RZ, P4, !PT ;  /* 0x0000000f160f7c10 */ /* 0x000fe2000a7fe4ff */
[----:B------:R-:W-:Y:S02]  /*0cf0*/  IMAD.MOV.U32 R10, RZ, RZ, RZ ;  /* 0x000000ffff0a7224 */ /* 0x000fe400078e00ff */
[----:B------:R-:W-:Y:S05]  /*0d00*/  @P1 BRA `(.L_x_48) ;  /* 0x0000000000a81947 */ /* 0x000fea0003800000 */
[----:B-----5:R-:W-:Y:S01]  /*0d10*/  FMUL.FTZ R4, R6, -1.4426950216293334961 ;  /* 0xbfb8aa3b06047820 */ /* 0x020fe20000410000 */
[----:B------:R-:W-:Y:S01]  /*0d20*/  IADD3 R11, P1, PT, R20, 0x2, RZ ;  /* 0x00000002140b7810 */ /* 0x000fe20007f3e0ff */
[----:B------:R-:W0:Y:S01]  /*0d30*/  LDCU UR6, c[0x0][0x3c4] ;  /* 0x00007880ff0677ac */ /* 0x000e220008000800 */
[----:B------:R-:W-:Y:S01]  /*0d40*/  MOV R32, R25 ;  /* 0x0000001900207202 */ /* 0x000fe20000000f00 */
[----:B------:R-:W1:Y:S01]  /*0d50*/  MUFU.EX2 R10, R4 ;  /* 0x00000004000a7308 */ /* 0x000e620000000800 */
[----:B------:R-:W-:Y:S02]  /*0d60*/  ISETP.NE.U32.AND P0, PT, R11, R12, PT ;  /* 0x0000000c0b00720c */ /* 0x000fe40003f05070 */
[----:B------:R-:W-:Y:S02]  /*0d70*/  IADD3.X R11, PT, PT, RZ, R21, RZ, P1, !PT ;  /* 0x00000015ff0b7210 */ /* 0x000fe40000ffe4ff */
[C---:B------:R-:W-:Y:S02]  /*0d80*/  FSETP.GE.FTZ.AND P1, PT, R6.reuse, RZ, PT ;  /* 0x000000ff0600720b */ /* 0x040fe40003f36000 */
[----:B------:R-:W-:Y:S01]  /*0d90*/  ISETP.NE.AND.EX P0, PT, R11, R26, PT, P0 ;  /* 0x0000001a0b00720c */ /* 0x000fe20003f05300 */
[----:B------:R-:W-:-:S03]  /*0da0*/  FMUL.FTZ R11, R6, 1.4426950216293334961 ;  /* 0x3fb8aa3b060b7820 */ /* 0x000fc60000410000 */
[----:B------:R-:W-:Y:S01]  /*0db0*/  ISETP.LT.OR P0, PT, R3, RZ, P0 ;  /* 0x000000ff0300720c */ /* 0x000fe20000701670 */
[----:B-1----:R-:W-:-:S04]  /*0dc0*/  FADD.FTZ R28, R10, 1 ;  /* 0x3f8000000a1c7421 */ /* 0x002fc80000010000 */
[----:B------:R1:W2:Y:S08]  /*0dd0*/  MUFU.RCP R5, R28 ;  /* 0x0000001c00057308 */ /* 0x0002b00000001000 */
[----:B------:R-:W-:Y:S01]  /*0de0*/  @!P0 MOV R32, R24 ;  /* 0x0000001800208202 */ /* 0x000fe20000000f00 */
[----:B------:R3:W4:Y:S01]  /*0df0*/  @!P1 MUFU.EX2 R10, R11 ;  /* 0x0000000b000a9308 */ /* 0x0007220000000800 */
[----:B-1----:R-:W-:-:S06]  /*0e00*/  IMAD.MOV.U32 R28, RZ, RZ, 0x3f800000 ;  /* 0x3f800000ff1c7424 */ /* 0x002fcc00078e00ff */
[----:B------:R-:W1:Y:S01]  /*0e10*/  @!P0 LDC R28, c[0x0][0x3c8] ;  /* 0x0000f200ff1c8b82 */ /* 0x000e620000000800 */
[----:B---3--:R-:W-:Y:S01]  /*0e20*/  FADD.FTZ R11, -R6, -RZ ;  /* 0x800000ff060b7221 */ /* 0x008fe20000010100 */
[----:B--2---:R-:W-:-:S04]  /*0e30*/  FADD.FTZ R5, R5, -RZ ;  /* 0x800000ff05057221 */ /* 0x004fc80000010000 */
[----:B------:R-:W-:Y:S01]  /*0e40*/  FADD.FTZ R4, -R5, 1 ;  /* 0x3f80000005047421 */ /* 0x000fe20000010100 */
[--C-:B------:R-:W-:Y:S02]  /*0e50*/  IMAD.MOV.U32 R31, RZ, RZ, R5.reuse ;  /* 0x000000ffff1f7224 */ /* 0x100fe400078e0005 */
[----:B----4-:R-:W-:Y:S01]  /*0e60*/  FADD.FTZ R29, R10, 1 ;  /* 0x3f8000000a1d7421 */ /* 0x010fe20000010000 */
[----:B------:R-:W-:Y:S02]  /*0e70*/  MOV R10, R18 ;  /* 0x00000012000a7202 */ /* 0x000fe40000000f00 */
[----:B------:R-:W-:Y:S01]  /*0e80*/  @!P0 MOV R31, R4 ;  /* 0x00000004001f8202 */ /* 0x000fe20000000f00 */
[----:B------:R-:W2:Y:S01]  /*0e90*/  MUFU.LG2 R30, R29 ;  /* 0x0000001d001e7308 */ /* 0x000ea20000000c00 */
[----:B------:R-:W-:Y:S01]  /*0ea0*/  FSEL R11, R11, RZ, !P1 ;  /* 0x000000ff0b0b7208 */ /* 0x000fe20004800000 */
[----:B------:R-:W-:Y:S01]  /*0eb0*/  @!P0 IMAD.MOV.U32 R4, RZ, RZ, R5 ;  /* 0x000000ffff048224 */ /* 0x000fe200078e0005 */
[----:B------:R-:W3:Y:S01]  /*0ec0*/  @!P0 LDC R10, c[0x0][0x3c0] ;  /* 0x0000f000ff0a8b82 */ /* 0x000ee20000000800 */
[----:B------:R-:W-:-:S04]  /*0ed0*/  FADD.FTZ R5, -R5, R32 ;  /* 0x0000002005057221 */ /* 0x000fc80000010100 */
[----:B------:R-:W4:Y:S01]  /*0ee0*/  MUFU.LG2 R31, R31 ;  /* 0x0000001f001f7308 */ /* 0x000f220000000c00 */
[----:B--2---:R-:W-:Y:S01]  /*0ef0*/  FFMA.FTZ R35, R30, 0.69314718246459960938, R11 ;  /* 0x3f3172181e237823 */ /* 0x004fe2000001000b */
[----:B-1----:R-:W-:-:S04]  /*0f00*/  FADD.FTZ R11, -R25, R28 ;  /* 0x0000001c190b7221 */ /* 0x002fc80000010100 */
[----:B------:R-:W-:Y:S01]  /*0f10*/  FFMA.FTZ R11, R6, R11, R35 ;  /* 0x0000000b060b7223 */ /* 0x000fe20000010023 */
[----:B----4-:R-:W-:Y:S01]  /*0f20*/  FMUL.FTZ R33, R31, UR9 ;  /* 0x000000091f217c20 */ /* 0x010fe20008410000 */
[----:B0-----:R-:W-:Y:S01]  /*0f30*/  IMAD.U32 R31, RZ, RZ, UR6 ;  /* 0x00000006ff1f7e24 */ /* 0x001fe2000f8e00ff */
[----:B------:R-:W-:-:S04]  /*0f40*/  @!P0 MOV R31, R19 ;  /* 0x00000013001f8202 */ /* 0x000fc80000000f00 */
[----:B------:R-:W3:Y:S01]  /*0f50*/  MUFU.EX2 R33, R33 ;  /* 0x0000002100217308 */ /* 0x000ee20000000800 */
[----:B------:R-:W-:-:S04]  /*0f60*/  FMUL.FTZ R4, R31, R4 ;  /* 0x000000041f047220 */ /* 0x000fc80000410000 */
[----:B------:R-:W-:Y:S01]  /*0f70*/  FFMA.FTZ R5, R4, R11, -R5 ;  /* 0x0000000b04057223 */ /* 0x000fe20000010805 */
[----:B---3--:R-:W-:-:S04]  /*0f80*/  FMUL.FTZ R10, R33, R10 ;  /* 0x0000000a210a7220 */ /* 0x008fc80000410000 */
[C---:B------:R-:W-:Y:S01]  /*0f90*/  FFMA.FTZ R17, R10.reuse, R11, R17 ;  /* 0x0000000b0a117223 */ /* 0x040fe20000010011 */
[----:B------:R-:W-:-:S07]  /*0fa0*/  FMUL.FTZ R10, R10, R5 ;  /* 0x000000050a0a7220 */ /* 0x000fce0000410000 */
.L_x_48:
[----:B------:R-:W-:Y:S05]  /*0fb0*/  BSYNC.RECONVERGENT B2 ;  /* 0x0000000000027941 */ /* 0x000fea0003800200 */
.L_x_47:
[----:B------:R-:W-:Y:S01]  /*0fc0*/  BSSY.RECONVERGENT B2, `(.L_x_49) ;  /* 0x000002d000027945 */ /* 0x000fe20003800200 */
[----:B------:R-:W-:-:S03]  /*0fd0*/  HFMA2 R11, -RZ, RZ, 0, 0 ;  /* 0x00000000ff0b7431 */ /* 0x000fc600000001ff */
[----:B------:R-:W-:Y:S05]  /*0fe0*/  @P3 BRA `(.L_x_50) ;  /* 0x0000000000a83947 */ /* 0x000fea0003800000 */
[----:B-----5:R-:W-:Y:S01]  /*0ff0*/  FMUL.FTZ R2, R7, -1.4426950216293334961 ;  /* 0xbfb8aa3b07027820 */ /* 0x020fe20000410000 */
[----:B------:R-:W-:Y:S01]  /*1000*/  IADD3 R5, P1, PT, R20, 0x3, RZ ;  /* 0x0000000314057810 */ /* 0x000fe20007f3e0ff */
[----:B------:R-:W0:Y:S01]  /*1010*/  LDCU UR6, c[0x0][0x3c4] ;  /* 0x00007880ff0677ac */ /* 0x000e220008000800 */
[----:B------:R-:W-:Y:S02]  /*1020*/  MOV R6, 0x3f800000 ;  /* 0x3f80000000067802 */ /* 0x000fe40000000f00 */
[----:B------:R-:W-:Y:S01]  /*1030*/  ISETP.NE.U32.AND P0, PT, R5, R12, PT ;  /* 0x0000000c0500720c */ /* 0x000fe20003f05070 */
[----:B------:R-:W1:Y:S01]  /*1040*/  MUFU.EX2 R2, R2 ;  /* 0x0000000200027308 */ /* 0x000e620000000800 */
[----:B------:R-:W-:Y:S01]  /*1050*/  IADD3.X R5, PT, PT, RZ, R21, RZ, P1, !PT ;  /* 0x00000015ff057210 */ /* 0x000fe20000ffe4ff */
[----:B------:R-:W-:Y:S01]  /*1060*/  IMAD.MOV.U32 R12, RZ, RZ, R18 ;  /* 0x000000ffff0c7224 */ /* 0x000fe200078e0012 */
[----:B------:R-:W-:Y:S02]  /*1070*/  FSETP.GE.FTZ.AND P1, PT, R7, RZ, PT ;  /* 0x000000ff0700720b */ /* 0x000fe40003f36000 */
[----:B------:R-:W-:-:S04]  /*1080*/  ISETP.NE.AND.EX P0, PT, R5, R26, PT, P0 ;  /* 0x0000001a0500720c */ /* 0x000fc80003f05300 */
[----:B------:R-:W-:Y:S01]  /*1090*/  ISETP.LT.OR P0, PT, R3, RZ, P0 ;  /* 0x000000ff0300720c */ /* 0x000fe20000701670 */
[----:B------:R-:W-:Y:S01]  /*10a0*/  FMUL.FTZ R3, R7, 1.4426950216293334961 ;  /* 0x3fb8aa3b07037820 */ /* 0x000fe20000410000 */
[----:B-1----:R-:W-:Y:S01]  /*10b0*/  FADD.FTZ R4, R2, 1 ;  /* 0x3f80000002047421 */ /* 0x002fe20000010000 */
[----:B0-----:R-:W-:-:S04]  /*10c0*/  MOV R26, UR6 ;  /* 0x00000006001a7c02 */ /* 0x001fc80008000f00 */
[----:B------:R0:W1:Y:S04]  /*10d0*/  @!P1 MUFU.EX2 R2, R3 ;  /* 0x0000000300029308 */ /* 0x0000680000000800 */
[----:B------:R-:W2:Y:S02]  /*10e0*/  MUFU.RCP R4, R4 ;  /* 0x0000000400047308 */ /* 0x000ea40000001000 */
[----:B------:R-:W3:Y:S01]  /*10f0*/  @!P0 LDC R6, c[0x0][0x3c8] ;  /* 0x0000f200ff068b82 */ /* 0x000ee20000000800 */
[----:B------:R-:W-:Y:S02]  /*1100*/  @!P0 MOV R26, R19 ;  /* 0x00000013001a8202 */ /* 0x000fe40000000f00 */
[----:B0-----:R-:W-:Y:S01]  /*1110*/  MOV R3, R25 ;  /* 0x0000001900037202 */ /* 0x001fe20000000f00 */
[----:B------:R-:W-:-:S04]  /*1120*/  @!P0 IMAD.MOV.U32 R3, RZ, RZ, R24 ;  /* 0x000000ffff038224 */ /* 0x000fc800078e0018 */
[----:B------:R-:W0:Y:S01]  /*1130*/  @!P0 LDC R12, c[0x0][0x3c0] ;  /* 0x0000f000ff0c8b82 */ /* 0x000e220000000800 */
[----:B--2---:R-:W-:Y:S01]  /*1140*/  FADD.FTZ R30, R4, -RZ ;  /* 0x800000ff041e7221 */ /* 0x004fe20000010000 */
[----:B-1----:R-:W-:Y:S01]  /*1150*/  FADD.FTZ R4, R2, 1 ;  /* 0x3f80000002047421 */ /* 0x002fe20000010000 */
[----:B------:R-:W-:Y:S02]  /*1160*/  FADD.FTZ R2, -R7, -RZ ;  /* 0x800000ff07027221 */ /* 0x000fe40000010100 */
[----:B------:R-:W-:Y:S01]  /*1170*/  FADD.FTZ R11, -R30, 1 ;  /* 0x3f8000001e0b7421 */ /* 0x000fe20000010100 */
[----:B------:R-:W-:Y:S01]  /*1180*/  IMAD.MOV.U32 R13, RZ, RZ, R30 ;  /* 0x000000ffff0d7224 */ /* 0x000fe200078e001e */
[----:B------:R-:W1:Y:S01]  /*1190*/  MUFU.LG2 R5, R4 ;  /* 0x0000000400057308 */ /* 0x000e620000000c00 */
[----:B------:R-:W-:Y:S01]  /*11a0*/  FSEL R2, R2, RZ, !P1 ;  /* 0x000000ff02027208 */ /* 0x000fe20004800000 */
[----:B---3--:R-:W-:Y:S01]  /*11b0*/  FADD.FTZ R6, -R25, R6 ;  /* 0x0000000619067221 */ /* 0x008fe20000010100 */
[----:B------:R-:W-:-:S02]  /*11c0*/  @!P0 MOV R13, R11 ;  /* 0x0000000b000d8202 */ /* 0x000fc40000000f00 */
[----:B------:R-:W-:-:S04]  /*11d0*/  @!P0 MOV R11, R30 ;  /* 0x0000001e000b8202 */ /* 0x000fc80000000f00 */
[----:B------:R-:W2:Y:S01]  /*11e0*/  MUFU.LG2 R13, R13 ;  /* 0x0000000d000d7308 */ /* 0x000ea20000000c00 */
[----:B------:R-:W-:Y:S01]  /*11f0*/  FMUL.FTZ R11, R26, R11 ;  /* 0x0000000b1a0b7220 */ /* 0x000fe20000410000 */
[----:B-1----:R-:W-:Y:S01]  /*1200*/  FFMA.FTZ R4, R5, 0.69314718246459960938, R2 ;  /* 0x3f31721805047823 */ /* 0x002fe20000010002 */
[----:B------:R-:W-:-:S03]  /*1210*/  FADD.FTZ R2, -R30, R3 ;  /* 0x000000031e027221 */ /* 0x000fc60000010100 */
[----:B------:R-:W-:-:S04]  /*1220*/  FFMA.FTZ R6, R7, R6, R4 ;  /* 0x0000000607067223 */ /* 0x000fc80000010004 */
[----:B------:R-:W-:Y:S01]  /*1230*/  FFMA.FTZ R11, R11, R6, -R2 ;  /* 0x000000060b0b7223 */ /* 0x000fe20000010802 */
[----:B--2---:R-:W-:-:S04]  /*1240*/  FMUL.FTZ R28, R13, UR9 ;  /* 0x000000090d1c7c20 */ /* 0x004fc80008410000 */
[----:B------:R-:W0:Y:S02]  /*1250*/  MUFU.EX2 R13, R28 ;  /* 0x0000001c000d7308 */ /* 0x000e240000000800 */
[----:B0-----:R-:W-:-:S04]  /*1260*/  FMUL.FTZ R4, R13, R12 ;  /* 0x0000000c0d047220 */ /* 0x001fc80000410000 */
[C---:B------:R-:W-:Y:S01]  /*1270*/  FFMA.FTZ R17, R4.reuse, R6, R17 ;  /* 0x0000000604117223 */ /* 0x040fe20000010011 */
[----:B------:R-:W-:-:S07]  /*1280*/  FMUL.FTZ R11, R4, R11 ;  /* 0x0000000b040b7220 */ /* 0x000fce0000410000 */
.L_x_50:
[----:B------:R-:W-:Y:S05]  /*1290*/  BSYNC.RECONVERGENT B2 ;  /* 0x0000000000027941 */ /* 0x000fea0003800200 */
.L_x_49:
[----:B------:R1:W-:Y:S02]  /*12a0*/  STG.E.128 desc[UR12][R14.64], R8 ;  /* 0x000000080e007986 */ /* 0x0003e4000c101d0c */
.L_x_42:
[----:B------:R-:W-:Y:S05]  /*12b0*/  BSYNC.RECONVERGENT B1 ;  /* 0x0000000000017941 */ /* 0x000fea0003800200 */
.L_x_41:
[C---:B------:R-:W-:Y:S02]  /*12c0*/  IADD3 R20, P0, PT, R27.reuse, R20, RZ ;  /* 0x000000141b147210 */ /* 0x040fe40007f1e0ff */
[----:B------:R-:W-:-:S03]  /*12d0*/  LEA R23, P1, R27, R23, 0x2 ;  /* 0x000000171b177211 */ /* 0x000fc600078210ff */
[----:B------:R-:W-:Y:S01]  /*12e0*/  IMAD.X R21, RZ, RZ, R21, P0 ;  /* 0x000000ffff157224 */ /* 0x000fe200000e0615 */
[----:B------:R-:W-:Y:S02]  /*12f0*/  ISETP.GE.U32.AND P0, PT, R20, UR4, PT ;  /* 0x0000000414007c0c */ /* 0x000fe4000bf06070 */
[----:B------:R-:W-:Y:S02]  /*1300*/  LEA.HI.X R22, R27, R22, RZ, 0x2, P1 ;  /* 0x000000161b167211 */ /* 0x000fe400008f14ff */
[----:B------:R-:W-:-:S13]  /*1310*/  ISETP.GE.AND.EX P0, PT, R21, UR8, PT, P0 ;  /* 0x0000000815007c0c */ /* 0x000fda000bf06300 */
[----:B------:R-:W-:Y:S05]  /*1320*/  @!P0 BRA `(.L_x_51) ;  /* 0xffffffec00d88947 */ /* 0x000fea000383ffff */
.L_x_37:
[----:B------:R-:W-:Y:S05]  /*1330*/  BSYNC.RECONVERGENT B0 ;  /* 0x0000000000007941 */ /* 0x000fea0003800200 */
.L_x_36:
[----:B0----5:R-:W0:Y:S01]  /*1340*/  S2R R6, SR_TID.X ;  /* 0x0000000000067919 */ /* 0x021e220000002100 */
        /* <DEDUP_REMOVED lines=9> */
.L_x_53:
[----:B------:R-:W-:-:S04]  /*13e0*/  SHF.R.U32.HI R7, RZ, 0x1, R16 ;  /* 0x00000001ff077819 */ /* 0x000fc80000011610 */
[----:B------:R-:W-:-:S13]  /*13f0*/  ISETP.GE.U32.AND P0, PT, R6, R7, PT ;  /* 0x000000070600720c */ /* 0x000fda0003f06070 */
[----:B------:R-:W-:Y:S01]  /*1400*/  @!P0 LEA R3, R7, R2, 0x2 ;  /* 0x0000000207038211 */ /* 0x000fe200078e10ff */
[----:B------:R-:W-:Y:S05]  /*1410*/  @!P0 LDS R4, [R2] ;  /* 0x0000000002048984 */ /* 0x000fea0000000800 */
[----:B------:R-:W2:Y:S02]  /*1420*/  @!P0 LDS R3, [R3] ;  /* 0x0000000003038984 */ /* 0x000ea40000000800 */
[----:B--2---:R-:W-:-:S05]  /*1430*/  @!P0 FADD.FTZ R5, R3, R4 ;  /* 0x0000000403058221 */ /* 0x004fca0000010000 */
[----:B------:R2:W-:Y:S01]  /*1440*/  @!P0 STS [R2], R5 ;  /* 0x0000000502008388 */ /* 0x0005e20000000800 */
[----:B------:R-:W-:Y:S01]  /*1450*/  BAR.SYNC.DEFER_BLOCKING 0x0 ;  /* 0x0000000000007b1d */ /* 0x000fe20000010000 */
[----:B------:R-:W-:Y:S02]  /*1460*/  ISETP.GT.U32.AND P0, PT, R16, 0x3, PT ;  /* 0x000000031000780c */ /* 0x000fe40003f04070 */
[----:B------:R-:W-:-:S11]  /*1470*/  MOV R16, R7 ;  /* 0x0000000700107202 */ /* 0x000fd60000000f00 */
[----:B--2---:R-:W-:Y:S05]  /*1480*/  @P0 BRA `(.L_x_53) ;  /* 0xfffffffc00d40947 */ /* 0x004fea000383ffff */
.L_x_52:
[----:B------:R-:W-:Y:S05]  /*1490*/  @P1 EXIT ;  /* 0x000000000000194d */ /* 0x000fea0003800000 */
[----:B------:R-:W2:Y:S01]  /*14a0*/  S2UR UR5, SR_CgaCtaId ;  /* 0x00000000000579c3 */ /* 0x000ea20000008800 */
[----:B------:R-:W-:Y:S01]  /*14b0*/  UMOV UR4, 0x400 ;  /* 0x0000040000047882 */ /* 0x000fe20000000000 */
[----:B------:R-:W3:Y:S06]  /*14c0*/  MUFU.RCP R5, R0 ;  /* 0x0000000000057308 */ /* 0x000eec0000001000 */
[----:B0-----:R-:W0:Y:S01]  /*14d0*/  LDC.64 R2, c[0x0][0x380] ;  /* 0x0000e000ff027b82 */ /* 0x001e220000000a00 */
[----:B--2---:R-:W-:-:S09]  /*14e0*/  ULEA UR4, UR5, UR4, 0x18 ;  /* 0x0000000405047291 */ /* 0x004fd2000f8ec0ff */
[----:B------:R-:W3:Y:S02]  /*14f0*/  LDS R4, [UR4] ;  /* 0x00000004ff047984 */ /* 0x000ee40008000800 */
[----:B---3--:R-:W-:-:S05]  /*1500*/  FMUL.FTZ R5, R4, R5 ;  /* 0x0000000504057220 */ /* 0x008fca0000410000 */
[----:B0-----:R-:W-:Y:S01]  /*1510*/  REDG.E.ADD.F32.FTZ.RN.STRONG.GPU desc[UR12][R2.64], R5 ;  /* 0x00000005020079a6 */ /* 0x001fe2000c12f30c */
[----:B------:R-:W-:Y:S05]  /*1520*/  EXIT ;  /* 0x000000000000794d */ /* 0x000fea0003800000 */
        .weak           $__internal_2_$__cuda_sm20_div_s64
        .type           $__internal_2_$__cuda_sm20_div_s64,@function
        .size           $__internal_2_$__cuda_sm20_div_s64,(.L_x_202 - $__internal_2_$__cuda_sm20_div_s64)
$__internal_2_$__cuda_sm20_div_s64:
        /* <DEDUP_REMOVED lines=86> */
[----:B------:R-:W-:Y:S06]  /*1a90*/  RET.REL.NODEC R4 `(_Z30focal_loss_forward_cuda_kernelILb1ELi4EflffEvPT4_PT1_PKS2_PKT2_PKflllfff) ;  /* 0xffffffe404587950 */ /* 0x000fec0003c3ffff */
.L_x_54:
        /* <DEDUP_REMOVED lines=14> */
.L_x_202:


//--------------------- .text._Z30focal_loss_forward_cuda_kernelILb1ELi2EdldfEvPT4_PT1_PKS2_PKT2_PKflllfff --------------------------
	.section	.text._Z30focal_loss_forward_cuda_kernelILb1ELi2EdldfEvPT4_PT1_PKS2_PKT2_PKflllfff,"ax",@progbits
	.align	128
        .global         _Z30focal_loss_forward_cuda_kernelILb1ELi2EdldfEvPT4_PT1_PKS2_PKT2_PKflllfff
        .type           _Z30focal_loss_forward_cuda_kernelILb1ELi2EdldfEvPT4_PT1_PKS2_PKT2_PKflllfff,@function
        .size           _Z30focal_loss_forward_cuda_kernelILb1ELi2EdldfEvPT4_PT1_PKS2_PKT2_PKflllfff,(.L_x_205 - _Z30focal_loss_forward_cuda_kernelILb1ELi2EdldfEvPT4_PT1_PKS2_PKT2_PKflllfff)
        .other          _Z30focal_loss_forward_cuda_kernelILb1ELi2EdldfEvPT4_PT1_PKS2_PKT2_PKflllfff,@"STO_CUDA_ENTRY STV_DEFAULT"
_Z30focal_loss_forward_cuda_kernelILb1ELi2EdldfEvPT4_PT1_PKS2_PKT2_PKflllfff:
.text._Z30focal_loss_forward_cuda_kernelILb1ELi2EdldfEvPT4_PT1_PKS2_PKT2_PKflllfff:
        /* <DEDUP_REMOVED lines=10> */
[----:B------:R-:W0:Y:S02]  /*00a0*/  LDCU UR23, c[0x0][0x3b0] ;  /* 0x00007600ff1777ac */ /* 0x000e240008000800 */
[----:B0-----:R0:W5:Y:S01]  /*00b0*/  LDG.E.CONSTANT R67, desc[UR16][R2.64] ;  /* 0x0000001002437981 */ /* 0x001162000c1e9900 */
[----:B------:R-:W0:Y:S01]  /*00c0*/  LDCU.64 UR18, c[0x0][0x3b8] ;  /* 0x00007700ff1277ac */ /* 0x000e220008000a00 */
[----:B------:R-:W-:Y:S01]  /*00d0*/  BSSY.RECONVERGENT B0, `(.L_x_55) ;  /* 0x000058d000007945 */ /* 0x000fe20003800200 */
[----:B------:R-:W-:Y:S01]  /*00e0*/  CS2R R12, SRZ ;  /* 0x00000000000c7805 */ /* 0x000fe2000001ff00 */
[----:B--2---:R-:W-:-:S02]  /*00f0*/  UIMAD UR6, UR9, UR10, URZ ;  /* 0x0000000a090672a4 */ /* 0x004fc4000f8e02ff */
[----:B------:R-:W-:Y:S02]  /*0100*/  UIMAD.WIDE.U32 UR4, UR8, UR10, URZ ;  /* 0x0000000a080472a5 */ /* 0x000fe4000f8e00ff */
[----:B------:R-:W-:Y:S01]  /*0110*/  UIMAD UR6, UR8, UR11, UR6 ;  /* 0x0000000b080672a4 */ /* 0x000fe2000f8e0206 */
[----:B------:R-:W2:Y:S03]  /*0120*/  LDCU.64 UR10, c[0x0][0x3b0] ;  /* 0x00007600ff0a77ac */ /* 0x000ea60008000a00 */
[----:B------:R-:W-:Y:S01]  /*0130*/  UIADD3 UR6, UPT, UPT, UR5, UR6, URZ ;  /* 0x0000000605067290 */ /* 0x000fe2000fffe0ff */
[----:B-1----:R-:W-:Y:S01]  /*0140*/  IMAD R0, R11, UR12, R66 ;  /* 0x0000000c0b007c24 */ /* 0x002fe2000f8e0242 */
[----:B------:R-:W1:Y:S03]  /*0150*/  LDCU.64 UR20, c[0x0][0x388] ;  /* 0x00007100ff1477ac */ /* 0x000e660008000a00 */
[----:B------:R-:W-:Y:S01]  /*0160*/  IMAD.SHL.U32 R8, R0, 0x2, RZ ;  /* 0x0000000200087824 */ /* 0x000fe200078e00ff */
[----:B------:R-:W0:Y:S01]  /*0170*/  LDCU.128 UR12, c[0x0][0x390] ;  /* 0x00007200ff0c77ac */ /* 0x000e220008000c00 */
[----:B------:R-:W-:-:S03]  /*0180*/  IMAD.U32 R0, RZ, RZ, UR6 ;  /* 0x00000006ff007e24 */ /* 0x000fc6000f8e00ff */
[----:B------:R-:W-:-:S04]  /*0190*/  ISETP.LT.U32.AND P0, PT, R8, UR4, PT ;  /* 0x0000000408007c0c */ /* 0x000fc8000bf01070 */
[----:B------:R-:W-:-:S13]  /*01a0*/  ISETP.GT.AND.EX P0, PT, R0, RZ, PT, P0 ;  /* 0x000000ff0000720c */ /* 0x000fda0003f04300 */
[----:B01234-:R-:W-:Y:S05]  /*01b0*/  @!P0 BRA `(.L_x_56) ;  /* 0x0000005400f88947 */ /* 0x01ffea0003800000 */
[----:B------:R-:W0:Y:S01]  /*01c0*/  LDC.64 R4, c[0x0][0x3c0] ;  /* 0x0000f000ff047b82 */ /* 0x000e220000000a00 */
[----:B------:R-:W1:Y:S01]  /*01d0*/  LDCU UR8, c[0x0][0x370] ;  /* 0x00006e00ff0877ac */ /* 0x000e620008000800 */
[----:B------:R-:W-:Y:S01]  /*01e0*/  IMAD.MOV.U32 R7, RZ, RZ, RZ ;  /* 0x000000ffff077224 */ /* 0x000fe200078e00ff */
[----:B------:R-:W-:-:S04]  /*01f0*/  CS2R R12, SRZ ;  /* 0x00000000000c7805 */ /* 0x000fc8000001ff00 */
[----:B------:R-:W-:Y:S01]  /*0200*/  SHF.L.U64.HI R6, R8, 0x3, R7 ;  /* 0x0000000308067819 */ /* 0x000fe20000010207 */
[----:B------:R-:W2:Y:S01]  /*0210*/  LDC R18, c[0x0][0x3c8] ;  /* 0x0000f200ff127b82 */ /* 0x000ea20000000800 */
[----:B-1----:R-:W-:-:S04]  /*0220*/  IMAD R3, R11, UR8, RZ ;  /* 0x000000080b037c24 */ /* 0x002fc8000f8e02ff */
[----:B------:R-:W-:Y:S02]  /*0230*/  IMAD.SHL.U32 R3, R3, 0x2, RZ ;  /* 0x0000000203037824 */ /* 0x000fe400078e00ff */
[C---:B0-----:R-:W-:Y:S01]  /*0240*/  FMUL.FTZ R22, R5.reuse, 1 ;  /* 0x3f80000005167820 */ /* 0x041fe20000410000 */
[----:B------:R-:W-:Y:S01]  /*0250*/  FMUL.FTZ R14, R4, 1 ;  /* 0x3f800000040e7820 */ /* 0x000fe20000410000 */
[----:B------:R-:W-:Y:S01]  /*0260*/  FADD.FTZ R5, -R5, -RZ ;  /* 0x800000ff05057221 */ /* 0x000fe20000010100 */
[----:B------:R-:W-:-:S03]  /*0270*/  IMAD.SHL.U32 R4, R8, 0x8, RZ ;  /* 0x0000000808047824 */ /* 0x000fc600078e00ff */
[----:B------:R-:W0:Y:S02]  /*0280*/  F2F.F64.F32 R22, R22 ;  /* 0x0000001600167310 */ /* 0x000e240000201800 */
[----:B0-----:R-:W-:Y:S01]  /*0290*/  SHF.R.U32.HI R0, RZ, 0x14, R23 ;  /* 0x00000014ff007819 */ /* 0x001fe20000011617 */
[----:B--2---:R-:W-:Y:S01]  /*02a0*/  FMUL.FTZ R18, R18, 1 ;  /* 0x3f80000012127820 */ /* 0x004fe20000410000 */
[----:B------:R-:W-:Y:S02]  /*02b0*/  ISETP.GE.AND P1, PT, R23, RZ, PT ;  /* 0x000000ff1700720c */ /* 0x000fe40003f26270 */
[----:B------:R-:W-:Y:S02]  /*02c0*/  LOP3.LUT R0, R0, 0x7ff, RZ, 0xc0, !PT ;  /* 0x000007ff00007812 */ /* 0x000fe400078ec0ff */
[----:B------:R-:W-:-:S03]  /*02d0*/  SEL R2, RZ, 0x7ff00000, !P1 ;  /* 0x7ff00000ff027807 */ /* 0x000fc60004800000 */
[----:B------:R-:W-:-:S05]  /*02e0*/  VIADD R9, R0, 0xfffffc0c ;  /* 0xfffffc0c00097836 */ /* 0x000fca0000000000 */
[CC--:B------:R-:W-:Y:S02]  /*02f0*/  SHF.L.U32 R10, R22.reuse, R9.reuse, RZ ;  /* 0x00000009160a7219 */ /* 0x0c0fe400000006ff */
[----:B------:R-:W-:Y:S02]  /*0300*/  SHF.L.U64.HI R9, R22, R9, R23 ;  /* 0x0000000916097219 */ /* 0x000fe40000010217 */
[----:B------:R-:W-:-:S04]  /*0310*/  ISETP.NE.U32.AND P0, PT, R10, RZ, PT ;  /* 0x000000ff0a00720c */ /* 0x000fc80003f05070 */
[----:B------:R-:W-:-:S15]  /*0320*/  ISETP.NE.AND.EX P0, PT, R9, -0x80000000, PT, P0 ;  /* 0x800000000900780c */ /* 0x000fde0003f05300 */
[----:B------:R-:W-:-:S15]  /*0330*/  NOP ;  /* 0x0000000000007918 */ /* 0x000fde0000000000 */
[----:B------:R-:W-:-:S10]  /*0340*/  NOP ;  /* 0x0000000000007918 */ /* 0x000fd40000000000 */
[----:B------:R-:W-:-:S15]  /*0350*/  DSETP.NEU.AND P0, PT, |R22|, 0.5, !P0 ;  /* 0x3fe000001600742a */ /* 0x000fde000470d200 */
[----:B------:R-:W-:-:S15]  /*0360*/  NOP ;  /* 0x0000000000007918 */ /* 0x000fde0000000000 */
[----:B------:R-:W-:-:S15]  /*0370*/  NOP ;  /* 0x0000000000007918 */ /* 0x000fde0000000000 */
[----:B------:R-:W-:-:S15]  /*0380*/  NOP ;  /* 0x0000000000007918 */ /* 0x000fde0000000000 */
[----:B------:R-:W-:-:S04]  /*0390*/  NOP ;  /* 0x0000000000007918 */ /* 0x000fc80000000000 */
[----:B------:R-:W-:-:S15]  /*03a0*/  FRND.F64.TRUNC R34, R22 ;  /* 0x0000001600227313 */ /* 0x000fde000030d800 */
[----:B------:R-:W-:-:S15]  /*03b0*/  NOP ;  /* 0x0000000000007918 */ /* 0x000fde0000000000 */
[----:B------:R-:W-:-:S15]  /*03c0*/  NOP ;  /* 0x0000000000007918 */ /* 0x000fde0000000000 */
[----:B------:R-:W-:-:S15]  /*03d0*/  NOP ;  /* 0x0000000000007918 */ /* 0x000fde0000000000 */
[----:B------:R-:W-:-:S04]  /*03e0*/  NOP ;  /* 0x0000000000007918 */ /* 0x000fc80000000000 */
[----:B------:R-:W0:-:S15]  /*03f0*/  F2F.F64.F32 R18, R18 ;  /* 0x0000001200127310 */ /* 0x000e1e0000201800 */
[----:B------:R-:W-:-:S15]  /*0400*/  NOP ;  /* 0x0000000000007918 */ /* 0x000fde0000000000 */
[----:B------:R-:W-:-:S15]  /*0410*/  NOP ;  /* 0x0000000000007918 */ /* 0x000fde0000000000 */
[----:B------:R-:W-:-:S15]  /*0420*/  NOP ;  /* 0x0000000000007918 */ /* 0x000fde0000000000 */
[----:B------:R-:W-:-:S04]  /*0430*/  NOP ;  /* 0x0000000000007918 */ /* 0x000fc80000000000 */
[----:B0-----:R-:W0:-:S15]  /*0440*/  DADD R32, -R18, 1 ;  /* 0x3ff0000012207429 */ /* 0x001e1e0000000100 */
[----:B------:R-:W-:-:S15]  /*0450*/  NOP ;  /* 0x0000000000007918 */ /* 0x000fde0000000000 */
[----:B------:R-:W-:-:S15]  /*0460*/  NOP ;  /* 0x0000000000007918 */ /* 0x000fde0000000000 */
[----:B------:R-:W-:-:S15]  /*0470*/  NOP ;  /* 0x0000000000007918 */ /* 0x000fde0000000000 */
[----:B------:R-:W-:-:S04]  /*0480*/  NOP ;  /* 0x0000000000007918 */ /* 0x000fc80000000000 */
[----:B------:R-:W1:-:S15]  /*0490*/  F2F.F64.F32 R14, R14 ;  /* 0x0000000e000e7310 */ /* 0x000e5e0000201800 */
[----:B------:R-:W-:-:S15]  /*04a0*/  NOP ;  /* 0x0000000000007918 */ /* 0x000fde0000000000 */
[----:B------:R-:W-:-:S15]  /*04b0*/  NOP ;  /* 0x0000000000007918 */ /* 0x000fde0000000000 */
[----:B------:R-:W-:-:S15]  /*04c0*/  NOP ;  /* 0x0000000000007918 */ /* 0x000fde0000000000 */
[----:B------:R-:W-:-:S04]  /*04d0*/  NOP ;  /* 0x0000000000007918 */ /* 0x000fc80000000000 */
[----:B-1----:R1:W2:-:S15]  /*04e0*/  DADD R16, -R14, 1 ;  /* 0x3ff000000e107429 */ /* 0x00229e0000000100 */
[----:B------:R-:W-:-:S15]  /*04f0*/  NOP ;  /* 0x0000000000007918 */ /* 0x000fde0000000000 */
[----:B------:R-:W-:-:S15]  /*0500*/  NOP ;  /* 0x0000000000007918 */ /* 0x000fde0000000000 */
[----:B------:R-:W-:-:S15]  /*0510*/  NOP ;  /* 0x0000000000007918 */ /* 0x000fde0000000000 */
[----:B------:R-:W-:-:S04]  /*0520*/  NOP ;  /* 0x0000000000007918 */ /* 0x000fc80000000000 */
[----:B------:R1:W3:-:S15]  /*0530*/  DMUL R20, R18, 0.5 ;  /* 0x3fe0000012147828 */ /* 0x0002de0000000000 */
[----:B------:R-:W-:-:S15]  /*0540*/  NOP ;  /* 0x0000000000007918 */ /* 0x000fde0000000000 */
[----:B------:R-:W-:-:S15]  /*0550*/  NOP ;  /* 0x0000000000007918 */ /* 0x000fde0000000000 */
[----:B------:R-:W-:-:S15]  /*0560*/  NOP ;  /* 0x0000000000007918 */ /* 0x000fde0000000000 */
[----:B------:R-:W-:-:S04]  /*0570*/  NOP ;  /* 0x0000000000007918 */ /* 0x000fc80000000000 */
[----:B0-23--:R1:W0:Y:S02]  /*0580*/  DFMA R32, R18, 0.5, R32 ;  /* 0x3fe000001220782b */ /* 0x00d2240000000020 */
.L_x_92:
[----:B---3--:R-:W-:Y:S01]  /*0590*/  IMAD.U32 R28, RZ, RZ, UR22 ;  /* 0x00000016ff1c7e24 */ /* 0x008fe2000f8e00ff */
[----:B------:R-:W-:Y:S04]  /*05a0*/  BSSY.RECONVERGENT B1, `(.L_x_57) ;  /* 0x0000028000017945 */ /* 0x000fe80003800200 */
[----:B------:R-:W-:-:S04]  /*05b0*/  LOP3.LUT R0, R7, R28, RZ, 0xfc, !PT ;  /* 0x0000001c07007212 */ /* 0x000fc800078efcff */
[----:B------:R-:W-:-:S13]  /*05c0*/  ISETP.NE.U32.AND P1, PT, R0, RZ, PT ;  /* 0x000000ff0000720c */ /* 0x000fda0003f25070 */
[----:B0-2-4-:R-:W-:Y:S05]  /*05d0*/  @P1 BRA `(.L_x_58) ;  /* 0x0000000000601947 */ /* 0x015fea0003800000 */
[----:B------:R-:W-:Y:S01]  /*05e0*/  MOV R31, UR23 ;  /* 0x00000017001f7c02 */ /* 0x000fe20008000f00 */
[----:B------:R-:W-:Y:S02]  /*05f0*/  IMAD.MOV.U32 R68, RZ, RZ, RZ ;  /* 0x000000ffff447224 */ /* 0x000fe400078e00ff */
[----:B------:R-:W-:Y:S01]  /*0600*/  IMAD.MOV.U32 R39, RZ, RZ, RZ ;  /* 0x000000ffff277224 */ /* 0x000fe200078e00ff */
[----:B------:R-:W2:Y:S01]  /*0610*/  I2F.U32.RP R0, R31 ;  /* 0x0000001f00007306 */ /* 0x000ea20000209000 */
[----:B------:R-:W-:-:S07]  /*0620*/  ISETP.NE.U32.AND P3, PT, R31, RZ, PT ;  /* 0x000000ff1f00720c */ /* 0x000fce0003f65070 */
[----:B--2---:R-:W2:Y:S02]  /*0630*/  MUFU.RCP R0, R0 ;  /* 0x0000000000007308 */ /* 0x004ea40000001000 */
[----:B--2---:R-:W-:-:S06]  /*0640*/  VIADD R24, R0, 0xffffffe ;  /* 0x0ffffffe00187836 */ /* 0x004fcc0000000000 */
[----:B------:R2:W3:Y:S02]  /*0650*/  F2I.FTZ.U32.TRUNC.NTZ R25, R24 ;  /* 0x0000001800197305 */ /* 0x0004e4000021f000 */
[----:B--2---:R-:W-:Y:S02]  /*0660*/  IMAD.MOV.U32 R24, RZ, RZ, RZ ;  /* 0x000000ffff187224 */ /* 0x004fe400078e00ff */
[----:B---3--:R-:W-:-:S04]  /*0670*/  IMAD R26, R25, R31, RZ ;  /* 0x0000001f191a7224 */ /* 0x008fc800078e02ff */
[----:B------:R-:W-:-:S04]  /*0680*/  IMAD.MOV R27, RZ, RZ, -R26 ;  /* 0x000000ffff1b7224 */ /* 0x000fc800078e0a1a */
[----:B------:R-:W-:-:S06]  /*0690*/  IMAD.HI.U32 R25, R25, R27, R24 ;  /* 0x0000001b19197227 */ /* 0x000fcc00078e0018 */
[----:B------:R-:W-:-:S04]  /*06a0*/  IMAD.HI.U32 R38, R25, R8, RZ ;  /* 0x0000000819267227 */ /* 0x000fc800078e00ff */
[----:B------:R-:W-:-:S04]  /*06b0*/  IMAD.MOV R25, RZ, RZ, -R38 ;  /* 0x000000ffff197224 */ /* 0x000fc800078e0a26 */
[----:B------:R-:W-:-:S05]  /*06c0*/  IMAD R25, R31, R25, R8 ;  /* 0x000000191f197224 */ /* 0x000fca00078e0208 */
[----:B------:R-:W-:-:S13]  /*06d0*/  ISETP.GE.U32.AND P1, PT, R25, R31, PT ;  /* 0x0000001f1900720c */ /* 0x000fda0003f26070 */
[----:B------:R-:W-:Y:S02]  /*06e0*/  @P1 IMAD.IADD R25, R25, 0x1, -R31 ;  /* 0x0000000119191824 */ /* 0x000fe400078e0a1f */
[----:B------:R-:W-:-:S03]  /*06f0*/  @P1 VIADD R38, R38, 0x1 ;  /* 0x0000000126261836 */ /* 0x000fc60000000000 */
[----:B------:R-:W-:-:S13]  /*0700*/  ISETP.GE.U32.AND P2, PT, R25, R31, PT ;  /* 0x0000001f1900720c */ /* 0x000fda0003f46070 */
[----:B------:R-:W-:Y:S01]  /*0710*/  @P2 VIADD R38, R38, 0x1 ;  /* 0x0000000126262836 */ /* 0x000fe20000000000 */
[----:B------:R-:W-:-:S04]  /*0720*/  @!P3 LOP3.LUT R38, RZ, R31, RZ, 0x33, !PT ;  /* 0x0000001fff26b212 */ /* 0x000fc800078e33ff */
[----:B------:R-:W-:-:S05]  /*0730*/  IADD3 R25, PT, PT, -R38, RZ, RZ ;  /* 0x000000ff26197210 */ /* 0x000fca0007ffe1ff */
[----:B------:R-:W-:Y:S01]  /*0740*/  IMAD R70, R31, R25, R8 ;  /* 0x000000191f467224 */ /* 0x000fe200078e0208 */
[----:B------:R-:W-:Y:S06]  /*0750*/  BRA `(.L_x_59) ;  /* 0x0000000000307947 */ /* 0x000fec0003800000 */
.L_x_58:
[----:B------:R-:W-:-:S07]  /*0760*/  MOV R0, 0x780 ;  /* 0x0000078000007802 */ /* 0x000fce0000000f00 */
[----:B01---5:R-:W-:Y:S05]  /*0770*/  CALL.REL.NOINC `($__internal_4_$__cuda_sm20_div_s64) ;  /* 0x0000005c00487944 */ /* 0x023fea0003c00000 */
[----:B------:R-:W-:Y:S01]  /*0780*/  IADD3 R27, P1, PT, RZ, -R38, RZ ;  /* 0x80000026ff1b7210 */ /* 0x000fe20007f3e0ff */
[----:B------:R-:W-:Y:S02]  /*0790*/  IMAD.U32 R31, RZ, RZ, UR10 ;  /* 0x0000000aff1f7e24 */ /* 0x000fe4000f8e00ff */
[----:B------:R-:W-:Y:S02]  /*07a0*/  IMAD.MOV.U32 R24, RZ, RZ, R8 ;  /* 0x000000ffff187224 */ /* 0x000fe400078e0008 */
[----:B------:R-:W-:Y:S02]  /*07b0*/  IMAD.X R0, RZ, RZ, ~R39, P1 ;  /* 0x000000ffff007224 */ /* 0x000fe400008e0e27 */
[----:B------:R-:W-:Y:S02]  /*07c0*/  IMAD.MOV.U32 R25, RZ, RZ, R7 ;  /* 0x000000ffff197224 */ /* 0x000fe400078e0007 */
[----:B------:R-:W-:Y:S02]  /*07d0*/  IMAD.U32 R28, RZ, RZ, UR11 ;  /* 0x0000000bff1c7e24 */ /* 0x000fe4000f8e00ff */
[----:B------:R-:W-:-:S02]  /*07e0*/  IMAD R0, R0, R31, RZ ;  /* 0x0000001f00007224 */ /* 0x000fc400078e02ff */
[----:B------:R-:W-:-:S04]  /*07f0*/  IMAD.WIDE.U32 R70, R27, R31, R24 ;  /* 0x0000001f1b467225 */ /* 0x000fc800078e0018 */
[----:B------:R-:W-:-:S05]  /*0800*/  IMAD R25, R27, R28, R0 ;  /* 0x0000001c1b197224 */ /* 0x000fca00078e0200 */
[----:B------:R-:W-:-:S07]  /*0810*/  IADD3 R68, PT, PT, R71, R25, RZ ;  /* 0x0000001947447210 */ /* 0x000fce0007ffe0ff */
.L_x_59:
[----:B------:R-:W-:Y:S05]  /*0820*/  BSYNC.RECONVERGENT B1 ;  /* 0x0000000000017941 */ /* 0x000fea0003800200 */
.L_x_57:
        /* <DEDUP_REMOVED lines=9> */
[----:B------:R-:W2:Y:S02]  /*08c0*/  @!P1 LDC.64 R26, c[0x0][0x388] ;  /* 0x0000e200ff1a9b82 */ /* 0x000ea40000000a00 */
[----:B--2---:R-:W-:-:S05]  /*08d0*/  @!P1 IADD3 R26, P2, PT, R4, R26, RZ ;  /* 0x0000001a041a9210 */ /* 0x004fca0007f5e0ff */
[----:B------:R-:W-:Y:S01]  /*08e0*/  @!P1 IMAD.X R27, R6, 0x1, R27, P2 ;  /* 0x00000001061b9824 */ /* 0x000fe200010e061b */
[----:B------:R-:W-:-:S04]  /*08f0*/  IADD3 R24, P2, PT, R4, UR12, RZ ;  /* 0x0000000c04187c10 */ /* 0x000fc8000ff5e0ff */
[----:B------:R2:W-:Y:S01]  /*0900*/  @!P1 STG.E.128 desc[UR16][R26.64], RZ ;  /* 0x000000ff1a009986 */ /* 0x0005e2000c101d10 */
[----:B------:R-:W-:Y:S01]  /*0910*/  IADD3.X R25, PT, PT, R6, UR13, RZ, P2, !PT ;  /* 0x0000000d06197c10 */ /* 0x000fe200097fe4ff */
[----:B------:R-:W-:Y:S07]  /*0920*/  @!P1 BRA `(.L_x_61) ;  /* 0x0000004c00fc9947 */ /* 0x000fee0003800000 */
[----:B--2---:R-:W5:Y:S01]  /*0930*/  LDG.E.128.CONSTANT R24, desc[UR16][R24.64] ;  /* 0x0000001018187981 */ /* 0x004f62000c1e9d00 */
[----:B------:R-:W-:Y:S01]  /*0940*/  ISETP.GE.U32.AND P1, PT, R70, UR18, PT ;  /* 0x0000001246007c0c */ /* 0x000fe2000bf26070 */
[----:B------:R-:W-:Y:S01]  /*0950*/  BSSY.RECONVERGENT B2, `(.L_x_62) ;  /* 0x000027a000027945 */ /* 0x000fe20003800200 */
[----:B------:R-:W-:Y:S01]  /*0960*/  IMAD.IADD R0, R39, 0x1, R29 ;  /* 0x0000000127007824 */ /* 0x000fe200078e021d */
[----:B------:R-:W-:Y:S02]  /*0970*/  CS2R R28, SRZ ;  /* 0x00000000001c7805 */ /* 0x000fe4000001ff00 */
[----:B------:R-:W-:-:S13]  /*0980*/  ISETP.GE.AND.EX P1, PT, R68, UR19, PT, P1 ;  /* 0x0000001344007c0c */ /* 0x000fda000bf26310 */
[----:B------:R-:W-:Y:S05]  /*0990*/  @P1 BRA `(.L_x_63) ;  /* 0x0000002400d41947 */ /* 0x000fea0003800000 */
[----:B------:R-:W-:Y:S01]  /*09a0*/  IMAD.MOV.U32 R28, RZ, RZ, 0x652b82fe ;  /* 0x652b82feff1c7424 */ /* 0x000fe200078e00ff */
[----:B------:R-:W-:Y:S01]  /*09b0*/  MOV R65, 0x3c7abc9e ;  /* 0x3c7abc9e00417802 */ /* 0x000fe20000000f00 */
[----:B------:R-:W-:Y:S01]  /*09c0*/  IMAD.MOV.U32 R29, RZ, RZ, 0x3ff71547 ;  /* 0x3ff71547ff1d7424 */ /* 0x000fe200078e00ff */
[----:B-----5:R-:W2:Y:S01]  /*09d0*/  DADD R56, -RZ, -R24 ;  /* 0x00000000ff387229 */ /* 0x020ea20000000918 */
[----:B------:R-:W-:Y:S01]  /*09e0*/  IMAD.MOV.U32 R72, RZ, RZ, -0x105c611 ;  /* 0xfefa39efff487424 */ /* 0x000fe200078e00ff */
[----:B------:R-:W-:Y:S01]  /*09f0*/  MOV R47, 0x3fa55555 ;  /* 0x3fa55555002f7802 */ /* 0x000fe20000000f00 */
[----:B------:R-:W-:Y:S01]  /*0a00*/  IMAD.MOV.U32 R73, RZ, RZ, 0x3fe62e42 ;  /* 0x3fe62e42ff497424 */ /* 0x000fe200078e00ff */
[----:B------:R-:W-:Y:S01]  /*0a10*/  BSSY.RECONVERGENT B3, `(.L_x_64) ;  /* 0x0000078000037945 */ /* 0x000fe20003800200 */
[----:B------:R-:W-:Y:S02]  /*0a20*/  IMAD.MOV.U32 R64, RZ, RZ, 0x3b39803f ;  /* 0x3b39803fff407424 */ /* 0x000fe400078e00ff */
[----:B------:R-:W-:-:S02]  /*0a30*/  IMAD.MOV.U32 R62, RZ, RZ, 0x69ce2bdf ;  /* 0x69ce2bdfff3e7424 */ /* 0x000fc400078e00ff */
[----:B------:R-:W-:Y:S02]  /*0a40*/  IMAD.MOV.U32 R63, RZ, RZ, 0x3e5ade15 ;  /* 0x3e5ade15ff3f7424 */ /* 0x000fe400078e00ff */
[----:B------:R-:W-:Y:S02]  /*0a50*/  IMAD.MOV.U32 R60, RZ, RZ, -0x35dec16 ;  /* 0xfca213eaff3c7424 */ /* 0x000fe400078e00ff */
[----:B------:R-:W-:Y:S02]  /*0a60*/  IMAD.MOV.U32 R61, RZ, RZ, 0x3e928af3 ;  /* 0x3e928af3ff3d7424 */ /* 0x000fe400078e00ff */
[----:B------:R-:W-:Y:S02]  /*0a70*/  IMAD.MOV.U32 R58, RZ, RZ, 0x62401315 ;  /* 0x62401315ff3a7424 */ /* 0x000fe400078e00ff */
[----:B------:R-:W-:Y:S02]  /*0a80*/  IMAD.MOV.U32 R59, RZ, RZ, 0x3ec71dee ;  /* 0x3ec71deeff3b7424 */ /* 0x000fe400078e00ff */
[----:B------:R-:W-:-:S02]  /*0a90*/  IMAD.MOV.U32 R44, RZ, RZ, 0x11122322 ;  /* 0x11122322ff2c7424 */ /* 0x000fc400078e00ff */
[----:B------:R-:W-:Y:S02]  /*0aa0*/  IMAD.MOV.U32 R45, RZ, RZ, 0x3f811111 ;  /* 0x3f811111ff2d7424 */ /* 0x000fe400078e00ff */
[----:B--2---:R-:W-:Y:S02]  /*0ab0*/  IMAD.MOV.U32 R69, RZ, RZ, R57 ;  /* 0x000000ffff457224 */ /* 0x004fe400078e0039 */
[----:B------:R-:W-:Y:S02]  /*0ac0*/  IMAD.MOV.U32 R46, RZ, RZ, 0x555502a1 ;  /* 0x555502a1ff2e7424 */ /* 0x000fe400078e00ff */
[----:B------:R-:W-:Y:S01]  /*0ad0*/  IMAD.MOV.U32 R48, RZ, RZ, 0x55555511 ;  /* 0x55555511ff307424 */ /* 0x000fe200078e00ff */
[----:B------:R-:W-:Y:S01]  /*0ae0*/  FSETP.GEU.FTZ.AND P1, PT, |R69|, 4.1917929649353027344, PT ;  /* 0x4086232b4500780b */ /* 0x000fe20003f3e200 */
[----:B------:R-:W-:Y:S02]  /*0af0*/  IMAD.MOV.U32 R49, RZ, RZ, 0x3fc55555 ;  /* 0x3fc55555ff317424 */ /* 0x000fe400078e00ff */
[----:B------:R-:W-:-:S02]  /*0b00*/  IMAD.MOV.U32 R50, RZ, RZ, 0xb ;  /* 0x0000000bff327424 */ /* 0x000fc400078e00ff */
[----:B------:R-:W-:-:S15]  /*0b10*/  IMAD.MOV.U32 R51, RZ, RZ, 0x3fe00000 ;  /* 0x3fe00000ff337424 */ /* 0x000fde00078e00ff */
[----:B------:R-:W-:-:S15]  /*0b20*/  NOP ;  /* 0x0000000000007918 */ /* 0x000fde0000000000 */
[----:B------:R-:W-:-:S01]  /*0b30*/  NOP ;  /* 0x0000000000007918 */ /* 0x000fc20000000000 */
[----:B------:R-:W2:-:S15]  /*0b40*/  DFMA R28, R24, -R28, 6.75539944105574400000e+15 ;  /* 0x43380000181c742b */ /* 0x000e9e000000081c */
[----:B------:R-:W-:-:S15]  /*0b50*/  NOP ;  /* 0x0000000000007918 */ /* 0x000fde0000000000 */
[----:B------:R-:W-:-:S15]  /*0b60*/  NOP ;  /* 0x0000000000007918 */ /* 0x000fde0000000000 */
[----:B------:R-:W-:-:S15]  /*0b70*/  NOP ;  /* 0x0000000000007918 */ /* 0x000fde0000000000 */
[----:B------:R-:W-:-:S04]  /*0b80*/  NOP ;  /* 0x0000000000007918 */ /* 0x000fc80000000000 */
[----:B--2---:R-:W2:-:S15]  /*0b90*/  DADD R54, R28, -6.75539944105574400000e+15 ;  /* 0xc33800001c367429 */ /* 0x004e9e0000000000 */
[----:B------:R-:W-:-:S15]  /*0ba0*/  NOP ;  /* 0x0000000000007918 */ /* 0x000fde0000000000 */
[----:B------:R-:W-:-:S15]  /*0bb0*/  NOP ;  /* 0x0000000000007918 */ /* 0x000fde0000000000 */
[----:B------:R-:W-:-:S15]  /*0bc0*/  NOP ;  /* 0x0000000000007918 */ /* 0x000fde0000000000 */
[----:B------:R-:W-:-:S04]  /*0bd0*/  NOP ;  /* 0x0000000000007918 */ /* 0x000fc80000000000 */
[----:B--2---:R-:W2:-:S15]  /*0be0*/  DFMA R30, R54, -R72, -R24 ;  /* 0x80000048361e722b */ /* 0x004e9e0000000818 */
[----:B------:R-:W-:-:S15]  /*0bf0*/  NOP ;  /* 0x0000000000007918 */ /* 0x000fde0000000000 */
[----:B------:R-:W-:-:S15]  /*0c00*/  NOP ;  /* 0x0000000000007918 */ /* 0x000fde0000000000 */
[----:B------:R-:W-:-:S15]  /*0c10*/  NOP ;  /* 0x0000000000007918 */ /* 0x000fde0000000000 */
[----:B------:R-:W-:-:S04]  /*0c20*/  NOP ;  /* 0x0000000000007918 */ /* 0x000fc80000000000 */
[----:B--2---:R-:W2:-:S15]  /*0c30*/  DFMA R54, R54, -R64, R30 ;  /* 0x800000403636722b */ /* 0x004e9e000000001e */
[----:B------:R-:W-:-:S15]  /*0c40*/  NOP ;  /* 0x0000000000007918 */ /* 0x000fde0000000000 */
[----:B------:R-:W-:-:S15]  /*0c50*/  NOP ;  /* 0x0000000000007918 */ /* 0x000fde0000000000 */
[----:B------:R-:W-:-:S15]  /*0c60*/  NOP ;  /* 0x0000000000007918 */ /* 0x000fde0000000000 */
[----:B------:R-:W-:-:S04]  /*0c70*/  NOP ;  /* 0x0000000000007918 */ /* 0x000fc80000000000 */
[----:B--2---:R-:W2:-:S15]  /*0c80*/  DFMA R30, R54, R62, R60 ;  /* 0x0000003e361e722b */ /* 0x004e9e000000003c */
[----:B------:R-:W-:-:S15]  /*0c90*/  NOP ;  /* 0x0000000000007918 */ /* 0x000fde0000000000 */
[----:B------:R-:W-:-:S15]  /*0ca0*/  NOP ;  /* 0x0000000000007918 */ /* 0x000fde0000000000 */
[----:B------:R-:W-:-:S15]  /*0cb0*/  NOP ;  /* 0x0000000000007918 */ /* 0x000fde0000000000 */
[----:B------:R-:W-:-:S04]  /*0cc0*/  NOP ;  /* 0x0000000000007918 */ /* 0x000fc80000000000 */
[----:B--2---:R2:W3:Y:S02]  /*0cd0*/  DFMA R40, R54, R30, R58 ;  /* 0x0000001e3628722b */ /* 0x0044e4000000003a */
[----:B--2---:R-:W-:Y:S01]  /*0ce0*/  IMAD.MOV.U32 R30, RZ, RZ, 0x7c89eb71 ;  /* 0x7c89eb71ff1e7424 */ /* 0x004fe200078e00ff */
[----:B------:R-:W-:-:S15]  /*0cf0*/  MOV R31, 0x3efa0199 ;  /* 0x3efa0199001f7802 */ /* 0x000fde0000000f00 */
[----:B------:R-:W-:-:S15]  /*0d00*/  NOP ;  /* 0x0000000000007918 */ /* 0x000fde0000000000 */
[----:B------:R-:W-:-:S15]  /*0d10*/  NOP ;  /* 0x0000000000007918 */ /* 0x000fde0000000000 */
[----:B------:R-:W-:-:S15]  /*0d20*/  NOP ;  /* 0x0000000000007918 */ /* 0x000fde0000000000 */
[----:B------:R-:W-:-:S01]  /*0d30*/  NOP ;  /* 0x0000000000007918 */ /* 0x000fc20000000000 */
[----:B---3--:R2:W3:Y:S02]  /*0d40*/  DFMA R42, R54, R40, R30 ;  /* 0x00000028362a722b */ /* 0x0084e4000000001e */
[----:B--2---:R-:W-:Y:S02]  /*0d50*/  IMAD.MOV.U32 R40, RZ, RZ, 0x14761f65 ;  /* 0x14761f65ff287424 */ /* 0x004fe400078e00ff */
[----:B------:R-:W-:-:S15]  /*0d60*/  IMAD.MOV.U32 R41, RZ, RZ, 0x3f2a01a0 ;  /* 0x3f2a01a0ff297424 */ /* 0x000fde00078e00ff */
[----:B------:R-:W-:-:S15]  /*0d70*/  NOP ;  /* 0x0000000000007918 */ /* 0x000fde0000000000 */
[----:B------:R-:W-:-:S15]  /*0d80*/  NOP ;  /* 0x0000000000007918 */ /* 0x000fde0000000000 */
[----:B------:R-:W-:-:S15]  /*0d90*/  NOP ;  /* 0x0000000000007918 */ /* 0x000fde0000000000 */
[----:B---3--:R2:W3:Y:S02]  /*0da0*/  DFMA R52, R54, R42, R40 ;  /* 0x0000002a3634722b */ /* 0x0084e40000000028 */
[----:B--2---:R-:W-:Y:S02]  /*0db0*/  IMAD.MOV.U32 R42, RZ, RZ, 0x1852b7af ;  /* 0x1852b7afff2a7424 */ /* 0x004fe400078e00ff */
[----:B------:R-:W-:-:S15]  /*0dc0*/  IMAD.MOV.U32 R43, RZ, RZ, 0x3f56c16c ;  /* 0x3f56c16cff2b7424 */ /* 0x000fde00078e00ff */
[----:B------:R-:W-:-:S15]  /*0dd0*/  NOP ;  /* 0x0000000000007918 */ /* 0x000fde0000000000 */
[----:B------:R-:W-:-:S15]  /*0de0*/  NOP ;  /* 0x0000000000007918 */ /* 0x000fde0000000000 */
[----:B------:R-:W-:-:S15]  /*0df0*/  NOP ;  /* 0x0000000000007918 */ /* 0x000fde0000000000 */
[----:B---3--:R-:W2:-:S15]  /*0e00*/  DFMA R52, R54, R52, R42 ;  /* 0x000000343634722b */ /* 0x008e9e000000002a */
        /* <DEDUP_REMOVED lines=24> */
[----:B--2---:R-:W2:-:S15]  /*0f90*/  DFMA R52, R54, R52, 1 ;  /* 0x3ff000003634742b */ /* 0x004e9e0000000034 */
[----:B------:R-:W-:-:S15]  /*0fa0*/  NOP ;  /* 0x0000000000007918 */ /* 0x000fde0000000000 */
[----:B------:R-:W-:-:S15]  /*0fb0*/  NOP ;  /* 0x0000000000007918 */ /* 0x000fde0000000000 */
[----:B------:R-:W-:-:S15]  /*0fc0*/  NOP ;  /* 0x0000000000007918 */ /* 0x000fde0000000000 */
[----:B------:R-:W-:-:S04]  /*0fd0*/  NOP ;  /* 0x0000000000007918 */ /* 0x000fc80000000000 */
[----:B--2---:R2:W3:Y:S02]  /*0fe0*/  DFMA R52, R54, R52, 1 ;  /* 0x3ff000003634742b */ /* 0x0044e40000000034 */
[----:B--2---:R-:W-:Y:S01]  /*0ff0*/  IMAD.MOV.U32 R54, RZ, RZ, 0x652b82fe ;  /* 0x652b82feff367424 */ /* 0x004fe200078e00ff */
[----:B---3--:R-:W-:Y:S01]  /*1000*/  LEA R57, R28, R53, 0x14 ;  /* 0x000000351c397211 */ /* 0x008fe200078ea0ff */
[----:B------:R-:W-:Y:S02]  /*1010*/  IMAD.MOV.U32 R55, RZ, RZ, 0x3ff71547 ;  /* 0x3ff71547ff377424 */ /* 0x000fe400078e00ff */
[----:B------:R-:W-:-:S15]  /*1020*/  IMAD.MOV.U32 R56, RZ, RZ, R52 ;  /* 0x000000ffff387224 */ /* 0x000fde00078e0034 */
[----:B------:R-:W-:-:S15]  /*1030*/  NOP ;  /* 0x0000000000007918 */ /* 0x000fde0000000000 */
[----:B------:R-:W-:-:S15]  /*1040*/  NOP ;  /* 0x0000000000007918 */ /* 0x000fde0000000000 */
[----:B------:R-:W-:-:S13]  /*1050*/  NOP ;  /* 0x0000000000007918 */ /* 0x000fda0000000000 */
[----:B------:R2:W3:Y:S02]  /*1060*/  DFMA R54, R24, R54, 6.75539944105574400000e+15 ;  /* 0x433800001836742b */ /* 0x0004e40000000036 */
[----:B--23--:R-:W-:Y:S05]  /*1070*/  @!P1 BRA `(.L_x_65) ;  /* 0x0000000000449947 */ /* 0x00cfea0003800000 */
[----:B------:R-:W-:Y:S01]  /*1080*/  FSETP.GEU.FTZ.AND P2, PT, |R69|, 4.2275390625, PT ;  /* 0x408748004500780b */ /* 0x000fe20003f5e200 */
[----:B------:R-:W-:-:S12]  /*1090*/  DSETP.GT.AND P1, PT, R24, RZ, PT ;  /* 0x000000ff1800722a */ /* 0x000fd80003f24000 */
[----:B------:R-:W-:-:S04]  /*10a0*/  @!P2 LEA.HI R29, R28, R28, RZ, 0x1 ;  /* 0x0000001c1c1da211 */ /* 0x000fc800078f08ff */
[----:B------:R-:W-:-:S05]  /*10b0*/  @!P2 SHF.R.S32.HI R29, RZ, 0x1, R29 ;  /* 0x00000001ff1da819 */ /* 0x000fca000001141d */
[----:B------:R-:W-:Y:S02]  /*10c0*/  @!P2 IMAD.IADD R28, R28, 0x1, -R29 ;  /* 0x000000011c1ca824 */ /* 0x000fe400078e0a1d */
[----:B------:R-:W-:-:S03]  /*10d0*/  @!P2 IMAD R53, R29, 0x100000, R53 ;  /* 0x001000001d35a824 */ /* 0x000fc600078e0235 */
[----:B------:R-:W-:Y:S01]  /*10e0*/  @!P2 LEA R29, R28, 0x3ff00000, 0x14 ;  /* 0x3ff000001c1da811 */ /* 0x000fe200078ea0ff */
[----:B------:R-:W-:-:S15]  /*10f0*/  @!P2 IMAD.MOV.U32 R28, RZ, RZ, RZ ;  /* 0x000000ffff1ca224 */ /* 0x000fde00078e00ff */
[----:B------:R-:W-:-:S15]  /*1100*/  NOP ;  /* 0x0000000000007918 */ /* 0x000fde0000000000 */
[----:B------:R-:W-:-:S07]  /*1110*/  NOP ;  /* 0x0000000000007918 */ /* 0x000fce0000000000 */
[----:B------:R-:W2:Y:S02]  /*1120*/  DADD R56, -R24, +INF ;  /* 0x7ff0000018387429 */ /* 0x000ea40000000100 */
[----:B--2---:R-:W-:Y:S02]  /*1130*/  FSEL R56, R56, RZ, !P1 ;  /* 0x000000ff38387208 */ /* 0x004fe40004800000 */
[----:B------:R-:W-:-:S15]  /*1140*/  FSEL R57, R57, RZ, !P1 ;  /* 0x000000ff39397208 */ /* 0x000fde0004800000 */
[----:B------:R-:W-:-:S15]  /*1150*/  NOP ;  /* 0x0000000000007918 */ /* 0x000fde0000000000 */
[----:B------:R-:W-:-:S15]  /*1160*/  NOP ;  /* 0x0000000000007918 */ /* 0x000fde0000000000 */
[----:B------:R-:W-:-:S15]  /*1170*/  NOP ;  /* 0x0000000000007918 */ /* 0x000fde0000000000 */
[----:B------:R2:W3:Y:S02]  /*1180*/  @!P2 DMUL R56, R52, R28 ;  /* 0x0000001c3438a228 */ /* 0x0004e40000000000 */
.L_x_65:
[----:B------:R-:W-:Y:S05]  /*1190*/  BSYNC.RECONVERGENT B3 ;  /* 0x0000000000037941 */ /* 0x000fea0003800200 */
.L_x_64:
[----:B--2---:R-:W2:Y:S01]  /*11a0*/  DADD R28, R54, -6.75539944105574400000e+15 ;  /* 0xc3380000361c7429 */ /* 0x004ea20000000000 */
[----:B------:R-:W-:Y:S01]  /*11b0*/  FSETP.GEU.FTZ.AND P1, PT, |R25|, 4.1917929649353027344, PT ;  /* 0x4086232b1900780b */ /* 0x000fe20003f3e200 */
[----:B------:R-:W-:-:S15]  /*11c0*/  BSSY.RECONVERGENT B3, `(.L_x_66) ;  /* 0x0000056000037945 */ /* 0x000fde0003800200 */
[----:B------:R-:W-:-:S15]  /*11d0*/  NOP ;  /* 0x0000000000007918 */ /* 0x000fde0000000000 */
[----:B------:R-:W-:-:S15]  /*11e0*/  NOP ;  /* 0x0000000000007918 */ /* 0x000fde0000000000 */
[----:B------:R-:W-:-:S15]  /*11f0*/  NOP ;  /* 0x0000000000007918 */ /* 0x000fde0000000000 */
[----:B------:R-:W-:-:S02]  /*1200*/  NOP ;  /* 0x0000000000007918 */ /* 0x000fc40000000000 */
[----:B--2---:R-:W2:-:S15]  /*1210*/  DFMA R72, R28, -R72, R24 ;  /* 0x800000481c48722b */ /* 0x004e9e0000000018 */
        /* <DEDUP_REMOVED lines=59> */
[----:B--2---:R-:W2:Y:S02]  /*15d0*/  DFMA R28, R72, R60, 1 ;  /* 0x3ff00000481c742b */ /* 0x004ea4000000003c */
[----:B--2---:R-:W-:Y:S02]  /*15e0*/  IMAD R31, R54, 0x100000, R29 ;  /* 0x00100000361f7824 */ /* 0x004fe400078e021d */
[----:B------:R-:W-:Y:S01]  /*15f0*/  IMAD.MOV.U32 R30, RZ, RZ, R28 ;  /* 0x000000ffff1e7224 */ /* 0x000fe200078e001c */
[----:B------:R-:W-:Y:S06]  /*1600*/  @!P1 BRA `(.L_x_67) ;  /* 0x0000000000449947 */ /* 0x000fec0003800000 */
[----:B------:R-:W-:Y:S01]  /*1610*/  FSETP.GEU.FTZ.AND P1, PT, |R25|, 4.2275390625, PT ;  /* 0x408748001900780b */ /* 0x000fe20003f3e200 */
[----:B------:R-:W-:-:S12]  /*1620*/  DSETP.GEU.AND P2, PT, R24, RZ, PT ;  /* 0x000000ff1800722a */ /* 0x000fd80003f4e000 */
[----:B------:R-:W-:-:S04]  /*1630*/  @!P1 LEA.HI R30, R54, R54, RZ, 0x1 ;  /* 0x00000036361e9211 */ /* 0x000fc800078f08ff */
[----:B------:R-:W-:-:S04]  /*1640*/  @!P1 SHF.R.S32.HI R41, RZ, 0x1, R30 ;  /* 0x00000001ff299819 */ /* 0x000fc8000001141e */
[----:B------:R-:W-:Y:S01]  /*1650*/  @!P1 LEA R29, R41, R29, 0x14 ;  /* 0x0000001d291d9211 */ /* 0x000fe200078ea0ff */
[----:B------:R-:W-:-:S05]  /*1660*/  @!P1 IMAD.IADD R40, R54, 0x1, -R41 ;  /* 0x0000000136289824 */ /* 0x000fca00078e0a29 */
[----:B------:R-:W-:Y:S01]  /*1670*/  @!P1 LEA R41, R40, 0x3ff00000, 0x14 ;  /* 0x3ff0000028299811 */ /* 0x000fe200078ea0ff */
[----:B------:R-:W-:-:S15]  /*1680*/  @!P1 IMAD.MOV.U32 R40, RZ, RZ, RZ ;  /* 0x000000ffff289224 */ /* 0x000fde00078e00ff */
[----:B------:R-:W-:-:S15]  /*1690*/  NOP ;  /* 0x0000000000007918 */ /* 0x000fde0000000000 */
[----:B------:R-:W-:-:S07]  /*16a0*/  NOP ;  /* 0x0000000000007918 */ /* 0x000fce0000000000 */
[----:B------:R-:W2:Y:S02]  /*16b0*/  DADD R42, R24, +INF ;  /* 0x7ff00000182a7429 */ /* 0x000ea40000000000 */
[----:B--2---:R-:W-:Y:S02]  /*16c0*/  FSEL R30, R42, RZ, P2 ;  /* 0x000000ff2a1e7208 */ /* 0x004fe40001000000 */
[----:B------:R-:W-:-:S15]  /*16d0*/  FSEL R31, R43, RZ, P2 ;  /* 0x000000ff2b1f7208 */ /* 0x000fde0001000000 */
[----:B------:R-:W-:-:S15]  /*16e0*/  NOP ;  /* 0x0000000000007918 */ /* 0x000fde0000000000 */
[----:B------:R-:W-:-:S15]  /*16f0*/  NOP ;  /* 0x0000000000007918 */ /* 0x000fde0000000000 */
[----:B------:R-:W-:-:S15]  /*1700*/  NOP ;  /* 0x0000000000007918 */ /* 0x000fde0000000000 */
[----:B------:R2:W4:Y:S02]  /*1710*/  @!P1 DMUL R30, R28, R40 ;  /* 0x000000281c1e9228 */ /* 0x0005240000000000 */
.L_x_67:
[----:B------:R-:W-:Y:S05]  /*1720*/  BSYNC.RECONVERGENT B3 ;  /* 0x0000000000037941 */ /* 0x000fea0003800200 */
.L_x_66:
[----:B--23--:R-:W-:Y:S01]  /*1730*/  IMAD.MOV.U32 R28, RZ, RZ, R56 ;  /* 0x000000ffff1c7224 */ /* 0x00cfe200078e0038 */
[----:B------:R-:W-:Y:S01]  /*1740*/  BSSY.RECONVERGENT B3, `(.L_x_68) ;  /* 0x0000027000037945 */ /* 0x000fe20003800200 */
[----:B------:R-:W-:-:S06]  /*1750*/  IMAD.MOV.U32 R29, RZ, RZ, R57 ;  /* 0x000000ffff1d7224 */ /* 0x000fcc00078e0039 */
[----:B------:R-:W2:Y:S02]  /*1760*/  DADD R44, R28, 1 ;  /* 0x3ff000001c2c7429 */ /* 0x000ea40000000000 */
[----:B--2---:R-:W2:Y:S01]  /*1770*/  MUFU.RCP64H R29, R45 ;  /* 0x0000002d001d7308 */ /* 0x004ea20000001800 */
[----:B------:R-:W-:-:S05]  /*1780*/  VIADD R28, R45, 0x300402 ;  /* 0x003004022d1c7836 */ /* 0x000fca0000000000 */
[----:B------:R-:W-:-:S15]  /*1790*/  FSETP.GEU.AND P1, PT, |R28|, 5.8789094863358348022e-39, PT ;  /* 0x004004021c00780b */ /* 0x000fde0003f2e200 */
[----:B------:R-:W-:-:S15]  /*17a0*/  NOP ;  /* 0x0000000000007918 */ /* 0x000fde0000000000 */
[----:B------:R-:W-:-:S15]  /*17b0*/  NOP ;  /* 0x0000000000007918 */ /* 0x000fde0000000000 */
[----:B------:R-:W-:-:S11]  /*17c0*/  NOP ;  /* 0x0000000000007918 */ /* 0x000fd60000000000 */
[----:B--2---:R-:W2:-:S15]  /*17d0*/  DFMA R40, -R44, R28, 1 ;  /* 0x3ff000002c28742b */ /* 0x004e9e000000011c */
        /* <DEDUP_REMOVED lines=14> */
[----:B--2---:R-:W2:-:S15]  /*18c0*/  DFMA R42, -R44, R40, 1 ;  /* 0x3ff000002c2a742b */ /* 0x004e9e0000000128 */
[----:B------:R-:W-:-:S15]  /*18d0*/  NOP ;  /* 0x0000000000007918 */ /* 0x000fde0000000000 */
[----:B------:R-:W-:-:S15]  /*18e0*/  NOP ;  /* 0x0000000000007918 */ /* 0x000fde0000000000 */
[----:B------:R-:W-:-:S15]  /*18f0*/  NOP ;  /* 0x0000000000007918 */ /* 0x000fde0000000000 */
[----:B------:R-:W-:-:S04]  /*1900*/  NOP ;  /* 0x0000000000007918 */ /* 0x000fc80000000000 */
[----:B--2---:R2:W3:Y:S02]  /*1910*/  DFMA R28, R40, R42, R40 ;  /* 0x0000002a281c722b */ /* 0x0044e40000000028 */
[----:B--23--:R-:W-:Y:S05]  /*1920*/  @P1 BRA `(.L_x_69) ;  /* 0x0000000000201947 */ /* 0x00cfea0003800000 */
[----:B------:R-:W-:Y:S01]  /*1930*/  LOP3.LUT R28, R45, 0x7fffffff, RZ, 0xc0, !PT ;  /* 0x7fffffff2d1c7812 */ /* 0x000fe200078ec0ff */
[----:B------:R-:W-:Y:S01]  /*1940*/  IMAD.MOV.U32 R42, RZ, RZ, R44 ;  /* 0x000000ffff2a7224 */ /* 0x000fe200078e002c */
[----:B------:R-:W-:Y:S01]  /*1950*/  MOV R48, 0x1990 ;  /* 0x0000199000307802 */ /* 0x000fe20000000f00 */
[----:B------:R-:W-:Y:S02]  /*1960*/  IMAD.MOV.U32 R43, RZ, RZ, R45 ;  /* 0x000000ffff2b7224 */ /* 0x000fe400078e002d */
[----:B------:R-:W-:-:S07]  /*1970*/  VIADD R46, R28, 0xfff00000 ;  /* 0xfff000001c2e7836 */ /* 0x000fce0000000000 */
[----:B01--4-:R-:W-:Y:S05]  /*1980*/  CALL.REL.NOINC `($__internal_3_$__cuda_sm20_dblrcp_rn_slowpath_v3) ;  /* 0x0000004400487944 */ /* 0x013fea0003c00000 */
[----:B------:R-:W-:Y:S01]  /*1990*/  MOV R28, R44 ;  /* 0x0000002c001c7202 */ /* 0x000fe20000000f00 */
[----:B------:R-:W-:-:S07]  /*19a0*/  IMAD.MOV.U32 R29, RZ, RZ, R45 ;  /* 0x000000ffff1d7224 */ /* 0x000fce00078e002d */
.L_x_69:
[----:B------:R-:W-:Y:S05]  /*19b0*/  BSYNC.RECONVERGENT B3 ;  /* 0x0000000000037941 */ /* 0x000fea0003800200 */
.L_x_68:
[----:B------:R-:W4:Y:S01]  /*19c0*/  DSETP.GE.AND P1, PT, R24, RZ, PT ;  /* 0x000000ff1800722a */ /* 0x000f220003f26000 */
[----:B------:R-:W-:Y:S01]  /*19d0*/  BSSY.RECONVERGENT B3, `(.L_x_70) ;  /* 0x00000cd000037945 */ /* 0x000fe20003800200 */
[----:B----4-:R-:W-:Y:S01]  /*19e0*/  FSEL R30, R56, R30, P1 ;  /* 0x0000001e381e7208 */ /* 0x010fe20000800000 */
[----:B------:R-:W-:Y:S01]  /*19f0*/  IMAD.MOV.U32 R45, RZ, RZ, -0x3ff ;  /* 0xfffffc01ff2d7424 */ /* 0x000fe200078e00ff */
[----:B------:R-:W-:-:S15]  /*1a00*/  FSEL R31, R57, R31, P1 ;  /* 0x0000001f391f7208 */ /* 0x000fde0000800000 */
[----:B------:R-:W-:-:S15]  /*1a10*/  NOP ;  /* 0x0000000000007918 */ /* 0x000fde0000000000 */
[----:B------:R-:W-:-:S15]  /*1a20*/  NOP ;  /* 0x0000000000007918 */ /* 0x000fde0000000000 */
[----:B------:R-:W-:-:S15]  /*1a30*/  NOP ;  /* 0x0000000000007918 */ /* 0x000fde0000000000 */
[----:B------:R-:W2:Y:S02]  /*1a40*/  DADD R30, R30, 1 ;  /* 0x3ff000001e1e7429 */ /* 0x000ea40000000000 */
[----:B--2---:R-:W-:Y:S01]  /*1a50*/  ISETP.GT.AND P2, PT, R31, 0xfffff, PT ;  /* 0x000fffff1f00780c */ /* 0x004fe20003f44270 */
[----:B------:R-:W-:Y:S02]  /*1a60*/  IMAD.MOV.U32 R40, RZ, RZ, R30 ;  /* 0x000000ffff287224 */ /* 0x000fe400078e001e */
[--C-:B------:R-:W-:Y:S02]  /*1a70*/  IMAD.MOV.U32 R41, RZ, RZ, R31.reuse ;  /* 0x000000ffff297224 */ /* 0x100fe400078e001f */
[----:B------:R-:W-:-:S08]  /*1a80*/  IMAD.MOV.U32 R44, RZ, RZ, R31 ;  /* 0x000000ffff2c7224 */ /* 0x000fd000078e001f */
[----:B------:R-:W-:-:S15]  /*1a90*/  @!P2 MOV R45, 0xfffffbcb ;  /* 0xfffffbcb002da802 */ /* 0x000fde0000000f00 */
[----:B------:R-:W-:-:S15]  /*1aa0*/  NOP ;  /* 0x0000000000007918 */ /* 0x000fde0000000000 */
[----:B------:R-:W-:-:S15]  /*1ab0*/  NOP ;  /* 0x0000000000007918 */ /* 0x000fde0000000000 */
[----:B------:R-:W-:-:S04]  /*1ac0*/  NOP ;  /* 0x0000000000007918 */ /* 0x000fc80000000000 */
[----:B------:R-:W2:Y:S02]  /*1ad0*/  @!P2 DMUL R40, R40, 1.80143985094819840000e+16 ;  /* 0x435000002828a828 */ /* 0x000ea40000000000 */
[----:B--2---:R-:W-:Y:S02]  /*1ae0*/  @!P2 IMAD.MOV.U32 R44, RZ, RZ, R41 ;  /* 0x000000ffff2ca224 */ /* 0x004fe400078e0029 */
[----:B------:R-:W-:Y:S02]  /*1af0*/  @!P2 IMAD.MOV.U32 R30, RZ, RZ, R40 ;  /* 0x000000ffff1ea224 */ /* 0x000fe400078e0028 */
[----:B------:R-:W-:-:S05]  /*1b00*/  VIADD R31, R44, 0xffffffff ;  /* 0xffffffff2c1f7836 */ /* 0x000fca0000000000 */
[----:B------:R-:W-:-:S15]  /*1b10*/  ISETP.GT.U32.AND P3, PT, R31, 0x7feffffe, PT ;  /* 0x7feffffe1f00780c */ /* 0x000fde0003f64070 */
[----:B------:R-:W-:-:S15]  /*1b20*/  NOP ;  /* 0x0000000000007918 */ /* 0x000fde0000000000 */
[----:B------:R-:W-:-:S15]  /*1b30*/  NOP ;  /* 0x0000000000007918 */ /* 0x000fde0000000000 */
[----:B------:R-:W-:-:S08]  /*1b40*/  NOP ;  /* 0x0000000000007918 */ /* 0x000fd00000000000 */
[----:B------:R-:W2:Y:S02]  /*1b50*/  DADD R42, -RZ, -R24 ;  /* 0x00000000ff2a7229 */ /* 0x000ea40000000918 */
[----:B--2---:R-:W-:Y:S02]  /*1b60*/  FSEL R42, R42, RZ, !P1 ;  /* 0x000000ff2a2a7208 */ /* 0x004fe40004800000 */
[----:B------:R-:W-:Y:S01]  /*1b70*/  FSEL R43, R43, RZ, !P1 ;  /* 0x000000ff2b2b7208 */ /* 0x000fe20004800000 */
[----:B------:R-:W-:Y:S06]  /*1b80*/  @P3 BRA `(.L_x_71) ;  /* 0x0000000800ac3947 */ /* 0x000fec0003800000 */
[----:B------:R-:W-:Y:S01]  /*1b90*/  LOP3.LUT R31, R44, 0xfffff, RZ, 0xc0, !PT ;  /* 0x000fffff2c1f7812 */ /* 0x000fe200078ec0ff */
[----:B------:R-:W-:Y:S01]  /*1ba0*/  IMAD.MOV.U32 R40, RZ, RZ, RZ ;  /* 0x000000ffff287224 */ /* 0x000fe200078e00ff */
[----:B------:R-:W-:Y:S01]  /*1bb0*/  UMOV UR8, 0x80000000 ;  /* 0x8000000000087882 */ /* 0x000fe20000000000 */
[----:B------:R-:W-:Y:S01]  /*1bc0*/  UMOV UR9, 0x43300000 ;  /* 0x4330000000097882 */ /* 0x000fe20000000000 */
[----:B------:R-:W-:Y:S01]  /*1bd0*/  LOP3.LUT R31, R31, 0x3ff00000, RZ, 0xfc, !PT ;  /* 0x3ff000001f1f7812 */ /* 0x000fe200078efcff */
[----:B------:R-:W-:Y:S01]  /*1be0*/  IMAD.MOV.U32 R54, RZ, RZ, -0x748574fc ;  /* 0x8b7a8b04ff367424 */ /* 0x000fe200078e00ff */
[----:B------:R-:W-:Y:S02]  /*1bf0*/  MOV R55, 0x3ed0ee25 ;  /* 0x3ed0ee2500377802 */ /* 0x000fe40000000f00 */
[----:B------:R-:W-:-:S13]  /*1c00*/  ISETP.GE.U32.AND P1, PT, R31, 0x3ff6a09f, PT ;  /* 0x3ff6a09f1f00780c */ /* 0x000fda0003f26070 */
[----:B------:R-:W-:-:S04]  /*1c10*/  @P1 VIADD R41, R31, 0xfff00000 ;  /* 0xfff000001f291836 */ /* 0x000fc80000000000 */
[----:B------:R-:W-:-:S06]  /*1c20*/  @P1 IMAD.MOV.U32 R31, RZ, RZ, R41 ;  /* 0x000000ffff1f1224 */ /* 0x000fcc00078e0029 */
[----:B------:R-:W2:Y:S02]  /*1c30*/  DADD R50, R30, 1 ;  /* 0x3ff000001e327429 */ /* 0x000ea40000000000 */
[----:B--2---:R-:W2:-:S15]  /*1c40*/  MUFU.RCP64H R41, R51 ;  /* 0x0000003300297308 */ /* 0x004e9e0000001800 */
[----:B------:R-:W-:-:S15]  /*1c50*/  NOP ;  /* 0x0000000000007918 */ /* 0x000fde0000000000 */
[----:B------:R-:W-:-:S15]  /*1c60*/  NOP ;  /* 0x0000000000007918 */ /* 0x000fde0000000000 */
[----:B------:R-:W-:-:S15]  /*1c70*/  NOP ;  /* 0x0000000000007918 */ /* 0x000fde0000000000 */
[----:B------:R-:W-:-:S02]  /*1c80*/  NOP ;  /* 0x0000000000007918 */ /* 0x000fc40000000000 */
[----:B------:R3:W-:Y:S02]  /*1c90*/  DADD R52, R30, -1 ;  /* 0xbff000001e347429 */ /* 0x0007e40000000000 */
[----:B---3--:R-:W-:Y:S01]  /*1ca0*/  LEA.HI R30, R44, R45, RZ, 0xc ;  /* 0x0000002d2c1e7211 */ /* 0x008fe200078f60ff */
[----:B------:R-:W-:-:S04]  /*1cb0*/  IMAD.MOV.U32 R31, RZ, RZ, 0x43300000 ;  /* 0x43300000ff1f7424 */ /* 0x000fc800078e00ff */
[----:B------:R-:W-:-:S05]  /*1cc0*/  @P1 VIADD R30, R30, 0x1 ;  /* 0x000000011e1e1836 */ /* 0x000fca0000000000 */
[----:B------:R-:W-:-:S15]  /*1cd0*/  LOP3.LUT R30, R30, 0x80000000, RZ, 0x3c, !PT ;  /* 0x800000001e1e7812 */ /* 0x000fde00078e3cff */
[----:B------:R-:W-:-:S15]  /*1ce0*/  NOP ;  /* 0x0000000000007918 */ /* 0x000fde0000000000 */
[----:B------:R-:W-:-:S15]  /*1cf0*/  NOP ;  /* 0x0000000000007918 */ /* 0x000fde0000000000 */
[----:B------:R-:W-:-:S07]  /*1d00*/  NOP ;  /* 0x0000000000007918 */ /* 0x000fce0000000000 */
        /* <DEDUP_REMOVED lines=10> */
[----:B------:R-:W-:Y:S01]  /*1db0*/  DADD R30, R30, -UR8 ;  /* 0x800000081e1e7e29 */ /* 0x000fe20008000000 */
[----:B------:R-:W-:Y:S01]  /*1dc0*/  UMOV UR8, 0xfefa39ef ;  /* 0xfefa39ef00087882 */ /* 0x000fe20000000000 */
[----:B------:R-:W-:-:S15]  /*1dd0*/  UMOV UR9, 0x3fe62e42 ;  /* 0x3fe62e4200097882 */ /* 0x000fde0000000000 */
[----:B------:R-:W-:-:S15]  /*1de0*/  NOP ;  /* 0x0000000000007918 */ /* 0x000fde0000000000 */
[----:B------:R-:W-:-:S15]  /*1df0*/  NOP ;  /* 0x0000000000007918 */ /* 0x000fde0000000000 */
[----:B------:R-:W-:-:S15]  /*1e00*/  NOP ;  /* 0x0000000000007918 */ /* 0x000fde0000000000 */
[----:B------:R-:W-:-:S02]  /*1e10*/  NOP ;  /* 0x0000000000007918 */ /* 0x000fc40000000000 */
[----:B--2---:R-:W2:-:S15]  /*1e20*/  DFMA R40, R40, R44, R40 ;  /* 0x0000002c2828722b */ /* 0x004e9e0000000028 */
[----:B------:R-:W-:-:S15]  /*1e30*/  NOP ;  /* 0x0000000000007918 */ /* 0x000fde0000000000 */
[----:B------:R-:W-:-:S15]  /*1e40*/  NOP ;  /* 0x0000000000007918 */ /* 0x000fde0000000000 */
[----:B------:R-:W-:-:S15]  /*1e50*/  NOP ;  /* 0x0000000000007918 */ /* 0x000fde0000000000 */
[----:B------:R-:W-:-:S04]  /*1e60*/  NOP ;  /* 0x0000000000007918 */ /* 0x000fc80000000000 */
[----:B--2---:R-:W2:-:S15]  /*1e70*/  DMUL R44, R52, R40 ;  /* 0x00000028342c7228 */ /* 0x004e9e0000000000 */
        /* <DEDUP_REMOVED lines=9> */
[----:B--2---:R-:W-:Y:S01]  /*1f10*/  DFMA R48, R30, UR8, R44 ;  /* 0x000000081e307c2b */ /* 0x004fe2000800002c */
[----:B------:R-:W-:Y:S01]  /*1f20*/  UMOV UR8, 0x3ae80f1e ;  /* 0x3ae80f1e00087882 */ /* 0x000fe20000000000 */
[----:B------:R-:W-:-:S15]  /*1f30*/  UMOV UR9, 0x3eb1380b ;  /* 0x3eb1380b00097882 */ /* 0x000fde0000000000 */
[----:B------:R-:W-:-:S15]  /*1f40*/  NOP ;  /* 0x0000000000007918 */ /* 0x000fde0000000000 */
[----:B------:R-:W-:-:S15]  /*1f50*/  NOP ;  /* 0x0000000000007918 */ /* 0x000fde0000000000 */
[----:B------:R-:W-:-:S15]  /*1f60*/  NOP ;  /* 0x0000000000007918 */ /* 0x000fde0000000000 */
[----:B------:R-:W-:-:S02]  /*1f70*/  NOP ;  /* 0x0000000000007918 */ /* 0x000fc40000000000 */
[----:B------:R-:W2:-:S15]  /*1f80*/  DMUL R46, R44, R44 ;  /* 0x0000002c2c2e7228 */ /* 0x000e9e0000000000 */
[----:B------:R-:W-:-:S15]  /*1f90*/  NOP ;  /* 0x0000000000007918 */ /* 0x000fde0000000000 */
[----:B------:R-:W-:-:S15]  /*1fa0*/  NOP ;  /* 0x0000000000007918 */ /* 0x000fde0000000000 */
[----:B------:R-:W-:-:S15]  /*1fb0*/  NOP ;  /* 0x0000000000007918 */ /* 0x000fde0000000000 */
[----:B------:R-:W-:-:S04]  /*1fc0*/  NOP ;  /* 0x0000000000007918 */ /* 0x000fc80000000000 */
[----:B--2---:R-:W2:Y:S01]  /*1fd0*/  DFMA R54, R46, UR8, R54 ;  /* 0x000000082e367c2b */ /* 0x004ea20008000036 */
[----:B------:R-:W-:Y:S01]  /*1fe0*/  UMOV UR8, 0xfefa39ef ;  /* 0xfefa39ef00087882 */ /* 0x000fe20000000000 */
[----:B------:R-:W-:-:S15]  /*1ff0*/  UMOV UR9, 0x3fe62e42 ;  /* 0x3fe62e4200097882 */ /* 0x000fde0000000000 */
[----:B------:R-:W-:-:S15]  /*2000*/  NOP ;  /* 0x0000000000007918 */ /* 0x000fde0000000000 */
[----:B------:R-:W-:-:S15]  /*2010*/  NOP ;  /* 0x0000000000007918 */ /* 0x000fde0000000000 */
[----:B------:R-:W-:-:S15]  /*2020*/  NOP ;  /* 0x0000000000007918 */ /* 0x000fde0000000000 */
[----:B------:R-:W-:-:S02]  /*2030*/  NOP ;  /* 0x0000000000007918 */ /* 0x000fc40000000000 */
[----:B------:R-:W-:Y:S01]  /*2040*/  DFMA R50, R30, -UR8, R48 ;  /* 0x800000081e327c2b */ /* 0x000fe20008000030 */
[----:B------:R-:W-:Y:S01]  /*2050*/  UMOV UR8, 0x9f02676f ;  /* 0x9f02676f00087882 */ /* 0x000fe20000000000 */
[----:B------:R-:W-:-:S15]  /*2060*/  UMOV UR9, 0x3ef3b266 ;  /* 0x3ef3b26600097882 */ /* 0x000fde0000000000 */
[----:B------:R-:W-:-:S15]  /*2070*/  NOP ;  /* 0x0000000000007918 */ /* 0x000fde0000000000 */
[----:B------:R-:W-:-:S15]  /*2080*/  NOP ;  /* 0x0000000000007918 */ /* 0x000fde0000000000 */
[----:B------:R-:W-:-:S15]  /*2090*/  NOP ;  /* 0x0000000000007918 */ /* 0x000fde0000000000 */
[----:B------:R-:W-:-:S02]  /*20a0*/  NOP ;  /* 0x0000000000007918 */ /* 0x000fc40000000000 */
[----:B--2---:R-:W2:Y:S01]  /*20b0*/  DFMA R54, R46, R54, UR8 ;  /* 0x000000082e367e2b */ /* 0x004ea20008000036 */
        /* <DEDUP_REMOVED lines=27> */
[----:B--2---:R-:W-:Y:S01]  /*2270*/  DFMA R54, R46, R54, UR8 ;  /* 0x000000082e367e2b */ /* 0x004fe20008000036 */
[----:B------:R-:W-:Y:S01]  /*2280*/  UMOV UR8, 0x55555554 ;  /* 0x5555555400087882 */ /* 0x000fe20000000000 */
[----:B------:R-:W-:-:S15]  /*2290*/  UMOV UR9, 0x3fb55555 ;  /* 0x3fb5555500097882 */ /* 0x000fde0000000000 */
[----:B------:R-:W-:-:S15]  /*22a0*/  NOP ;  /* 0x0000000000007918 */ /* 0x000fde0000000000 */
[----:B------:R-:W-:-:S15]  /*22b0*/  NOP ;  /* 0x0000000000007918 */ /* 0x000fde0000000000 */
[----:B------:R-:W-:-:S15]  /*22c0*/  NOP ;  /* 0x0000000000007918 */ /* 0x000fde0000000000 */
[----:B------:R-:W-:-:S02]  /*22d0*/  NOP ;  /* 0x0000000000007918 */ /* 0x000fc40000000000 */
[----:B------:R-:W2:-:S15]  /*22e0*/  DADD R56, R52, -R44 ;  /* 0x0000000034387229 */ /* 0x000e9e000000082c */
[----:B------:R-:W-:-:S15]  /*22f0*/  NOP ;  /* 0x0000000000007918 */ /* 0x000fde0000000000 */
[----:B------:R-:W-:-:S15]  /*2300*/  NOP ;  /* 0x0000000000007918 */ /* 0x000fde0000000000 */
[----:B------:R-:W-:-:S15]  /*2310*/  NOP ;  /* 0x0000000000007918 */ /* 0x000fde0000000000 */
[----:B------:R-:W-:-:S04]  /*2320*/  NOP ;  /* 0x0000000000007918 */ /* 0x000fc80000000000 */
[----:B--2---:R-:W2:-:S15]  /*2330*/  DADD R56, R56, R56 ;  /* 0x0000000038387229 */ /* 0x004e9e0000000038 */
        /* <DEDUP_REMOVED lines=9> */
[----:B------:R-:W3:Y:S01]  /*23d0*/  DFMA R54, R46, R54, UR8 ;  /* 0x000000082e367e2b */ /* 0x000ee20008000036 */
[----:B------:R-:W-:Y:S01]  /*23e0*/  UMOV UR8, 0x3b39803f ;  /* 0x3b39803f00087882 */ /* 0x000fe20000000000 */
[----:B------:R-:W-:-:S15]  /*23f0*/  UMOV UR9, 0x3c7abc9e ;  /* 0x3c7abc9e00097882 */ /* 0x000fde0000000000 */
[----:B------:R-:W-:-:S15]  /*2400*/  NOP ;  /* 0x0000000000007918 */ /* 0x000fde0000000000 */
[----:B------:R-:W-:-:S15]  /*2410*/  NOP ;  /* 0x0000000000007918 */ /* 0x000fde0000000000 */
[----:B------:R-:W-:-:S15]  /*2420*/  NOP ;  /* 0x0000000000007918 */ /* 0x000fde0000000000 */
[----:B------:R-:W-:-:S02]  /*2430*/  NOP ;  /* 0x0000000000007918 */ /* 0x000fc40000000000 */
[----:B--2---:R-:W-:-:S15]  /*2440*/  DMUL R52, R40, R52 ;  /* 0x0000003428347228 */ /* 0x004fde0000000000 */
[----:B------:R-:W-:-:S15]  /*2450*/  NOP ;  /* 0x0000000000007918 */ /* 0x000fde0000000000 */
[----:B------:R-:W-:-:S15]  /*2460*/  NOP ;  /* 0x0000000000007918 */ /* 0x000fde0000000000 */
[----:B------:R-:W-:-:S15]  /*2470*/  NOP ;  /* 0x0000000000007918 */ /* 0x000fde0000000000 */
[----:B------:R-:W-:-:S04]  /*2480*/  NOP ;  /* 0x0000000000007918 */ /* 0x000fc80000000000 */
[----:B---3--:R-:W2:-:S15]  /*2490*/  DMUL R54, R46, R54 ;  /* 0x000000362e367228 */ /* 0x008e9e0000000000 */
[----:B------:R-:W-:-:S15]  /*24a0*/  NOP ;  /* 0x0000000000007918 */ /* 0x000fde0000000000 */
[----:B------:R-:W-:-:S15]  /*24b0*/  NOP ;  /* 0x0000000000007918 */ /* 0x000fde0000000000 */
[----:B------:R-:W-:-:S15]  /*24c0*/  NOP ;  /* 0x0000000000007918 */ /* 0x000fde0000000000 */
[----:B------:R-:W-:-:S04]  /*24d0*/  NOP ;  /* 0x0000000000007918 */ /* 0x000fc80000000000 */
[----:B------:R-:W-:-:S15]  /*24e0*/  DADD R50, -R44, R50 ;  /* 0x000000002c327229 */ /* 0x000fde0000000132 */
        /* <DEDUP_REMOVED lines=9> */
[----:B--2---:R-:W2:-:S15]  /*2580*/  DADD R50, R52, -R50 ;  /* 0x0000000034327229 */ /* 0x004e9e0000000832 */
[----:B------:R-:W-:-:S15]  /*2590*/  NOP ;  /* 0x0000000000007918 */ /* 0x000fde0000000000 */
[----:B------:R-:W-:-:S15]  /*25a0*/  NOP ;  /* 0x0000000000007918 */ /* 0x000fde0000000000 */
[----:B------:R-:W-:-:S15]  /*25b0*/  NOP ;  /* 0x0000000000007918 */ /* 0x000fde0000000000 */
[----:B------:R-:W-:-:S04]  /*25c0*/  NOP ;  /* 0x0000000000007918 */ /* 0x000fc80000000000 */
[----:B--2---:R-:W2:-:S15]  /*25d0*/  DFMA R50, R30, UR8, R50 ;  /* 0x000000081e327c2b */ /* 0x004e9e0008000032 */
[----:B------:R-:W-:-:S15]  /*25e0*/  NOP ;  /* 0x0000000000007918 */ /* 0x000fde0000000000 */
[----:B------:R-:W-:-:S15]  /*25f0*/  NOP ;  /* 0x0000000000007918 */ /* 0x000fde0000000000 */
[----:B------:R-:W-:-:S15]  /*2600*/  NOP ;  /* 0x0000000000007918 */ /* 0x000fde0000000000 */
[----:B------:R-:W-:-:S04]  /*2610*/  NOP ;  /* 0x0000000000007918 */ /* 0x000fc80000000000 */
[----:B--2---:R2:W3:Y:S02]  /*2620*/  DADD R48, R48, R50 ;  /* 0x0000000030307229 */ /* 0x0044e40000000032 */
[----:B--23--:R-:W-:Y:S05]  /*2630*/  BRA `(.L_x_72) ;  /* 0x0000000000187947 */ /* 0x00cfea0003800000 */
.L_x_71:
[----:B------:R-:W-:Y:S01]  /*2640*/  IMAD.MOV.U32 R30, RZ, RZ, 0x0 ;  /* 0x00000000ff1e7424 */ /* 0x000fe200078e00ff */
[----:B------:R-:W-:Y:S01]  /*2650*/  LOP3.LUT P1, RZ, R41, 0x7fffffff, RZ, 0xc0, !PT ;  /* 0x7fffffff29ff7812 */ /* 0x000fe2000782c0ff */
[----:B------:R-:W-:-:S06]  /*2660*/  IMAD.MOV.U32 R31, RZ, RZ, 0x7ff00000 ;  /* 0x7ff00000ff1f7424 */ /* 0x000fcc00078e00ff */
[----:B------:R-:W2:Y:S02]  /*2670*/  DFMA R40, R40, R30, +INF ;  /* 0x7ff000002828742b */ /* 0x000ea4000000001e */
[----:B--2---:R-:W-:Y:S02]  /*2680*/  FSEL R48, R40, RZ, P1 ;  /* 0x000000ff28307208 */ /* 0x004fe40000800000 */
[----:B------:R-:W-:-:S07]  /*2690*/  FSEL R49, R41, -QNAN , P1 ;  /* 0xfff0000029317808 */ /* 0x000fce0000800000 */
.L_x_72:
[----:B------:R-:W-:Y:S05]  /*26a0*/  BSYNC.RECONVERGENT B3 ;  /* 0x0000000000037941 */ /* 0x000fea0003800200 */
.L_x_70:
[----:B------:R-:W-:Y:S01]  /*26b0*/  ISETP.NE.U32.AND P1, PT, R8, R38, PT ;  /* 0x000000260800720c */ /* 0x000fe20003f25070 */
[----:B------:R-:W2:Y:S01]  /*26c0*/  LDCU UR8, c[0x0][0x3c4] ;  /* 0x00007880ff0877ac */ /* 0x000ea20008000800 */
[----:B------:R2:W-:Y:S01]  /*26d0*/  DADD R42, R48, R42 ;  /* 0x00000000302a7229 */ /* 0x0005e2000000002a */
[----:B------:R-:W-:Y:S01]  /*26e0*/  IMAD.MOV.U32 R30, RZ, RZ, R20 ;  /* 0x000000ffff1e7224 */ /* 0x000fe200078e0014 */
[----:B------:R-:W-:Y:S01]  /*26f0*/  ISETP.NE.AND.EX P1, PT, R7, R0, PT, P1 ;  /* 0x000000000700720c */ /* 0x000fe20003f25310 */
[----:B------:R-:W-:Y:S01]  /*2700*/  IMAD.MOV.U32 R62, RZ, RZ, 0x0 ;  /* 0x00000000ff3e7424 */ /* 0x000fe200078e00ff */
[----:B------:R-:W-:Y:S01]  /*2710*/  MOV R31, R21 ;  /* 0x00000015001f7202 */ /* 0x000fe20000000f00 */
[----:B------:R-:W-:Y:S01]  /*2720*/  IMAD.MOV.U32 R63, RZ, RZ, 0x3ff00000 ;  /* 0x3ff00000ff3f7424 */ /* 0x000fe200078e00ff */
[----:B------:R-:W-:Y:S01]  /*2730*/  ISETP.LT.OR P1, PT, R37, RZ, P1 ;  /* 0x000000ff2500720c */ /* 0x000fe20000f21670 */
[----:B------:R-:W-:Y:S01]  /*2740*/  BSSY.RECONVERGENT B3, `(.L_x_73) ;  /* 0x0000034000037945 */ /* 0x000fe20003800200 */
[----:B------:R-:W-:Y:S01]  /*2750*/  ISETP.NE.U32.AND P2, PT, R10, RZ, PT ;  /* 0x000000ff0a00720c */ /* 0x000fe20003f45070 */
[----:B------:R-:W-:Y:S01]  /*2760*/  IMAD.MOV.U32 R72, RZ, RZ, R22 ;  /* 0x000000ffff487224 */ /* 0x000fe200078e0016 */
[----:B------:R-:W-:Y:S01]  /*2770*/  MOV R74, 0x2a80 ;  /* 0x00002a80004a7802 */ /* 0x000fe20000000f00 */
[----:B------:R-:W-:Y:S01]  /*2780*/  IMAD.MOV.U32 R69, RZ, RZ, R23 ;  /* 0x000000ffff457224 */ /* 0x000fe200078e0017 */
[----:B------:R-:W-:Y:S01]  /*2790*/  ISETP.NE.AND.EX P2, PT, R9, -0x80000000, PT, P2 ;  /* 0x800000000900780c */ /* 0x000fe20003f45320 */
[----:B--2---:R-:W-:-:S06]  /*27a0*/  IMAD.U32 R48, RZ, RZ, UR8 ;  /* 0x00000008ff307e24 */ /* 0x004fcc000f8e00ff */
[----:B------:R-:W-:Y:S02]  /*27b0*/  @!P1 IMAD.MOV.U32 R48, RZ, RZ, R5 ;  /* 0x000000ffff309224 */ /* 0x000fe400078e0005 */
[----:B0-----:R-:W-:Y:S02]  /*27c0*/  @!P1 IMAD.MOV.U32 R30, RZ, RZ, R32 ;  /* 0x000000ffff1e9224 */ /* 0x001fe400078e0020 */
[----:B------:R-:W-:Y:S02]  /*27d0*/  @!P1 IMAD.MOV.U32 R31, RZ, RZ, R33 ;  /* 0x000000ffff1f9224 */ /* 0x000fe400078e0021 */
[----:B------:R-:W-:Y:S01]  /*27e0*/  FMUL.FTZ R48, R48, 1 ;  /* 0x3f80000030307820 */ /* 0x000fe20000410000 */
[----:B------:R-:W-:Y:S02]  /*27f0*/  @!P1 IMAD.MOV.U32 R62, RZ, RZ, R18 ;  /* 0x000000ffff3e9224 */ /* 0x000fe400078e0012 */
[----:B------:R-:W-:-:S15]  /*2800*/  @!P1 IMAD.MOV.U32 R63, RZ, RZ, R19 ;  /* 0x000000ffff3f9224 */ /* 0x000fde00078e0013 */
[----:B------:R-:W-:-:S15]  /*2810*/  NOP ;  /* 0x0000000000007918 */ /* 0x000fde0000000000 */
[----:B------:R-:W-:-:S06]  /*2820*/  NOP ;  /* 0x0000000000007918 */ /* 0x000fcc0000000000 */
[----:B------:R0:W2:-:S15]  /*2830*/  F2F.F64.F32 R64, R48 ;  /* 0x0000003000407310 */ /* 0x00009e0000201800 */
[----:B------:R-:W-:-:S15]  /*2840*/  NOP ;  /* 0x0000000000007918 */ /* 0x000fde0000000000 */
[----:B------:R-:W-:-:S15]  /*2850*/  NOP ;  /* 0x0000000000007918 */ /* 0x000fde0000000000 */
[----:B------:R-:W-:-:S15]  /*2860*/  NOP ;  /* 0x0000000000007918 */ /* 0x000fde0000000000 */
[----:B------:R-:W-:-:S04]  /*2870*/  NOP ;  /* 0x0000000000007918 */ /* 0x000fc80000000000 */
[----:B------:R-:W3:-:S15]  /*2880*/  DADD R44, -R28, 1 ;  /* 0x3ff000001c2c7429 */ /* 0x000ede0000000100 */
[----:B------:R-:W-:-:S15]  /*2890*/  NOP ;  /* 0x0000000000007918 */ /* 0x000fde0000000000 */
[----:B------:R-:W-:-:S15]  /*28a0*/  NOP ;  /* 0x0000000000007918 */ /* 0x000fde0000000000 */
[----:B------:R-:W-:-:S15]  /*28b0*/  NOP ;  /* 0x0000000000007918 */ /* 0x000fde0000000000 */
[----:B------:R-:W-:-:S04]  /*28c0*/  NOP ;  /* 0x0000000000007918 */ /* 0x000fc80000000000 */
[----:B------:R4:W-:Y:S02]  /*28d0*/  DADD R40, R30, -R28 ;  /* 0x000000001e287229 */ /* 0x0009e4000000081c */
[----:B----4-:R-:W-:Y:S02]  /*28e0*/  IMAD.MOV.U32 R30, RZ, RZ, R28 ;  /* 0x000000ffff1e7224 */ /* 0x010fe400078e001c */
[----:B------:R-:W-:Y:S02]  /*28f0*/  IMAD.MOV.U32 R31, RZ, RZ, R29 ;  /* 0x000000ffff1f7224 */ /* 0x000fe400078e001d */
[----:B---3--:R-:W-:Y:S01]  /*2900*/  @!P1 IMAD.MOV.U32 R30, RZ, RZ, R44 ;  /* 0x000000ffff1e9224 */ /* 0x008fe200078e002c */
[----:B------:R-:W-:Y:S01]  /*2910*/  @!P1 MOV R44, R28 ;  /* 0x0000001c002c9202 */ /* 0x000fe20000000f00 */
[----:B------:R-:W-:Y:S02]  /*2920*/  @!P1 IMAD.MOV.U32 R31, RZ, RZ, R45 ;  /* 0x000000ffff1f9224 */ /* 0x000fe400078e002d */
[----:B------:R-:W-:-:S02]  /*2930*/  @!P1 IMAD.MOV.U32 R45, RZ, RZ, R29 ;  /* 0x000000ffff2d9224 */ /* 0x000fc400078e001d */
[----:B------:R-:W-:Y:S01]  /*2940*/  IMAD.MOV.U32 R28, RZ, RZ, R16 ;  /* 0x000000ffff1c7224 */ /* 0x000fe200078e0010 */
[----:B------:R-:W-:Y:S01]  /*2950*/  @!P1 MOV R28, R14 ;  /* 0x0000000e001c9202 */ /* 0x000fe20000000f00 */
[----:B------:R-:W-:Y:S02]  /*2960*/  IMAD.MOV.U32 R29, RZ, RZ, R17 ;  /* 0x000000ffff1d7224 */ /* 0x000fe400078e0011 */
[----:B------:R-:W-:-:S15]  /*2970*/  @!P1 IMAD.MOV.U32 R29, RZ, RZ, R15 ;  /* 0x000000ffff1d9224 */ /* 0x000fde00078e000f */
[----:B------:R-:W-:-:S15]  /*2980*/  NOP ;  /* 0x0000000000007918 */ /* 0x000fde0000000000 */
[----:B------:R-:W-:-:S15]  /*2990*/  NOP ;  /* 0x0000000000007918 */ /* 0x000fde0000000000 */
[----:B------:R-:W-:-:S03]  /*29a0*/  NOP ;  /* 0x0000000000007918 */ /* 0x000fc60000000000 */
[----:B------:R-:W-:-:S15]  /*29b0*/  DADD R62, -R20, R62 ;  /* 0x00000000143e7229 */ /* 0x000fde000000013e */
[----:B------:R-:W-:-:S15]  /*29c0*/  NOP ;  /* 0x0000000000007918 */ /* 0x000fde0000000000 */
[----:B------:R-:W-:-:S15]  /*29d0*/  NOP ;  /* 0x0000000000007918 */ /* 0x000fde0000000000 */
[----:B------:R-:W-:-:S15]  /*29e0*/  NOP ;  /* 0x0000000000007918 */ /* 0x000fde0000000000 */
[----:B------:R-:W-:-:S04]  /*29f0*/  NOP ;  /* 0x0000000000007918 */ /* 0x000fc80000000000 */
[----:B------:R-:W3:Y:S02]  /*2a00*/  DADD R46, -RZ, |R30| ;  /* 0x00000000ff2e7229 */ /* 0x000ee4000000051e */
[----:B---3--:R-:W-:-:S15]  /*2a10*/  IMAD.MOV.U32 R71, RZ, RZ, R47 ;  /* 0x000000ffff477224 */ /* 0x008fde00078e002f */
[----:B------:R-:W-:-:S15]  /*2a20*/  NOP ;  /* 0x0000000000007918 */ /* 0x000fde0000000000 */
[----:B------:R-:W-:-:S15]  /*2a30*/  NOP ;  /* 0x0000000000007918 */ /* 0x000fde0000000000 */
[----:B------:R-:W-:-:S15]  /*2a40*/  NOP ;  /* 0x0000000000007918 */ /* 0x000fde0000000000 */
[----:B------:R-:W-:-:S02]  /*2a50*/  NOP ;  /* 0x0000000000007918 */ /* 0x000fc40000000000 */
[----:B--2---:R0:W3:Y:S02]  /*2a60*/  DMUL R62, R24, R62 ;  /* 0x0000003e183e7228 */ /* 0x0040e40000000000 */
[----:B01-3--:R-:W-:Y:S05]  /*2a70*/  CALL.REL.NOINC `($_Z30focal_loss_forward_cuda_kernelILb1ELi2EdldfEvPT4_PT1_PKS2_PKT2_PKflllfff$__internal_accurate_pow) ;  /* 0x0000003c00e87944 */ /* 0x00bfea0003c00000 */
[----:B------:R-:W-:Y:S05]  /*2a80*/  BSYNC.RECONVERGENT B3 ;  /* 0x0000000000037941 */ /* 0x000fea0003800200 */
.L_x_73:
[----:B------:R-:W0:Y:S01]  /*2a90*/  DSETP.NEU.AND P4, PT, R30, RZ, PT ;  /* 0x000000ff1e00722a */ /* 0x000e220003f8d000 */
[----:B------:R-:W-:Y:S01]  /*2aa0*/  PLOP3.LUT P5, PT, PT, PT, PT, 0x8, 0x80 ;  /* 0x000000000080781c */ /* 0x000fe20003fae170 */
[----:B------:R-:W-:Y:S01]  /*2ab0*/  BSSY.RECONVERGENT B3, `(.L_x_74) ;  /* 0x0000040000037945 */ /* 0x000fe20003800200 */
[----:B0-----:R-:W-:-:S15]  /*2ac0*/  ISETP.GE.OR P1, PT, R23, RZ, P4 ;  /* 0x000000ff1700720c */ /* 0x001fde0002726670 */
[----:B------:R-:W-:-:S15]  /*2ad0*/  NOP ;  /* 0x0000000000007918 */ /* 0x000fde0000000000 */
[----:B------:R-:W-:-:S15]  /*2ae0*/  NOP ;  /* 0x0000000000007918 */ /* 0x000fde0000000000 */
[----:B------:R-:W-:-:S15]  /*2af0*/  NOP ;  /* 0x0000000000007918 */ /* 0x000fde0000000000 */
[----:B------:R-:W-:-:S01]  /*2b00*/  NOP ;  /* 0x0000000000007918 */ /* 0x000fc20000000000 */
[----:B------:R-:W0:Y:S02]  /*2b10*/  DADD R46, R22, R30 ;  /* 0x00000000162e7229 */ /* 0x000e24000000001e */
[----:B0-----:R-:W-:-:S04]  /*2b20*/  LOP3.LUT R48, R47, 0x7ff00000, RZ, 0xc0, !PT ;  /* 0x7ff000002f307812 */ /* 0x001fc800078ec0ff */
[----:B------:R-:W-:-:S15]  /*2b30*/  ISETP.NE.AND P6, PT, R48, 0x7ff00000, PT ;  /* 0x7ff000003000780c */ /* 0x000fde0003fc5270 */
[----:B------:R-:W-:-:S15]  /*2b40*/  NOP ;  /* 0x0000000000007918 */ /* 0x000fde0000000000 */
[----:B------:R-:W-:-:S15]  /*2b50*/  NOP ;  /* 0x0000000000007918 */ /* 0x000fde0000000000 */
[----:B------:R-:W-:-:S13]  /*2b60*/  NOP ;  /* 0x0000000000007918 */ /* 0x000fda0000000000 */
[----:B------:R-:W0:Y:S02]  /*2b70*/  @P4 DSETP.NEU.AND P3, PT, R34, R22, PT ;  /* 0x000000162200422a */ /* 0x000e240003f6d000 */
[----:B0-----:R-:W-:Y:S02]  /*2b80*/  @P4 PLOP3.LUT P5, PT, P3, PT, PT, 0x80, 0x8 ;  /* 0x000000000008481c */ /* 0x001fe40001faf070 */
[----:B------:R-:W-:-:S15]  /*2b90*/  ISETP.GE.AND P3, PT, R31, RZ, PT ;  /* 0x000000ff1f00720c */ /* 0x000fde0003f66270 */
[----:B------:R-:W-:-:S15]  /*2ba0*/  NOP ;  /* 0x0000000000007918 */ /* 0x000fde0000000000 */
[----:B------:R-:W-:-:S15]  /*2bb0*/  NOP ;  /* 0x0000000000007918 */ /* 0x000fde0000000000 */
[----:B------:R-:W-:-:S15]  /*2bc0*/  NOP ;  /* 0x0000000000007918 */ /* 0x000fde0000000000 */
[----:B------:R-:W0:Y:S02]  /*2bd0*/  DADD R46, -RZ, -R24 ;  /* 0x00000000ff2e7229 */ /* 0x000e240000000918 */
[-C--:B0-----:R-:W-:Y:S02]  /*2be0*/  FSEL R49, R46, R24.reuse, !P2 ;  /* 0x000000182e317208 */ /* 0x081fe40005000000 */
[-C--:B------:R-:W-:Y:S02]  /*2bf0*/  FSEL R50, R47, R25.reuse, !P2 ;  /* 0x000000192f327208 */ /* 0x080fe40005000000 */
[----:B------:R-:W-:Y:S02]  /*2c00*/  @!P4 SEL R46, R31, RZ, P0 ;  /* 0x000000ff1f2ec207 */ /* 0x000fe40000000000 */
[----:B------:R-:W-:Y:S01]  /*2c10*/  FSEL R47, R49, R24, !P3 ;  /* 0x00000018312f7208 */ /* 0x000fe20005800000 */
[----:B------:R-:W-:Y:S01]  /*2c20*/  @!P4 IMAD.MOV.U32 R24, RZ, RZ, RZ ;  /* 0x000000ffff18c224 */ /* 0x000fe200078e00ff */
[----:B------:R-:W-:-:S02]  /*2c30*/  FSEL R48, R50, R25, !P3 ;  /* 0x0000001932307208 */ /* 0x000fc40005800000 */
[----:B------:R-:W-:Y:S02]  /*2c40*/  @!P1 LOP3.LUT R46, R46, 0x7ff00000, RZ, 0xfc, !PT ;  /* 0x7ff000002e2e9812 */ /* 0x000fe400078efcff */
[----:B------:R-:W-:Y:S02]  /*2c50*/  @P5 FSEL R47, R47, RZ, P3 ;  /* 0x000000ff2f2f5208 */ /* 0x000fe40001800000 */
[----:B------:R-:W-:Y:S01]  /*2c60*/  @P5 FSEL R48, R48, -QNAN , P3 ;  /* 0xfff8000030305808 */ /* 0x000fe20001800000 */
[----:B------:R-:W-:Y:S01]  /*2c70*/  @!P4 IMAD.MOV.U32 R25, RZ, RZ, R46 ;  /* 0x000000ffff19c224 */ /* 0x000fe200078e002e */
[----:B------:R-:W-:Y:S01]  /*2c80*/  @!P4 PLOP3.LUT P1, PT, P0, PT, PT, 0x80, 0x8 ;  /* 0x000000000008c81c */ /* 0x000fe2000072f070 */
[----:B------:R-:W-:Y:S01]  /*2c90*/  @P4 IMAD.MOV.U32 R24, RZ, RZ, R47 ;  /* 0x000000ffff184224 */ /* 0x000fe200078e002f */
[----:B------:R-:W-:Y:S01]  /*2ca0*/  @P4 PLOP3.LUT P1, PT, P2, PT, PT, 0x8, 0x80 ;  /* 0x000000000080481c */ /* 0x000fe2000172e170 */
[----:B------:R-:W-:Y:S01]  /*2cb0*/  @P4 IMAD.MOV.U32 R25, RZ, RZ, R48 ;  /* 0x000000ffff194224 */ /* 0x000fe200078e0030 */
[----:B------:R-:W-:Y:S11]  /*2cc0*/  @P6 BRA `(.L_x_75) ;  /* 0x0000000000786947 */ /* 0x000ff60003800000 */
[----:B------:R-:W0:Y:S02]  /*2cd0*/  LDC R46, c[0x0][0x3c4] ;  /* 0x0000f100ff2e7b82 */ /* 0x000e240000000800 */
[----:B0-----:R-:W-:-:S13]  /*2ce0*/  FSETP.NAN.FTZ.AND P2, PT, R46, R46, PT ;  /* 0x0000002e2e00720b */ /* 0x001fda0003f58000 */
[----:B------:R-:W0:-:S15]  /*2cf0*/  DSETP.NUM.AND P2, PT, R30, R30, !P2 ;  /* 0x0000001e1e00722a */ /* 0x000e1e0005747000 */
[----:B------:R-:W-:-:S15]  /*2d00*/  NOP ;  /* 0x0000000000007918 */ /* 0x000fde0000000000 */
[----:B------:R-:W-:-:S15]  /*2d10*/  NOP ;  /* 0x0000000000007918 */ /* 0x000fde0000000000 */
[----:B------:R-:W-:-:S15]  /*2d20*/  NOP ;  /* 0x0000000000007918 */ /* 0x000fde0000000000 */
[----:B------:R-:W-:-:S04]  /*2d30*/  NOP ;  /* 0x0000000000007918 */ /* 0x000fc80000000000 */
[----:B0-----:R0:W1:Y:S02]  /*2d40*/  @!P2 DADD R24, R22, R30 ;  /* 0x000000001618a229 */ /* 0x001064000000001e */
[----:B01----:R-:W-:Y:S05]  /*2d50*/  @!P2 BRA `(.L_x_75) ;  /* 0x000000000054a947 */ /* 0x003fea0003800000 */
[----:B------:R-:W0:Y:S02]  /*2d60*/  DSETP.NEU.AND P2, PT, |R22|, +INF , PT ;  /* 0x7ff000001600742a */ /* 0x000e240003f4d200 */
[----:B0-----:R-:W-:Y:S05]  /*2d70*/  @P2 BRA `(.L_x_76) ;  /* 0x00000000002c2947 */ /* 0x001fea0003800000 */
[----:B------:R-:W-:Y:S01]  /*2d80*/  ISETP.GE.AND P2, PT, R23, RZ, PT ;  /* 0x000000ff1700720c */ /* 0x000fe20003f46270 */
[----:B------:R-:W0:Y:S02]  /*2d90*/  DSETP.GT.AND P1, PT, |R30|, 1, PT ;  /* 0x3ff000001e00742a */ /* 0x000e240003f24200 */
[----:B0-----:R-:W-:-:S10]  /*2da0*/  SEL R24, RZ, 0x7ff00000, !P1 ;  /* 0x7ff00000ff187807 */ /* 0x001fd40004800000 */
[----:B------:R-:W-:-:S15]  /*2db0*/  @!P2 LOP3.LUT R24, R24, 0x7ff00000, RZ, 0x3c, !PT ;  /* 0x7ff000001818a812 */ /* 0x000fde00078e3cff */
[----:B------:R-:W-:-:S15]  /*2dc0*/  NOP ;  /* 0x0000000000007918 */ /* 0x000fde0000000000 */
[----:B------:R-:W-:-:S15]  /*2dd0*/  NOP ;  /* 0x0000000000007918 */ /* 0x000fde0000000000 */
[----:B------:R-:W-:-:S07]  /*2de0*/  NOP ;  /* 0x0000000000007918 */ /* 0x000fce0000000000 */
[----:B------:R-:W0:Y:S02]  /*2df0*/  DSETP.NEU.AND P1, PT, R30, -1, PT ;  /* 0xbff000001e00742a */ /* 0x000e240003f2d000 */
[----:B0-----:R-:W-:Y:S01]  /*2e00*/  SEL R25, R24, 0x3ff00000, P1 ;  /* 0x3ff0000018197807 */ /* 0x001fe20000800000 */
[----:B------:R-:W-:Y:S01]  /*2e10*/  IMAD.MOV.U32 R24, RZ, RZ, RZ ;  /* 0x000000ffff187224 */ /* 0x000fe200078e00ff */
[----:B------:R-:W-:Y:S06]  /*2e20*/  BRA `(.L_x_75) ;  /* 0x0000000000207947 */ /* 0x000fec0003800000 */
.L_x_76:
[----:B------:R-:W0:Y:S02]  /*2e30*/  DSETP.NEU.AND P4, PT, |R30|, +INF , PT ;  /* 0x7ff000001e00742a */ /* 0x000e240003f8d200 */
[----:B0-----:R-:W-:Y:S01]  /*2e40*/  @!P4 LOP3.LUT R46, R23, 0x7fffffff, RZ, 0xc0, !PT ;  /* 0x7fffffff172ec812 */ /* 0x001fe200078ec0ff */
[----:B------:R-:W-:Y:S01]  /*2e50*/  @!P4 VIADD R47, R2, 0x80000000 ;  /* 0x80000000022fc836 */ /* 0x000fe20000000000 */
[----:B------:R-:W-:Y:S02]  /*2e60*/  @!P4 MOV R24, RZ ;  /* 0x000000ff0018c202 */ /* 0x000fe40000000f00 */
[----:B------:R-:W-:-:S04]  /*2e70*/  @!P4 ISETP.NE.AND P2, PT, R46, 0x3fe00000, PT ;  /* 0x3fe000002e00c80c */ /* 0x000fc80003f45270 */
[----:B------:R-:W-:-:S04]  /*2e80*/  @!P4 SEL R47, R47, R2, P2 ;  /* 0x000000022f2fc207 */ /* 0x000fc80001000000 */
[----:B------:R-:W-:-:S04]  /*2e90*/  @!P4 SEL R47, R47, R2, P1 ;  /* 0x000000022f2fc207 */ /* 0x000fc80000800000 */
[----:B------:R-:W-:-:S07]  /*2ea0*/  @!P4 SEL R25, R47, R2, !P3 ;  /* 0x000000022f19c207 */ /* 0x000fce0005800000 */
.L_x_75:
[----:B------:R-:W-:Y:S05]  /*2eb0*/  BSYNC.RECONVERGENT B3 ;  /* 0x0000000000037941 */ /* 0x000fea0003800200 */
.L_x_74:
[----:B------:R-:W0:Y:S01]  /*2ec0*/  DSETP.NEU.AND P2, PT, R30, 1, PT ;  /* 0x3ff000001e00742a */ /* 0x000e220003f4d000 */
[----:B------:R-:W-:Y:S02]  /*2ed0*/  FSETP.NEU.FTZ.AND P1, PT, RZ, UR7, PT ;  /* 0x00000007ff007c0b */ /* 0x000fe4000bf3d000 */
[----:B0-----:R-:W-:Y:S02]  /*2ee0*/  FSEL R24, R24, RZ, P2 ;  /* 0x000000ff18187208 */ /* 0x001fe40001000000 */
[----:B------:R-:W-:Y:S02]  /*2ef0*/  FSEL R25, R25, 1.875, P2 ;  /* 0x3ff0000019197808 */ /* 0x000fe40001000000 */
[----:B------:R-:W-:Y:S02]  /*2f00*/  FSEL R24, R24, RZ, P1 ;  /* 0x000000ff18187208 */ /* 0x000fe40000800000 */
[----:B------:R-:W-:-:S15]  /*2f10*/  FSEL R25, R25, 1.875, P1 ;  /* 0x3ff0000019197808 */ /* 0x000fde0000800000 */
[----:B------:R-:W-:-:S15]  /*2f20*/  NOP ;  /* 0x0000000000007918 */ /* 0x000fde0000000000 */
[----:B------:R-:W-:-:S15]  /*2f30*/  NOP ;  /* 0x0000000000007918 */ /* 0x000fde0000000000 */
[----:B------:R-:W-:-:S10]  /*2f40*/  NOP ;  /* 0x0000000000007918 */ /* 0x000fd40000000000 */
[----:B------:R-:W-:-:S15]  /*2f50*/  DMUL R64, R64, R44 ;  /* 0x0000002c40407228 */ /* 0x000fde0000000000 */
[----:B------:R-:W-:-:S15]  /*2f60*/  NOP ;  /* 0x0000000000007918 */ /* 0x000fde0000000000 */
[----:B------:R-:W-:-:S15]  /*2f70*/  NOP ;  /* 0x0000000000007918 */ /* 0x000fde0000000000 */
[----:B------:R-:W-:-:S15]  /*2f80*/  NOP ;  /* 0x0000000000007918 */ /* 0x000fde0000000000 */
[----:B------:R-:W-:-:S04]  /*2f90*/  NOP ;  /* 0x0000000000007918 */ /* 0x000fc80000000000 */
[----:B------:R-:W0:-:S15]  /*2fa0*/  DADD R42, R42, R62 ;  /* 0x000000002a2a7229 */ /* 0x000e1e000000003e */
[----:B------:R-:W-:-:S15]  /*2fb0*/  NOP ;  /* 0x0000000000007918 */ /* 0x000fde0000000000 */
[----:B------:R-:W-:-:S15]  /*2fc0*/  NOP ;  /* 0x0000000000007918 */ /* 0x000fde0000000000 */
[----:B------:R-:W-:-:S15]  /*2fd0*/  NOP ;  /* 0x0000000000007918 */ /* 0x000fde0000000000 */
[----:B------:R-:W-:-:S04]  /*2fe0*/  NOP ;  /* 0x0000000000007918 */ /* 0x000fc80000000000 */
[----:B0-----:R-:W-:-:S15]  /*2ff0*/  DFMA R40, R64, R42, -R40 ;  /* 0x0000002a4028722b */ /* 0x001fde0000000828 */
[----:B------:R-:W-:-:S15]  /*3000*/  NOP ;  /* 0x0000000000007918 */ /* 0x000fde0000000000 */
[----:B------:R-:W-:-:S15]  /*3010*/  NOP ;  /* 0x0000000000007918 */ /* 0x000fde0000000000 */
[----:B------:R-:W-:-:S15]  /*3020*/  NOP ;  /* 0x0000000000007918 */ /* 0x000fde0000000000 */
[----:B------:R-:W-:-:S04]  /*3030*/  NOP ;  /* 0x0000000000007918 */ /* 0x000fc80000000000 */
[----:B------:R-:W0:-:S15]  /*3040*/  DMUL R24, R28, R24 ;  /* 0x000000181c187228 */ /* 0x000e1e0000000000 */
[----:B------:R-:W-:-:S15]  /*3050*/  NOP ;  /* 0x0000000000007918 */ /* 0x000fde0000000000 */
[----:B------:R-:W-:-:S15]  /*3060*/  NOP ;  /* 0x0000000000007918 */ /* 0x000fde0000000000 */
[----:B------:R-:W-:-:S15]  /*3070*/  NOP ;  /* 0x0000000000007918 */ /* 0x000fde0000000000 */
[----:B------:R-:W-:-:S04]  /*3080*/  NOP ;  /* 0x0000000000007918 */ /* 0x000fc80000000000 */
[----:B0-----:R2:W3:-:S15]  /*3090*/  DMUL R28, R24, R40 ;  /* 0x00000028181c7228 */ /* 0x0014de0000000000 */
[----:B------:R-:W-:-:S15]  /*30a0*/  NOP ;  /* 0x0000000000007918 */ /* 0x000fde0000000000 */
[----:B------:R-:W-:-:S15]  /*30b0*/  NOP ;  /* 0x0000000000007918 */ /* 0x000fde0000000000 */
[----:B------:R-:W-:-:S15]  /*30c0*/  NOP ;  /* 0x0000000000007918 */ /* 0x000fde0000000000 */
[----:B------:R-:W-:-:S04]  /*30d0*/  NOP ;  /* 0x0000000000007918 */ /* 0x000fc80000000000 */
[----:B---3--:R2:W4:Y:S02]  /*30e0*/  DFMA R12, R24, R42, R12 ;  /* 0x0000002a180c722b */ /* 0x008524000000000c */
.L_x_63:
[----:B------:R-:W-:Y:S05]  /*30f0*/  BSYNC.RECONVERGENT B2 ;  /* 0x0000000000027941 */ /* 0x000fea0003800200 */
.L_x_62:
[----:B------:R-:W-:Y:S01]  /*3100*/  IADD3 R70, P2, PT, R70, 0x1, RZ ;  /* 0x0000000146467810 */ /* 0x000fe20007f5e0ff */
[----:B------:R-:W-:Y:S01]  /*3110*/  BSSY.RECONVERGENT B2, `(.L_x_77) ;  /* 0x000027d000027945 */ /* 0x000fe20003800200 */
[----:B------:R-:W-:Y:S02]  /*3120*/  CS2R R30, SRZ ;  /* 0x00000000001e7805 */ /* 0x000fe4000001ff00 */
[----:B------:R-:W-:Y:S01]  /*3130*/  ISETP.GE.U32.AND P1, PT, R70, UR18, PT ;  /* 0x0000001246007c0c */ /* 0x000fe2000bf26070 */
[----:B------:R-:W-:-:S05]  /*3140*/  IMAD.X R68, RZ, RZ, R68, P2 ;  /* 0x000000ffff447224 */ /* 0x000fca00010e0644 */
[----:B------:R-:W-:-:S13]  /*3150*/  ISETP.GE.AND.EX P1, PT, R68, UR19, PT, P1 ;  /* 0x0000001344007c0c */ /* 0x000fda000bf26310 */
[----:B------:R-:W-:Y:S05]  /*3160*/  @P1 BRA `(.L_x_78) ;  /* 0x0000002400dc1947 */ /* 0x000fea0003800000 */
[----:B--2--5:R-:W-:Y:S01]  /*3170*/  IMAD.MOV.U32 R24, RZ, RZ, 0x652b82fe ;  /* 0x652b82feff187424 */ /* 0x024fe200078e00ff */
[----:B------:R-:W-:Y:S01]  /*3180*/  MOV R49, 0x3fe62e42 ;  /* 0x3fe62e4200317802 */ /* 0x000fe20000000f00 */
[----:B------:R-:W-:Y:S01]  /*3190*/  IMAD.MOV.U32 R25, RZ, RZ, 0x3ff71547 ;  /* 0x3ff71547ff197424 */ /* 0x000fe200078e00ff */
[----:B------:R-:W-:Y:S01]  /*31a0*/  DADD R30, -RZ, -R26 ;  /* 0x00000000ff1e7229 */ /* 0x000fe2000000091a */
[----:B------:R-:W-:Y:S01]  /*31b0*/  IMAD.MOV.U32 R42, RZ, RZ, 0x652b82fe ;  /* 0x652b82feff2a7424 */ /* 0x000fe200078e00ff */
[----:B------:R-:W-:Y:S01]  /*31c0*/  BSSY.RECONVERGENT B3, `(.L_x_79) ;  /* 0x00000c1000037945 */ /* 0x000fe20003800200 */
[----:B------:R-:W-:Y:S01]  /*31d0*/  IMAD.MOV.U32 R43, RZ, RZ, 0x3ff71547 ;  /* 0x3ff71547ff2b7424 */ /* 0x000fe200078e00ff */
[----:B------:R-:W-:Y:S01]  /*31e0*/  FSETP.GEU.FTZ.AND P3, PT, |R27|, 4.1917929649353027344, PT ;  /* 0x4086232b1b00780b */ /* 0x000fe20003f7e200 */
[----:B------:R-:W-:Y:S02]  /*31f0*/  IMAD.MOV.U32 R48, RZ, RZ, -0x105c611 ;  /* 0xfefa39efff307424 */ /* 0x000fe400078e00ff */
[----:B------:R-:W-:-:S02]  /*3200*/  IMAD.MOV.U32 R50, RZ, RZ, 0x3b39803f ;  /* 0x3b39803fff327424 */ /* 0x000fc400078e00ff */
[----:B------:R-:W-:-:S15]  /*3210*/  IMAD.MOV.U32 R51, RZ, RZ, 0x3c7abc9e ;  /* 0x3c7abc9eff337424 */ /* 0x000fde00078e00ff */
[----:B------:R-:W-:-:S15]  /*3220*/  NOP ;  /* 0x0000000000007918 */ /* 0x000fde0000000000 */
[----:B------:R-:W-:-:S15]  /*3230*/  NOP ;  /* 0x0000000000007918 */ /* 0x000fde0000000000 */
[----:B------:R-:W-:-:S10]  /*3240*/  NOP ;  /* 0x0000000000007918 */ /* 0x000fd40000000000 */
[----:B------:R-:W2:-:S15]  /*3250*/  DFMA R24, R26, -R24, 6.75539944105574400000e+15 ;  /* 0x433800001a18742b */ /* 0x000e9e0000000818 */
[----:B------:R-:W-:-:S15]  /*3260*/  NOP ;  /* 0x0000000000007918 */ /* 0x000fde0000000000 */
[----:B------:R-:W-:-:S15]  /*3270*/  NOP ;  /* 0x0000000000007918 */ /* 0x000fde0000000000 */
[----:B------:R-:W-:-:S15]  /*3280*/  NOP ;  /* 0x0000000000007918 */ /* 0x000fde0000000000 */
[----:B------:R-:W-:-:S04]  /*3290*/  NOP ;  /* 0x0000000000007918 */ /* 0x000fc80000000000 */
[----:B------:R-:W3:-:S15]  /*32a0*/  DFMA R42, R26, R42, 6.75539944105574400000e+15 ;  /* 0x433800001a2a742b */ /* 0x000ede000000002a */
        /* <DEDUP_REMOVED lines=9> */
[----:B---3--:R-:W3:-:S15]  /*3340*/  DADD R46, R42, -6.75539944105574400000e+15 ;  /* 0xc33800002a2e7429 */ /* 0x008ede0000000000 */
        /* <DEDUP_REMOVED lines=9> */
[----:B---3--:R-:W3:-:S15]  /*33e0*/  DFMA R48, R46, -R48, R26 ;  /* 0x800000302e30722b */ /* 0x008ede000000001a */
        /* <DEDUP_REMOVED lines=9> */
[----:B---3--:R3:W0:Y:S02]  /*3480*/  DFMA R40, R46, -R50, R48 ;  /* 0x800000322e28722b */ /* 0x0086240000000030 */
[----:B---3--:R-:W-:Y:S02]  /*3490*/  IMAD.MOV.U32 R48, RZ, RZ, 0x69ce2bdf ;  /* 0x69ce2bdfff307424 */ /* 0x008fe400078e00ff */
[----:B------:R-:W-:Y:S02]  /*34a0*/  IMAD.MOV.U32 R49, RZ, RZ, 0x3e5ade15 ;  /* 0x3e5ade15ff317424 */ /* 0x000fe400078e00ff */
[----:B------:R-:W-:Y:S02]  /*34b0*/  IMAD.MOV.U32 R50, RZ, RZ, -0x35dec16 ;  /* 0xfca213eaff327424 */ /* 0x000fe400078e00ff */
[----:B------:R-:W-:-:S15]  /*34c0*/  IMAD.MOV.U32 R51, RZ, RZ, 0x3e928af3 ;  /* 0x3e928af3ff337424 */ /* 0x000fde00078e00ff */
[----:B------:R-:W-:-:S15]  /*34d0*/  NOP ;  /* 0x0000000000007918 */ /* 0x000fde0000000000 */
[----:B------:R-:W-:-:S15]  /*34e0*/  NOP ;  /* 0x0000000000007918 */ /* 0x000fde0000000000 */
[----:B------:R-:W-:-:S11]  /*34f0*/  NOP ;  /* 0x0000000000007918 */ /* 0x000fd60000000000 */
[----:B--2---:R-:W2:-:S15]  /*3500*/  DFMA R46, R44, R48, R50 ;  /* 0x000000302c2e722b */ /* 0x004e9e0000000032 */
[----:B------:R-:W-:-:S15]  /*3510*/  NOP ;  /* 0x0000000000007918 */ /* 0x000fde0000000000 */
[----:B------:R-:W-:-:S15]  /*3520*/  NOP ;  /* 0x0000000000007918 */ /* 0x000fde0000000000 */
[----:B------:R-:W-:-:S15]  /*3530*/  NOP ;  /* 0x0000000000007918 */ /* 0x000fde0000000000 */
[----:B------:R-:W-:-:S04]  /*3540*/  NOP ;  /* 0x0000000000007918 */ /* 0x000fc80000000000 */
[----:B0-----:R0:W3:Y:S02]  /*3550*/  DFMA R48, R40, R48, R50 ;  /* 0x000000302830722b */ /* 0x0010e40000000032 */
[----:B0-----:R-:W-:Y:S01]  /*3560*/  MOV R50, 0x62401315 ;  /* 0x6240131500327802 */ /* 0x001fe20000000f00 */
[----:B------:R-:W-:-:S15]  /*3570*/  IMAD.MOV.U32 R51, RZ, RZ, 0x3ec71dee ;  /* 0x3ec71deeff337424 */ /* 0x000fde00078e00ff */
[----:B------:R-:W-:-:S15]  /*3580*/  NOP ;  /* 0x0000000000007918 */ /* 0x000fde0000000000 */
[----:B------:R-:W-:-:S15]  /*3590*/  NOP ;  /* 0x0000000000007918 */ /* 0x000fde0000000000 */
[----:B------:R-:W-:-:S15]  /*35a0*/  NOP ;  /* 0x0000000000007918 */ /* 0x000fde0000000000 */
[----:B------:R-:W-:-:S01]  /*35b0*/  NOP ;  /* 0x0000000000007918 */ /* 0x000fc20000000000 */
[----:B--2---:R-:W0:-:S15]  /*35c0*/  DFMA R46, R44, R46, R50 ;  /* 0x0000002e2c2e722b */ /* 0x004e1e0000000032 */
[----:B------:R-:W-:-:S15]  /*35d0*/  NOP ;  /* 0x0000000000007918 */ /* 0x000fde0000000000 */
[----:B------:R-:W-:-:S15]  /*35e0*/  NOP ;  /* 0x0000000000007918 */ /* 0x000fde0000000000 */
[----:B------:R-:W-:-:S15]  /*35f0*/  NOP ;  /* 0x0000000000007918 */ /* 0x000fde0000000000 */
[----:B------:R-:W-:-:S04]  /*3600*/  NOP ;  /* 0x0000000000007918 */ /* 0x000fc80000000000 */
[----:B---3--:R2:W3:Y:S02]  /*3610*/  DFMA R48, R40, R48, R50 ;  /* 0x000000302830722b */ /* 0x0084e40000000032 */
[----:B--2---:R-:W-:Y:S02]  /*3620*/  IMAD.MOV.U32 R50, RZ, RZ, 0x7c89eb71 ;  /* 0x7c89eb71ff327424 */ /* 0x004fe400078e00ff */
[----:B------:R-:W-:-:S15]  /*3630*/  IMAD.MOV.U32 R51, RZ, RZ, 0x3efa0199 ;  /* 0x3efa0199ff337424 */ /* 0x000fde00078e00ff */
[----:B------:R-:W-:-:S15]  /*3640*/  NOP ;  /* 0x0000000000007918 */ /* 0x000fde0000000000 */
[----:B------:R-:W-:-:S15]  /*3650*/  NOP ;  /* 0x0000000000007918 */ /* 0x000fde0000000000 */
[----:B------:R-:W-:-:S15]  /*3660*/  NOP ;  /* 0x0000000000007918 */ /* 0x000fde0000000000 */
[----:B0-----:R-:W0:-:S15]  /*3670*/  DFMA R46, R44, R46, R50 ;  /* 0x0000002e2c2e722b */ /* 0x001e1e0000000032 */
        /* <DEDUP_REMOVED lines=16> */
[----:B--2---:R-:W-:Y:S01]  /*3780*/  IMAD.MOV.U32 R50, RZ, RZ, 0x1852b7af ;  /* 0x1852b7afff327424 */ /* 0x004fe200078e00ff */
[----:B------:R-:W-:-:S15]  /*3790*/  MOV R51, 0x3f56c16c ;  /* 0x3f56c16c00337802 */ /* 0x000fde0000000f00 */
[----:B------:R-:W-:-:S15]  /*37a0*/  NOP ;  /* 0x0000000000007918 */ /* 0x000fde0000000000 */
[----:B------:R-:W-:-:S15]  /*37b0*/  NOP ;  /* 0x0000000000007918 */ /* 0x000fde0000000000 */
[----:B------:R-:W-:-:S15]  /*37c0*/  NOP ;  /* 0x0000000000007918 */ /* 0x000fde0000000000 */
[----:B------:R-:W-:-:S01]  /*37d0*/  NOP ;  /* 0x0000000000007918 */ /* 0x000fc20000000000 */
        /* <DEDUP_REMOVED lines=39> */
[----:B--2---:R-:W-:Y:S01]  /*3a50*/  MOV R50, 0xb ;  /* 0x0000000b00327802 */ /* 0x004fe20000000f00 */
[----:B------:R-:W-:-:S15]  /*3a60*/  IMAD.MOV.U32 R51, RZ, RZ, 0x3fe00000 ;  /* 0x3fe00000ff337424 */ /* 0x000fde00078e00ff */
        /* <DEDUP_REMOVED lines=9> */
[----:B---3--:R-:W2:-:S15]  /*3b00*/  DFMA R48, R40, R48, R50 ;  /* 0x000000302830722b */ /* 0x008e9e0000000032 */
[----:B------:R-:W-:-:S15]  /*3b10*/  NOP ;  /* 0x0000000000007918 */ /* 0x000fde0000000000 */
[----:B------:R-:W-:-:S15]  /*3b20*/  NOP ;  /* 0x0000000000007918 */ /* 0x000fde0000000000 */
[----:B------:R-:W-:-:S15]  /*3b30*/  NOP ;  /* 0x0000000000007918 */ /* 0x000fde0000000000 */
[----:B------:R-:W-:-:S04]  /*3b40*/  NOP ;  /* 0x0000000000007918 */ /* 0x000fc80000000000 */
[----:B0-----:R-:W0:-:S15]  /*3b50*/  DFMA R46, R44, R46, 1 ;  /* 0x3ff000002c2e742b */ /* 0x001e1e000000002e */
[----:B------:R-:W-:-:S15]  /*3b60*/  NOP ;  /* 0x0000000000007918 */ /* 0x000fde0000000000 */
[----:B------:R-:W-:-:S15]  /*3b70*/  NOP ;  /* 0x0000000000007918 */ /* 0x000fde0000000000 */
[----:B------:R-:W-:-:S15]  /*3b80*/  NOP ;  /* 0x0000000000007918 */ /* 0x000fde0000000000 */
[----:B------:R-:W-:-:S04]  /*3b90*/  NOP ;  /* 0x0000000000007918 */ /* 0x000fc80000000000 */
[----:B--2---:R-:W-:-:S15]  /*3ba0*/  DFMA R48, R40, R48, 1 ;  /* 0x3ff000002830742b */ /* 0x004fde0000000030 */
[----:B------:R-:W-:-:S15]  /*3bb0*/  NOP ;  /* 0x0000000000007918 */ /* 0x000fde0000000000 */
[----:B------:R-:W-:-:S15]  /*3bc0*/  NOP ;  /* 0x0000000000007918 */ /* 0x000fde0000000000 */
[----:B------:R-:W-:-:S15]  /*3bd0*/  NOP ;  /* 0x0000000000007918 */ /* 0x000fde0000000000 */
[----:B------:R-:W-:-:S04]  /*3be0*/  NOP ;  /* 0x0000000000007918 */ /* 0x000fc80000000000 */
[----:B0-----:R-:W0:Y:S02]  /*3bf0*/  DFMA R46, R44, R46, 1 ;  /* 0x3ff000002c2e742b */ /* 0x001e24000000002e */
[----:B0-----:R-:W-:-:S15]  /*3c00*/  IMAD.MOV.U32 R30, RZ, RZ, R46 ;  /* 0x000000ffff1e7224 */ /* 0x001fde00078e002e */
[----:B------:R-:W-:-:S15]  /*3c10*/  NOP ;  /* 0x0000000000007918 */ /* 0x000fde0000000000 */
[----:B------:R-:W-:-:S15]  /*3c20*/  NOP ;  /* 0x0000000000007918 */ /* 0x000fde0000000000 */
[----:B------:R-:W-:-:S15]  /*3c30*/  NOP ;  /* 0x0000000000007918 */ /* 0x000fde0000000000 */
[----:B------:R-:W-:-:S02]  /*3c40*/  NOP ;  /* 0x0000000000007918 */ /* 0x000fc40000000000 */
[----:B------:R0:W2:Y:S02]  /*3c50*/  DFMA R44, R40, R48, 1 ;  /* 0x3ff00000282c742b */ /* 0x0000a40000000030 */
[----:B0-----:R-:W-:Y:S02]  /*3c60*/  IMAD.MOV.U32 R48, RZ, RZ, R31 ;  /* 0x000000ffff307224 */ /* 0x001fe400078e001f */
[----:B------:R-:W-:Y:S02]  /*3c70*/  IMAD R31, R24, 0x100000, R47 ;  /* 0x00100000181f7824 */ /* 0x000fe400078e022f */
[----:B--2---:R-:W-:Y:S01]  /*3c80*/  IMAD R41, R42, 0x100000, R45 ;  /* 0x001000002a297824 */ /* 0x004fe200078e022d */
[----:B------:R-:W-:Y:S01]  /*3c90*/  FSETP.GEU.FTZ.AND P1, PT, |R48|, 4.1917929649353027344, PT ;  /* 0x4086232b3000780b */ /* 0x000fe20003f3e200 */
[----:B------:R-:W-:-:S12]  /*3ca0*/  IMAD.MOV.U32 R40, RZ, RZ, R44 ;  /* 0x000000ffff287224 */ /* 0x000fd800078e002c */
[----:B------:R-:W-:Y:S05]  /*3cb0*/  @!P1 BRA `(.L_x_80) ;  /* 0x0000000000449947 */ /* 0x000fea0003800000 */
[----:B------:R-:W-:Y:S01]  /*3cc0*/  FSETP.GEU.FTZ.AND P2, PT, |R48|, 4.2275390625, PT ;  /* 0x408748003000780b */ /* 0x000fe20003f5e200 */
[----:B------:R-:W-:-:S12]  /*3cd0*/  DSETP.GT.AND P1, PT, R26, RZ, PT ;  /* 0x000000ff1a00722a */ /* 0x000fd80003f24000 */
[----:B------:R-:W-:-:S04]  /*3ce0*/  @!P2 LEA.HI R25, R24, R24, RZ, 0x1 ;  /* 0x000000181819a211 */ /* 0x000fc800078f08ff */
[----:B------:R-:W-:-:S04]  /*3cf0*/  @!P2 SHF.R.S32.HI R25, RZ, 0x1, R25 ;  /* 0x00000001ff19a819 */ /* 0x000fc80000011419 */
[----:B------:R-:W-:Y:S01]  /*3d00*/  @!P2 IADD3 R24, PT, PT, R24, -R25, RZ ;  /* 0x800000191818a210 */ /* 0x000fe20007ffe0ff */
[----:B------:R-:W-:-:S03]  /*3d10*/  @!P2 IMAD R47, R25, 0x100000, R47 ;  /* 0x00100000192fa824 */ /* 0x000fc600078e022f */
[----:B------:R-:W-:Y:S01]  /*3d20*/  @!P2 LEA R25, R24, 0x3ff00000, 0x14 ;  /* 0x3ff000001819a811 */ /* 0x000fe200078ea0ff */
[----:B------:R-:W-:-:S15]  /*3d30*/  @!P2 IMAD.MOV.U32 R24, RZ, RZ, RZ ;  /* 0x000000ffff18a224 */ /* 0x000fde00078e00ff */
[----:B------:R-:W-:-:S15]  /*3d40*/  NOP ;  /* 0x0000000000007918 */ /* 0x000fde0000000000 */
[----:B------:R-:W-:-:S09]  /*3d50*/  NOP ;  /* 0x0000000000007918 */ /* 0x000fd20000000000 */
[----:B------:R-:W0:Y:S02]  /*3d60*/  DADD R30, -R26, +INF ;  /* 0x7ff000001a1e7429 */ /* 0x000e240000000100 */
[----:B0-----:R-:W-:Y:S02]  /*3d70*/  FSEL R30, R30, RZ, !P1 ;  /* 0x000000ff1e1e7208 */ /* 0x001fe40004800000 */
[----:B------:R-:W-:-:S15]  /*3d80*/  FSEL R31, R31, RZ, !P1 ;  /* 0x000000ff1f1f7208 */ /* 0x000fde0004800000 */
[----:B------:R-:W-:-:S15]  /*3d90*/  NOP ;  /* 0x0000000000007918 */ /* 0x000fde0000000000 */
[----:B------:R-:W-:-:S15]  /*3da0*/  NOP ;  /* 0x0000000000007918 */ /* 0x000fde0000000000 */
[----:B------:R-:W-:-:S15]  /*3db0*/  NOP ;  /* 0x0000000000007918 */ /* 0x000fde0000000000 */
[----:B------:R0:W2:Y:S02]  /*3dc0*/  @!P2 DMUL R30, R46, R24 ;  /* 0x000000182e1ea228 */ /* 0x0000a40000000000 */
.L_x_80:
[----:B------:R-:W-:Y:S05]  /*3dd0*/  BSYNC.RECONVERGENT B3 ;  /* 0x0000000000037941 */ /* 0x000fea0003800200 */
.L_x_79:
[----:B------:R-:W-:Y:S04]  /*3de0*/  BSSY.RECONVERGENT B3, `(.L_x_81) ;  /* 0x0000013000037945 */ /* 0x000fe80003800200 */
[----:B------:R-:W-:Y:S05]  /*3df0*/  @!P3 BRA `(.L_x_82) ;  /* 0x000000000044b947 */ /* 0x000fea0003800000 */
[----:B------:R-:W-:Y:S01]  /*3e00*/  FSETP.GEU.FTZ.AND P1, PT, |R27|, 4.2275390625, PT ;  /* 0x408748001b00780b */ /* 0x000fe20003f3e200 */
[----:B------:R-:W-:-:S12]  /*3e10*/  DSETP.GEU.AND P2, PT, R26, RZ, PT ;  /* 0x000000ff1a00722a */ /* 0x000fd80003f4e000 */
[----:B0-----:R-:W-:-:S04]  /*3e20*/  @!P1 LEA.HI R24, R42, R42, RZ, 0x1 ;  /* 0x0000002a2a189211 */ /* 0x001fc800078f08ff */
[----:B------:R-:W-:-:S05]  /*3e30*/  @!P1 SHF.R.S32.HI R25, RZ, 0x1, R24 ;  /* 0x00000001ff199819 */ /* 0x000fca0000011418 */
[----:B------:R-:W-:Y:S02]  /*3e40*/  @!P1 IMAD.IADD R24, R42, 0x1, -R25 ;  /* 0x000000012a189824 */ /* 0x000fe400078e0a19 */
[----:B------:R-:W-:-:S03]  /*3e50*/  @!P1 IMAD R45, R25, 0x100000, R45 ;  /* 0x00100000192d9824 */ /* 0x000fc600078e022d */
[----:B------:R-:W-:Y:S01]  /*3e60*/  @!P1 LEA R25, R24, 0x3ff00000, 0x14 ;  /* 0x3ff0000018199811 */ /* 0x000fe200078ea0ff */
[----:B------:R-:W-:-:S15]  /*3e70*/  @!P1 IMAD.MOV.U32 R24, RZ, RZ, RZ ;  /* 0x000000ffff189224 */ /* 0x000fde00078e00ff */
[----:B------:R-:W-:-:S15]  /*3e80*/  NOP ;  /* 0x0000000000007918 */ /* 0x000fde0000000000 */
[----:B------:R-:W-:-:S07]  /*3e90*/  NOP ;  /* 0x0000000000007918 */ /* 0x000fce0000000000 */
[----:B------:R-:W0:Y:S02]  /*3ea0*/  DADD R40, R26, +INF ;  /* 0x7ff000001a287429 */ /* 0x000e240000000000 */
[----:B0-----:R-:W-:Y:S02]  /*3eb0*/  FSEL R40, R40, RZ, P2 ;  /* 0x000000ff28287208 */ /* 0x001fe40001000000 */
[----:B------:R-:W-:-:S15]  /*3ec0*/  FSEL R41, R41, RZ, P2 ;  /* 0x000000ff29297208 */ /* 0x000fde0001000000 */
[----:B------:R-:W-:-:S15]  /*3ed0*/  NOP ;  /* 0x0000000000007918 */ /* 0x000fde0000000000 */
[----:B------:R-:W-:-:S15]  /*3ee0*/  NOP ;  /* 0x0000000000007918 */ /* 0x000fde0000000000 */
[----:B------:R-:W-:-:S15]  /*3ef0*/  NOP ;  /* 0x0000000000007918 */ /* 0x000fde0000000000 */
[----:B------:R3:W0:Y:S02]  /*3f00*/  @!P1 DMUL R40, R44, R24 ;  /* 0x000000182c289228 */ /* 0x0006240000000000 */
.L_x_82:
[----:B------:R-:W-:Y:S05]  /*3f10*/  BSYNC.RECONVERGENT B3 ;  /* 0x0000000000037941 */ /* 0x000fea0003800200 */
.L_x_81:
[----:B0-23--:R-:W-:Y:S01]  /*3f20*/  IMAD.MOV.U32 R24, RZ, RZ, R30 ;  /* 0x000000ffff187224 */ /* 0x00dfe200078e001e */
[----:B------:R-:W-:Y:S01]  /*3f30*/  MOV R25, R31 ;  /* 0x0000001f00197202 */ /* 0x000fe20000000f00 */
[----:B------:R-:W-:Y:S05]  /*3f40*/  BSSY.RECONVERGENT B3, `(.L_x_83) ;  /* 0x0000026000037945 */ /* 0x000fea0003800200 */
[----:B------:R-:W0:Y:S02]  /*3f50*/  DADD R46, R24, 1 ;  /* 0x3ff00000182e7429 */ /* 0x000e240000000000 */
[----:B0-----:R-:W0:Y:S01]  /*3f60*/  MUFU.RCP64H R25, R47 ;  /* 0x0000002f00197308 */ /* 0x001e220000001800 */
[----:B------:R-:W-:-:S05]  /*3f70*/  VIADD R24, R47, 0x300402 ;  /* 0x003004022f187836 */ /* 0x000fca0000000000 */
[----:B------:R-:W-:-:S15]  /*3f80*/  FSETP.GEU.AND P1, PT, |R24|, 5.8789094863358348022e-39, PT ;  /* 0x004004021800780b */ /* 0x000fde0003f2e200 */
[----:B------:R-:W-:-:S15]  /*3f90*/  NOP ;  /* 0x0000000000007918 */ /* 0x000fde0000000000 */
[----:B------:R-:W-:-:S15]  /*3fa0*/  NOP ;  /* 0x0000000000007918 */ /* 0x000fde0000000000 */
[----:B------:R-:W-:-:S11]  /*3fb0*/  NOP ;  /* 0x0000000000007918 */ /* 0x000fd60000000000 */
[----:B0-----:R-:W0:-:S15]  /*3fc0*/  DFMA R42, -R46, R24, 1 ;  /* 0x3ff000002e2a742b */ /* 0x001e1e0000000118 */
        /* <DEDUP_REMOVED lines=14> */
[----:B0-----:R-:W0:-:S15]  /*40b0*/  DFMA R44, -R46, R42, 1 ;  /* 0x3ff000002e2c742b */ /* 0x001e1e000000012a */
[----:B------:R-:W-:-:S15]  /*40c0*/  NOP ;  /* 0x0000000000007918 */ /* 0x000fde0000000000 */
[----:B------:R-:W-:-:S15]  /*40d0*/  NOP ;  /* 0x0000000000007918 */ /* 0x000fde0000000000 */
[----:B------:R-:W-:-:S15]  /*40e0*/  NOP ;  /* 0x0000000000007918 */ /* 0x000fde0000000000 */
[----:B------:R-:W-:-:S04]  /*40f0*/  NOP ;  /* 0x0000000000007918 */ /* 0x000fc80000000000 */
[----:B0-----:R0:W2:Y:S02]  /*4100*/  DFMA R24, R42, R44, R42 ;  /* 0x0000002c2a18722b */ /* 0x0010a4000000002a */
[----:B0-2---:R-:W-:Y:S05]  /*4110*/  @P1 BRA `(.L_x_84) ;  /* 0x0000000000201947 */ /* 0x005fea0003800000 */
[----:B------:R-:W-:Y:S01]  /*4120*/  LOP3.LUT R24, R47, 0x7fffffff, RZ, 0xc0, !PT ;  /* 0x7fffffff2f187812 */ /* 0x000fe200078ec0ff */
[----:B------:R-:W-:Y:S01]  /*4130*/  IMAD.MOV.U32 R42, RZ, RZ, R46 ;  /* 0x000000ffff2a7224 */ /* 0x000fe200078e002e */
[----:B------:R-:W-:Y:S01]  /*4140*/  MOV R48, 0x4180 ;  /* 0x0000418000307802 */ /* 0x000fe20000000f00 */
[----:B------:R-:W-:Y:S02]  /*4150*/  IMAD.MOV.U32 R43, RZ, RZ, R47 ;  /* 0x000000ffff2b7224 */ /* 0x000fe400078e002f */
[----:B------:R-:W-:-:S07]  /*4160*/  VIADD R46, R24, 0xfff00000 ;  /* 0xfff00000182e7836 */ /* 0x000fce0000000000 */
[----:B-1--4-:R-:W-:Y:S05]  /*4170*/  CALL.REL.NOINC `($__internal_3_$__cuda_sm20_dblrcp_rn_slowpath_v3) ;  /* 0x0000001c004c7944 */ /* 0x012fea0003c00000 */
[----:B------:R-:W-:Y:S02]  /*4180*/  IMAD.MOV.U32 R24, RZ, RZ, R44 ;  /* 0x000000ffff187224 */ /* 0x000fe400078e002c */
[----:B------:R-:W-:-:S07]  /*4190*/  IMAD.MOV.U32 R25, RZ, RZ, R45 ;  /* 0x000000ffff197224 */ /* 0x000fce00078e002d */
.L_x_84:
[----:B------:R-:W-:Y:S05]  /*41a0*/  BSYNC.RECONVERGENT B3 ;  /* 0x0000000000037941 */ /* 0x000fea0003800200 */
.L_x_83:
[----:B------:R-:W-:Y:S01]  /*41b0*/  IADD3 R39, P3, PT, R8, 0x1, RZ ;  /* 0x0000000108277810 */ /* 0x000fe20007f7e0ff */
[----:B------:R-:W-:Y:S01]  /*41c0*/  IMAD.MOV.U32 R36, RZ, RZ, 0x0 ;  /* 0x00000000ff247424 */ /* 0x000fe200078e00ff */
[----:B------:R-:W-:Y:S01]  /*41d0*/  DSETP.GE.AND P1, PT, R26, RZ, PT ;  /* 0x000000ff1a00722a */ /* 0x000fe20003f26000 */
[----:B------:R-:W-:Y:S01]  /*41e0*/  BSSY.RECONVERGENT B3, `(.L_x_85) ;  /* 0x00000f4000037945 */ /* 0x000fe20003800200 */
[----:B------:R-:W-:Y:S02]  /*41f0*/  ISETP.NE.U32.AND P2, PT, R39, R38, PT ;  /* 0x000000262700720c */ /* 0x000fe40003f45070 */
[----:B------:R-:W-:-:S04]  /*4200*/  IADD3.X R39, PT, PT, RZ, R7, RZ, P3, !PT ;  /* 0x00000007ff277210 */ /* 0x000fc80001ffe4ff */
[----:B------:R-:W-:-:S04]  /*4210*/  ISETP.NE.AND.EX P2, PT, R39, R0, PT, P2 ;  /* 0x000000002700720c */ /* 0x000fc80003f45320 */
[----:B------:R-:W-:Y:S01]  /*4220*/  ISETP.LT.OR P2, PT, R37, RZ, P2 ;  /* 0x000000ff2500720c */ /* 0x000fe20001741670 */
[----:B------:R-:W-:-:S12]  /*4230*/  IMAD.MOV.U32 R37, RZ, RZ, 0x3ff00000 ;  /* 0x3ff00000ff257424 */ /* 0x000fd800078e00ff */
[----:B------:R-:W-:Y:S02]  /*4240*/  @!P2 IMAD.MOV.U32 R36, RZ, RZ, R18 ;  /* 0x000000ffff24a224 */ /* 0x000fe400078e0012 */
[----:B------:R-:W-:-:S15]  /*4250*/  @!P2 IMAD.MOV.U32 R37, RZ, RZ, R19 ;  /* 0x000000ffff25a224 */ /* 0x000fde00078e0013 */
[----:B------:R-:W-:-:S15]  /*4260*/  NOP ;  /* 0x0000000000007918 */ /* 0x000fde0000000000 */
[----:B------:R-:W-:-:S07]  /*4270*/  NOP ;  /* 0x0000000000007918 */ /* 0x000fce0000000000 */
[----:B------:R-:W-:-:S15]  /*4280*/  DADD R50, -RZ, -R26 ;  /* 0x00000000ff327229 */ /* 0x000fde000000091a */
[----:B------:R-:W-:-:S15]  /*4290*/  NOP ;  /* 0x0000000000007918 */ /* 0x000fde0000000000 */
[----:B------:R-:W-:-:S15]  /*42a0*/  NOP ;  /* 0x0000000000007918 */ /* 0x000fde0000000000 */
[----:B------:R-:W-:-:S15]  /*42b0*/  NOP ;  /* 0x0000000000007918 */ /* 0x000fde0000000000 */
[----:B------:R-:W-:-:S04]  /*42c0*/  NOP ;  /* 0x0000000000007918 */ /* 0x000fc80000000000 */
[----:B------:R-:W0:-:S15]  /*42d0*/  DADD R36, -R20, R36 ;  /* 0x0000000014247229 */ /* 0x000e1e0000000124 */
[----:B------:R-:W-:-:S15]  /*42e0*/  NOP ;  /* 0x0000000000007918 */ /* 0x000fde0000000000 */
[----:B------:R-:W-:-:S15]  /*42f0*/  NOP ;  /* 0x0000000000007918 */ /* 0x000fde0000000000 */
[----:B------:R-:W-:-:S15]  /*4300*/  NOP ;  /* 0x0000000000007918 */ /* 0x000fde0000000000 */
[----:B------:R-:W-:-:S04]  /*4310*/  NOP ;  /* 0x0000000000007918 */ /* 0x000fc80000000000 */
[----:B0-----:R0:W-:Y:S02]  /*4320*/  DMUL R26, R26, R36 ;  /* 0x000000241a1a7228 */ /* 0x0011e40000000000 */
[----:B0-----:R-:W-:Y:S01]  /*4330*/  FSEL R36, R30, R40, P1 ;  /* 0x000000281e247208 */ /* 0x001fe20000800000 */
[----:B------:R-:W-:Y:S01]  /*4340*/  IMAD.MOV.U32 R40, RZ, RZ, R24 ;  /* 0x000000ffff287224 */ /* 0x000fe200078e0018 */
[----:B------:R-:W-:Y:S01]  /*4350*/  FSEL R37, R31, R41, P1 ;  /* 0x000000291f257208 */ /* 0x000fe20000800000 */
[----:B------:R-:W-:Y:S01]  /*4360*/  IMAD.MOV.U32 R31, RZ, RZ, R21 ;  /* 0x000000ffff1f7224 */ /* 0x000fe200078e0015 */
[----:B------:R-:W-:Y:S01]  /*4370*/  MOV R30, R20 ;  /* 0x00000014001e7202 */ /* 0x000fe20000000f00 */
[----:B------:R-:W-:Y:S02]  /*4380*/  IMAD.MOV.U32 R41, RZ, RZ, R25 ;  /* 0x000000ffff297224 */ /* 0x000fe400078e0019 */
[----:B------:R-:W-:Y:S02]  /*4390*/  @!P2 IMAD.MOV.U32 R30, RZ, RZ, R32 ;  /* 0x000000ffff1ea224 */ /* 0x000fe400078e0020 */
[----:B------:R-:W-:-:S15]  /*43a0*/  @!P2 IMAD.MOV.U32 R31, RZ, RZ, R33 ;  /* 0x000000ffff1fa224 */ /* 0x000fde00078e0021 */
[----:B------:R-:W-:-:S15]  /*43b0*/  NOP ;  /* 0x0000000000007918 */ /* 0x000fde0000000000 */
[----:B------:R-:W-:-:S15]  /*43c0*/  NOP ;  /* 0x0000000000007918 */ /* 0x000fde0000000000 */
[----:B------:R-:W-:-:S08]  /*43d0*/  NOP ;  /* 0x0000000000007918 */ /* 0x000fd00000000000 */
[----:B------:R-:W0:Y:S02]  /*43e0*/  DADD R36, R36, 1 ;  /* 0x3ff0000024247429 */ /* 0x000e240000000000 */
[----:B0-----:R-:W-:Y:S01]  /*43f0*/  ISETP.GT.AND P3, PT, R37, 0xfffff, PT ;  /* 0x000fffff2500780c */ /* 0x001fe20003f64270 */
[----:B------:R-:W-:Y:S02]  /*4400*/  IMAD.MOV.U32 R42, RZ, RZ, R36 ;  /* 0x000000ffff2a7224 */ /* 0x000fe400078e0024 */
[--C-:B------:R-:W-:Y:S02]  /*4410*/  IMAD.MOV.U32 R43, RZ, RZ, R37.reuse ;  /* 0x000000ffff2b7224 */ /* 0x100fe400078e0025 */
[----:B------:R-:W-:-:S15]  /*4420*/  IMAD.MOV.U32 R0, RZ, RZ, R37 ;  /* 0x000000ffff007224 */ /* 0x000fde00078e0025 */
[----:B------:R-:W-:-:S15]  /*4430*/  NOP ;  /* 0x0000000000007918 */ /* 0x000fde0000000000 */
[----:B------:R-:W-:-:S15]  /*4440*/  NOP ;  /* 0x0000000000007918 */ /* 0x000fde0000000000 */
[----:B------:R-:W-:-:S12]  /*4450*/  NOP ;  /* 0x0000000000007918 */ /* 0x000fd80000000000 */
[----:B------:R-:W0:Y:S02]  /*4460*/  @!P3 DMUL R42, R42, 1.80143985094819840000e+16 ;  /* 0x435000002a2ab828 */ /* 0x000e240000000000 */
[----:B0-----:R-:W-:Y:S01]  /*4470*/  @!P3 IMAD.MOV.U32 R0, RZ, RZ, R43 ;  /* 0x000000ffff00b224 */ /* 0x001fe200078e002b */
[----:B------:R-:W-:-:S03]  /*4480*/  @!P3 MOV R36, R42 ;  /* 0x0000002a0024b202 */ /* 0x000fc60000000f00 */
[----:B------:R-:W-:-:S05]  /*4490*/  VIADD R37, R0, 0xffffffff ;  /* 0xffffffff00257836 */ /* 0x000fca0000000000 */
[----:B------:R-:W-:-:S13]  /*44a0*/  ISETP.GE.U32.AND P4, PT, R37, 0x7fefffff, PT ;  /* 0x7fefffff2500780c */ /* 0x000fda0003f86070 */
[----:B------:R-:W-:Y:S01]  /*44b0*/  @P4 IMAD.MOV.U32 R38, RZ, RZ, 0x0 ;  /* 0x00000000ff264424 */ /* 0x000fe200078e00ff */
[----:B------:R-:W-:Y:S01]  /*44c0*/  @P4 LOP3.LUT P5, RZ, R43, 0x7fffffff, RZ, 0xc0, !PT ;  /* 0x7fffffff2bff4812 */ /* 0x000fe200078ac0ff */
[----:B------:R-:W-:-:S15]  /*44d0*/  @P4 IMAD.MOV.U32 R39, RZ, RZ, 0x7ff00000 ;  /* 0x7ff00000ff274424 */ /* 0x000fde00078e00ff */
[----:B------:R-:W-:-:S15]  /*44e0*/  NOP ;  /* 0x0000000000007918 */ /* 0x000fde0000000000 */
[----:B------:R-:W-:-:S08]  /*44f0*/  NOP ;  /* 0x0000000000007918 */ /* 0x000fd00000000000 */
[----:B------:R-:W0:Y:S02]  /*4500*/  DADD R44, -R24, 1 ;  /* 0x3ff00000182c7429 */ /* 0x000e240000000100 */
[----:B0-----:R-:W-:Y:S01]  /*4510*/  @!P2 IMAD.MOV.U32 R40, RZ, RZ, R44 ;  /* 0x000000ffff28a224 */ /* 0x001fe200078e002c */
[----:B------:R-:W-:-:S15]  /*4520*/  @!P2 MOV R41, R45 ;  /* 0x0000002d0029a202 */ /* 0x000fde0000000f00 */
[----:B------:R-:W-:-:S15]  /*4530*/  NOP ;  /* 0x0000000000007918 */ /* 0x000fde0000000000 */
[----:B------:R-:W-:-:S15]  /*4540*/  NOP ;  /* 0x0000000000007918 */ /* 0x000fde0000000000 */
[----:B------:R-:W-:-:S15]  /*4550*/  NOP ;  /* 0x0000000000007918 */ /* 0x000fde0000000000 */
[----:B------:R-:W-:-:S01]  /*4560*/  NOP ;  /* 0x0000000000007918 */ /* 0x000fc20000000000 */
[----:B------:R-:W-:-:S15]  /*4570*/  DADD R30, R30, -R24 ;  /* 0x000000001e1e7229 */ /* 0x000fde0000000818 */
[----:B------:R-:W-:-:S15]  /*4580*/  NOP ;  /* 0x0000000000007918 */ /* 0x000fde0000000000 */
[----:B------:R-:W-:-:S15]  /*4590*/  NOP ;  /* 0x0000000000007918 */ /* 0x000fde0000000000 */
[----:B------:R-:W-:-:S15]  /*45a0*/  NOP ;  /* 0x0000000000007918 */ /* 0x000fde0000000000 */
[----:B------:R-:W-:-:S04]  /*45b0*/  NOP ;  /* 0x0000000000007918 */ /* 0x000fc80000000000 */
[----:B------:R-:W-:-:S15]  /*45c0*/  DADD R46, -RZ, |R40| ;  /* 0x00000000ff2e7229 */ /* 0x000fde0000000528 */
[----:B------:R-:W-:-:S15]  /*45d0*/  NOP ;  /* 0x0000000000007918 */ /* 0x000fde0000000000 */
[----:B------:R-:W-:-:S15]  /*45e0*/  NOP ;  /* 0x0000000000007918 */ /* 0x000fde0000000000 */
[----:B------:R-:W-:-:S15]  /*45f0*/  NOP ;  /* 0x0000000000007918 */ /* 0x000fde0000000000 */
[----:B------:R-:W-:-:S04]  /*4600*/  NOP ;  /* 0x0000000000007918 */ /* 0x000fc80000000000 */
[----:B------:R0:W2:Y:S02]  /*4610*/  @P4 DFMA R38, R42, R38, +INF ;  /* 0x7ff000002a26442b */ /* 0x0000a40000000026 */
[----:B0-----:R-:W-:Y:S01]  /*4620*/  IMAD.MOV.U32 R43, RZ, RZ, -0x3ff ;  /* 0xfffffc01ff2b7424 */ /* 0x001fe200078e00ff */
[----:B--2---:R-:W-:Y:S01]  /*4630*/  @P4 FSEL R38, R38, RZ, P5 ;  /* 0x000000ff26264208 */ /* 0x004fe20002800000 */
[----:B------:R-:W-:Y:S01]  /*4640*/  @!P3 IMAD.MOV.U32 R43, RZ, RZ, -0x435 ;  /* 0xfffffbcbff2bb424 */ /* 0x000fe200078e00ff */
[----:B------:R-:W-:Y:S01]  /*4650*/  @P4 FSEL R39, R39, -QNAN , P5 ;  /* 0xfff0000027274808 */ /* 0x000fe20002800000 */
[----:B------:R-:W-:Y:S06]  /*4660*/  @P4 BRA `(.L_x_86) ;  /* 0x0000000800ac4947 */ /* 0x000fec0003800000 */
[C---:B------:R-:W-:Y:S01]  /*4670*/  LOP3.LUT R37, R0.reuse, 0xfffff, RZ, 0xc0, !PT ;  /* 0x000fffff00257812 */ /* 0x040fe200078ec0ff */
[----:B------:R-:W-:Y:S01]  /*4680*/  IMAD.MOV.U32 R54, RZ, RZ, RZ ;  /* 0x000000ffff367224 */ /* 0x000fe200078e00ff */
[----:B------:R-:W-:Y:S01]  /*4690*/  LEA.HI R0, R0, R43, RZ, 0xc ;  /* 0x0000002b00007211 */ /* 0x000fe200078f60ff */
[----:B------:R-:W-:Y:S01]  /*46a0*/  UMOV UR8, 0x80000000 ;  /* 0x8000000000087882 */ /* 0x000fe20000000000 */
[----:B------:R-:W-:Y:S01]  /*46b0*/  LOP3.LUT R37, R37, 0x3ff00000, RZ, 0xfc, !PT ;  /* 0x3ff0000025257812 */ /* 0x000fe200078efcff */
[----:B------:R-:W-:-:S03]  /*46c0*/  UMOV UR9, 0x43300000 ;  /* 0x4330000000097882 */ /* 0x000fc60000000000 */
[----:B------:R-:W-:-:S13]  /*46d0*/  ISETP.GE.U32.AND P3, PT, R37, 0x3ff6a09f, PT ;  /* 0x3ff6a09f2500780c */ /* 0x000fda0003f66070 */
[----:B------:R-:W-:Y:S02]  /*46e0*/  @P3 VIADD R39, R37, 0xfff00000 ;  /* 0xfff0000025273836 */ /* 0x000fe40000000000 */
[----:B------:R-:W-:Y:S02]  /*46f0*/  @P3 VIADD R0, R0, 0x1 ;  /* 0x0000000100003836 */ /* 0x000fe40000000000 */
[----:B------:R-:W-:-:S06]  /*4700*/  @P3 IMAD.MOV.U32 R37, RZ, RZ, R39 ;  /* 0x000000ffff253224 */ /* 0x000fcc00078e0027 */
[----:B------:R-:W0:Y:S02]  /*4710*/  DADD R56, R36, 1 ;  /* 0x3ff0000024387429 */ /* 0x000e240000000000 */
[----:B0-----:R-:W0:-:S15]  /*4720*/  MUFU.RCP64H R55, R57 ;  /* 0x0000003900377308 */ /* 0x001e1e0000001800 */
[----:B------:R-:W-:-:S15]  /*4730*/  NOP ;  /* 0x0000000000007918 */ /* 0x000fde0000000000 */
[----:B------:R-:W-:-:S15]  /*4740*/  NOP ;  /* 0x0000000000007918 */ /* 0x000fde0000000000 */
[----:B------:R-:W-:-:S15]  /*4750*/  NOP ;  /* 0x0000000000007918 */ /* 0x000fde0000000000 */
[----:B------:R-:W-:-:S02]  /*4760*/  NOP ;  /* 0x0000000000007918 */ /* 0x000fc40000000000 */
[----:B------:R2:W-:Y:S02]  /*4770*/  DADD R38, R36, -1 ;  /* 0xbff0000024267429 */ /* 0x0005e40000000000 */
[----:B--2---:R-:W-:Y:S01]  /*4780*/  LOP3.LUT R36, R0, 0x80000000, RZ, 0x3c, !PT ;  /* 0x8000000000247812 */ /* 0x004fe200078e3cff */
[----:B------:R-:W-:-:S15]  /*4790*/  IMAD.MOV.U32 R37, RZ, RZ, 0x43300000 ;  /* 0x43300000ff257424 */ /* 0x000fde00078e00ff */
[----:B------:R-:W-:-:S15]  /*47a0*/  NOP ;  /* 0x0000000000007918 */ /* 0x000fde0000000000 */
[----:B------:R-:W-:-:S15]  /*47b0*/  NOP ;  /* 0x0000000000007918 */ /* 0x000fde0000000000 */
[----:B------:R-:W-:-:S15]  /*47c0*/  NOP ;  /* 0x0000000000007918 */ /* 0x000fde0000000000 */
[----:B------:R-:W-:-:S01]  /*47d0*/  NOP ;  /* 0x0000000000007918 */ /* 0x000fc20000000000 */
        /* <DEDUP_REMOVED lines=15> */
[----:B0-----:R-:W0:-:S15]  /*48d0*/  DMUL R48, R38, R54 ;  /* 0x0000003626307228 */ /* 0x001e1e0000000000 */
        /* <DEDUP_REMOVED lines=9> */
[----:B0-----:R-:W0:-:S15]  /*4970*/  DADD R58, R38, -R48 ;  /* 0x00000000263a7229 */ /* 0x001e1e0000000830 */
[----:B------:R-:W-:-:S15]  /*4980*/  NOP ;  /* 0x0000000000007918 */ /* 0x000fde0000000000 */
[----:B------:R-:W-:-:S15]  /*4990*/  NOP ;  /* 0x0000000000007918 */ /* 0x000fde0000000000 */
[----:B------:R-:W-:-:S15]  /*49a0*/  NOP ;  /* 0x0000000000007918 */ /* 0x000fde0000000000 */
[----:B------:R-:W-:-:S04]  /*49b0*/  NOP ;  /* 0x0000000000007918 */ /* 0x000fc80000000000 */
[----:B0-----:R0:W-:Y:S02]  /*49c0*/  DADD R60, R58, R58 ;  /* 0x000000003a3c7229 */ /* 0x0011e4000000003a */
[----:B0-----:R-:W-:Y:S01]  /*49d0*/  MOV R58, 0x8b7a8b04 ;  /* 0x8b7a8b04003a7802 */ /* 0x001fe20000000f00 */
[----:B------:R-:W-:-:S15]  /*49e0*/  IMAD.MOV.U32 R59, RZ, RZ, 0x3ed0ee25 ;  /* 0x3ed0ee25ff3b7424 */ /* 0x000fde00078e00ff */
[----:B------:R-:W-:-:S15]  /*49f0*/  NOP ;  /* 0x0000000000007918 */ /* 0x000fde0000000000 */
[----:B------:R-:W-:-:S15]  /*4a00*/  NOP ;  /* 0x0000000000007918 */ /* 0x000fde0000000000 */
[----:B------:R-:W-:-:S15]  /*4a10*/  NOP ;  /* 0x0000000000007918 */ /* 0x000fde0000000000 */
[----:B------:R-:W-:-:S01]  /*4a20*/  NOP ;  /* 0x0000000000007918 */ /* 0x000fc20000000000 */
[----:B------:R-:W0:Y:S01]  /*4a30*/  DADD R36, R36, -UR8 ;  /* 0x8000000824247e29 */ /* 0x000e220008000000 */
[----:B------:R-:W-:Y:S01]  /*4a40*/  UMOV UR8, 0xfefa39ef ;  /* 0xfefa39ef00087882 */ /* 0x000fe20000000000 */
[----:B------:R-:W-:-:S15]  /*4a50*/  UMOV UR9, 0x3fe62e42 ;  /* 0x3fe62e4200097882 */ /* 0x000fde0000000000 */
[----:B------:R-:W-:-:S15]  /*4a60*/  NOP ;  /* 0x0000000000007918 */ /* 0x000fde0000000000 */
[----:B------:R-:W-:-:S15]  /*4a70*/  NOP ;  /* 0x0000000000007918 */ /* 0x000fde0000000000 */
[----:B------:R-:W-:-:S15]  /*4a80*/  NOP ;  /* 0x0000000000007918 */ /* 0x000fde0000000000 */
[----:B------:R-:W-:-:S02]  /*4a90*/  NOP ;  /* 0x0000000000007918 */ /* 0x000fc40000000000 */
[----:B0-----:R-:W-:Y:S01]  /*4aa0*/  DFMA R42, R36, UR8, R48 ;  /* 0x00000008242a7c2b */ /* 0x001fe20008000030 */
[----:B------:R-:W-:Y:S01]  /*4ab0*/  UMOV UR8, 0x3ae80f1e ;  /* 0x3ae80f1e00087882 */ /* 0x000fe20000000000 */
[----:B------:R-:W-:-:S15]  /*4ac0*/  UMOV UR9, 0x3eb1380b ;  /* 0x3eb1380b00097882 */ /* 0x000fde0000000000 */
[----:B------:R-:W-:-:S15]  /*4ad0*/  NOP ;  /* 0x0000000000007918 */ /* 0x000fde0000000000 */
[----:B------:R-:W-:-:S15]  /*4ae0*/  NOP ;  /* 0x0000000000007918 */ /* 0x000fde0000000000 */
[----:B------:R-:W-:-:S15]  /*4af0*/  NOP ;  /* 0x0000000000007918 */ /* 0x000fde0000000000 */
[----:B------:R-:W-:-:S02]  /*4b00*/  NOP ;  /* 0x0000000000007918 */ /* 0x000fc40000000000 */
[----:B------:R-:W0:-:S15]  /*4b10*/  DMUL R52, R48, R48 ;  /* 0x0000003030347228 */ /* 0x000e1e0000000000 */
[----:B------:R-:W-:-:S15]  /*4b20*/  NOP ;  /* 0x0000000000007918 */ /* 0x000fde0000000000 */
[----:B------:R-:W-:-:S15]  /*4b30*/  NOP ;  /* 0x0000000000007918 */ /* 0x000fde0000000000 */
[----:B------:R-:W-:-:S15]  /*4b40*/  NOP ;  /* 0x0000000000007918 */ /* 0x000fde0000000000 */
[----:B------:R-:W-:-:S04]  /*4b50*/  NOP ;  /* 0x0000000000007918 */ /* 0x000fc80000000000 */
[----:B0-----:R-:W0:Y:S01]  /*4b60*/  DFMA R58, R52, UR8, R58 ;  /* 0x00000008343a7c2b */ /* 0x001e22000800003a */
        /* <DEDUP_REMOVED lines=13> */
[----:B0-----:R-:W0:Y:S01]  /*4c40*/  DFMA R58, R52, R58, UR8 ;  /* 0x00000008343a7e2b */ /* 0x001e22000800003a */
        /* <DEDUP_REMOVED lines=34> */
[----:B------:R-:W2:-:S15]  /*4e70*/  DFMA R60, R38, -R48, R60 ;  /* 0x80000030263c722b */ /* 0x000e9e000000003c */
[----:B------:R-:W-:-:S15]  /*4e80*/  NOP ;  /* 0x0000000000007918 */ /* 0x000fde0000000000 */
[----:B------:R-:W-:-:S15]  /*4e90*/  NOP ;  /* 0x0000000000007918 */ /* 0x000fde0000000000 */
[----:B------:R-:W-:-:S15]  /*4ea0*/  NOP ;  /* 0x0000000000007918 */ /* 0x000fde0000000000 */
[----:B------:R-:W-:-:S04]  /*4eb0*/  NOP ;  /* 0x0000000000007918 */ /* 0x000fc80000000000 */
[----:B0-----:R-:W0:Y:S01]  /*4ec0*/  DFMA R58, R52, R58, UR8 ;  /* 0x00000008343a7e2b */ /* 0x001e22000800003a */
        /* <DEDUP_REMOVED lines=31> */
[----:B0-----:R-:W0:-:S15]  /*50c0*/  DFMA R38, R36, UR8, R38 ;  /* 0x0000000824267c2b */ /* 0x001e1e0008000026 */
[----:B------:R-:W-:-:S15]  /*50d0*/  NOP ;  /* 0x0000000000007918 */ /* 0x000fde0000000000 */
[----:B------:R-:W-:-:S15]  /*50e0*/  NOP ;  /* 0x0000000000007918 */ /* 0x000fde0000000000 */
[----:B------:R-:W-:-:S15]  /*50f0*/  NOP ;  /* 0x0000000000007918 */ /* 0x000fde0000000000 */
[----:B------:R-:W-:-:S04]  /*5100*/  NOP ;  /* 0x0000000000007918 */ /* 0x000fc80000000000 */
[----:B0-----:R0:W2:Y:S02]  /*5110*/  DADD R38, R42, R38 ;  /* 0x000000002a267229 */ /* 0x0010a40000000026 */
.L_x_86:
[----:B------:R-:W-:Y:S05]  /*5120*/  BSYNC.RECONVERGENT B3 ;  /* 0x0000000000037941 */ /* 0x000fea0003800200 */
.L_x_85:
[----:B------:R-:W3:Y:S01]  /*5130*/  LDCU UR8, c[0x0][0x3c4] ;  /* 0x00007880ff0877ac */ /* 0x000ee20008000800 */
[----:B------:R-:W-:Y:S01]  /*5140*/  FSEL R36, R50, RZ, !P1 ;  /* 0x000000ff32247208 */ /* 0x000fe20004800000 */
[----:B------:R-:W-:Y:S01]  /*5150*/  BSSY.RECONVERGENT B3, `(.L_x_87) ;  /* 0x0000017000037945 */ /* 0x000fe20003800200 */
[----:B------:R-:W-:Y:S01]  /*5160*/  FSEL R37, R51, RZ, !P1 ;  /* 0x000000ff33257208 */ /* 0x000fe20004800000 */
[----:B0-----:R-:W-:Y:S01]  /*5170*/  IMAD.MOV.U32 R42, RZ, RZ, R16 ;  /* 0x000000ffff2a7224 */ /* 0x001fe200078e0010 */
[----:B------:R-:W-:Y:S01]  /*5180*/  ISETP.NE.U32.AND P1, PT, R10, RZ, PT ;  /* 0x000000ff0a00720c */ /* 0x000fe20003f25070 */
[----:B------:R-:W-:Y:S01]  /*5190*/  IMAD.MOV.U32 R43, RZ, RZ, R17 ;  /* 0x000000ffff2b7224 */ /* 0x000fe200078e0011 */
[----:B------:R-:W-:Y:S01]  /*51a0*/  MOV R74, 0x52c0 ;  /* 0x000052c0004a7802 */ /* 0x000fe20000000f00 */
[----:B------:R-:W-:Y:S01]  /*51b0*/  @!P2 IMAD.MOV.U32 R44, RZ, RZ, R24 ;  /* 0x000000ffff2ca224 */ /* 0x000fe200078e0018 */
[----:B--2---:R0:W2:Y:S01]  /*51c0*/  DADD R38, R38, R36 ;  /* 0x0000000026267229 */ /* 0x0040a20000000024 */
[----:B------:R-:W-:Y:S01]  /*51d0*/  @!P2 IMAD.MOV.U32 R45, RZ, RZ, R25 ;  /* 0x000000ffff2da224 */ /* 0x000fe200078e0019 */
[----:B------:R-:W-:Y:S01]  /*51e0*/  ISETP.NE.AND.EX P1, PT, R9, -0x80000000, PT, P1 ;  /* 0x800000000900780c */ /* 0x000fe20003f25310 */
[----:B------:R-:W-:-:S02]  /*51f0*/  IMAD.MOV.U32 R71, RZ, RZ, R47 ;  /* 0x000000ffff477224 */ /* 0x000fc400078e002f */
[----:B------:R-:W-:Y:S02]  /*5200*/  IMAD.MOV.U32 R72, RZ, RZ, R22 ;  /* 0x000000ffff487224 */ /* 0x000fe400078e0016 */
[----:B------:R-:W-:Y:S02]  /*5210*/  IMAD.MOV.U32 R69, RZ, RZ, R23 ;  /* 0x000000ffff457224 */ /* 0x000fe400078e0017 */
[----:B---3--:R-:W-:Y:S01]  /*5220*/  IMAD.U32 R0, RZ, RZ, UR8 ;  /* 0x00000008ff007e24 */ /* 0x008fe2000f8e00ff */
[----:B------:R-:W-:Y:S01]  /*5230*/  @!P2 MOV R0, R5 ;  /* 0x000000050000a202 */ /* 0x000fe20000000f00 */
[----:B------:R-:W-:Y:S02]  /*5240*/  @!P2 IMAD.MOV.U32 R42, RZ, RZ, R14 ;  /* 0x000000ffff2aa224 */ /* 0x000fe400078e000e */
[----:B------:R-:W-:Y:S02]  /*5250*/  @!P2 IMAD.MOV.U32 R43, RZ, RZ, R15 ;  /* 0x000000ffff2ba224 */ /* 0x000fe400078e000f */
[----:B------:R-:W-:-:S15]  /*5260*/  FMUL.FTZ R0, R0, 1 ;  /* 0x3f80000000007820 */ /* 0x000fde0000410000 */
[----:B------:R-:W-:-:S15]  /*5270*/  NOP ;  /* 0x0000000000007918 */ /* 0x000fde0000000000 */
[----:B------:R-:W-:-:S15]  /*5280*/  NOP ;  /* 0x0000000000007918 */ /* 0x000fde0000000000 */
[----:B------:R-:W-:-:S04]  /*5290*/  NOP ;  /* 0x0000000000007918 */ /* 0x000fc80000000000 */
[----:B0-2---:R0:W3:Y:S02]  /*52a0*/  F2F.F64.F32 R36, R0 ;  /* 0x0000000000247310 */ /* 0x0050e40000201800 */
[----:B01-34-:R-:W-:Y:S05]  /*52b0*/  CALL.REL.NOINC `($_Z30focal_loss_forward_cuda_kernelILb1ELi2EdldfEvPT4_PT1_PKS2_PKT2_PKflllfff$__internal_accurate_pow) ;  /* 0x0000001400d87944 */ /* 0x01bfea0003c00000 */
[----:B------:R-:W-:Y:S05]  /*52c0*/  BSYNC.RECONVERGENT B3 ;  /* 0x0000000000037941 */ /* 0x000fea0003800200 */
.L_x_87:
[----:B------:R-:W0:Y:S01]  /*52d0*/  DADD R46, R22, R40 ;  /* 0x00000000162e7229 */ /* 0x000e220000000028 */
[----:B------:R-:W-:Y:S01]  /*52e0*/  PLOP3.LUT P4, PT, PT, PT, PT, 0x8, 0x80 ;  /* 0x000000000080781c */ /* 0x000fe20003f8e170 */
[----:B------:R-:W-:Y:S01]  /*52f0*/  BSSY.RECONVERGENT B3, `(.L_x_88) ;  /* 0x000003b000037945 */ /* 0x000fe20003800200 */
[----:B0-----:R-:W-:-:S04]  /*5300*/  LOP3.LUT R0, R47, 0x7ff00000, RZ, 0xc0, !PT ;  /* 0x7ff000002f007812 */ /* 0x001fc800078ec0ff */
[----:B------:R-:W-:-:S15]  /*5310*/  ISETP.NE.AND P6, PT, R0, 0x7ff00000, PT ;  /* 0x7ff000000000780c */ /* 0x000fde0003fc5270 */
[----:B------:R-:W-:-:S15]  /*5320*/  NOP ;  /* 0x0000000000007918 */ /* 0x000fde0000000000 */
[----:B------:R-:W-:-:S15]  /*5330*/  NOP ;  /* 0x0000000000007918 */ /* 0x000fde0000000000 */
[----:B------:R-:W-:-:S12]  /*5340*/  NOP ;  /* 0x0000000000007918 */ /* 0x000fd80000000000 */
[----:B------:R-:W0:Y:S02]  /*5350*/  DSETP.NEU.AND P3, PT, R40, RZ, PT ;  /* 0x000000ff2800722a */ /* 0x000e240003f6d000 */
[----:B0-----:R-:W-:Y:S02]  /*5360*/  ISETP.GE.OR P5, PT, R23, RZ, P3 ;  /* 0x000000ff1700720c */ /* 0x001fe40001fa6670 */
[----:B------:R-:W-:-:S11]  /*5370*/  @!P3 SEL R0, R41, RZ, P0 ;  /* 0x000000ff2900b207 */ /* 0x000fd60000000000 */
[----:B------:R-:W-:-:S15]  /*5380*/  @!P5 LOP3.LUT R0, R0, 0x7ff00000, RZ, 0xfc, !PT ;  /* 0x7ff000000000d812 */ /* 0x000fde00078efcff */
[----:B------:R-:W-:-:S15]  /*5390*/  NOP ;  /* 0x0000000000007918 */ /* 0x000fde0000000000 */
[----:B------:R-:W-:-:S15]  /*53a0*/  NOP ;  /* 0x0000000000007918 */ /* 0x000fde0000000000 */
[----:B------:R-:W-:-:S04]  /*53b0*/  NOP ;  /* 0x0000000000007918 */ /* 0x000fc80000000000 */
        /* <DEDUP_REMOVED lines=9> */
[----:B------:R-:W-:Y:S02]  /*5450*/  FSEL R24, R49, R24, !P2 ;  /* 0x0000001831187208 */ /* 0x000fe40005000000 */
[----:B------:R-:W-:Y:S02]  /*5460*/  FSEL R25, R46, R25, !P2 ;  /* 0x000000192e197208 */ /* 0x000fe40005000000 */
[----:B------:R-:W-:-:S02]  /*5470*/  @P3 PLOP3.LUT P1, PT, P1, PT, PT, 0x8, 0x80 ;  /* 0x000000000080381c */ /* 0x000fc40000f2e170 */
[----:B------:R-:W-:Y:S01]  /*5480*/  @P4 FSEL R24, R24, RZ, P2 ;  /* 0x000000ff18184208 */ /* 0x000fe20001000000 */
[----:B------:R-:W-:Y:S01]  /*5490*/  @!P3 IMAD.MOV.U32 R24, RZ, RZ, RZ ;  /* 0x000000ffff18b224 */ /* 0x000fe200078e00ff */
[----:B------:R-:W-:Y:S02]  /*54a0*/  @P4 FSEL R25, R25, -QNAN , P2 ;  /* 0xfff8000019194808 */ /* 0x000fe40001000000 */
[----:B------:R-:W-:Y:S02]  /*54b0*/  @!P3 PLOP3.LUT P1, PT, P0, PT, PT, 0x80, 0x8 ;  /* 0x000000000008b81c */ /* 0x000fe4000072f070 */
[----:B------:R-:W-:Y:S01]  /*54c0*/  @!P3 MOV R25, R0 ;  /* 0x000000000019b202 */ /* 0x000fe20000000f00 */
[----:B------:R-:W-:Y:S10]  /*54d0*/  @P6 BRA `(.L_x_89) ;  /* 0x0000000000706947 */ /* 0x000ff40003800000 */
[----:B------:R-:W0:Y:S02]  /*54e0*/  LDC R0, c[0x0][0x3c4] ;  /* 0x0000f100ff007b82 */ /* 0x000e240000000800 */
[----:B0-----:R-:W-:-:S13]  /*54f0*/  FSETP.NAN.FTZ.AND P3, PT, R0, R0, PT ;  /* 0x000000000000720b */ /* 0x001fda0003f78000 */
[----:B------:R-:W0:Y:S02]  /*5500*/  DSETP.NAN.OR P3, PT, R40, R40, P3 ;  /* 0x000000282800722a */ /* 0x000e240001f68400 */
[----:B0-----:R-:W-:Y:S05]  /*5510*/  @P3 BRA `(.L_x_90) ;  /* 0x00000000005c3947 */ /* 0x001fea0003800000 */
[----:B------:R-:W0:Y:S02]  /*5520*/  DSETP.NEU.AND P3, PT, |R22|, +INF , PT ;  /* 0x7ff000001600742a */ /* 0x000e240003f6d200 */
[----:B0-----:R-:W-:Y:S05]  /*5530*/  @!P3 BRA `(.L_x_91) ;  /* 0x000000000028b947 */ /* 0x001fea0003800000 */
[----:B------:R-:W0:Y:S02]  /*5540*/  DSETP.NEU.AND P3, PT, |R40|, +INF , PT ;  /* 0x7ff000002800742a */ /* 0x000e240003f6d200 */
[----:B0-----:R-:W-:Y:S05]  /*5550*/  @P3 BRA `(.L_x_89) ;  /* 0x0000000000503947 */ /* 0x001fea0003800000 */
[----:B------:R-:W-:Y:S01]  /*5560*/  LOP3.LUT R0, R23, 0x7fffffff, RZ, 0xc0, !PT ;  /* 0x7fffffff17007812 */ /* 0x000fe200078ec0ff */
[----:B------:R-:W-:Y:S02]  /*5570*/  VIADD R25, R2, 0x80000000 ;  /* 0x8000000002197836 */ /* 0x000fe40000000000 */
[----:B------:R-:W-:Y:S01]  /*5580*/  IMAD.MOV.U32 R24, RZ, RZ, RZ ;  /* 0x000000ffff187224 */ /* 0x000fe200078e00ff */
[----:B------:R-:W-:-:S04]  /*5590*/  ISETP.NE.AND P3, PT, R0, 0x3fe00000, PT ;  /* 0x3fe000000000780c */ /* 0x000fc80003f65270 */
[----:B------:R-:W-:-:S04]  /*55a0*/  SEL R25, R25, R2, P3 ;  /* 0x0000000219197207 */ /* 0x000fc80001800000 */
[----:B------:R-:W-:-:S04]  /*55b0*/  SEL R25, R25, R2, P1 ;  /* 0x0000000219197207 */ /* 0x000fc80000800000 */
[----:B------:R-:W-:Y:S01]  /*55c0*/  SEL R25, R25, R2, !P2 ;  /* 0x0000000219197207 */ /* 0x000fe20005000000 */
[----:B------:R-:W-:Y:S06]  /*55d0*/  BRA `(.L_x_89) ;  /* 0x0000000000307947 */ /* 0x000fec0003800000 */
.L_x_91:
        /* <DEDUP_REMOVED lines=11> */
.L_x_90:
[----:B------:R0:W1:Y:S02]  /*5690*/  DADD R24, R22, R40 ;  /* 0x0000000016187229 */ /* 0x0000640000000028 */
.L_x_89:
[----:B------:R-:W-:Y:S05]  /*56a0*/  BSYNC.RECONVERGENT B3 ;  /* 0x0000000000037941 */ /* 0x000fea0003800200 */
.L_x_88:
[----:B------:R-:W1:Y:S01]  /*56b0*/  DSETP.NEU.AND P1, PT, R40, 1, PT ;  /* 0x3ff000002800742a */ /* 0x000e620003f2d000 */
[----:B------:R-:W-:Y:S02]  /*56c0*/  FSETP.NEU.FTZ.AND P2, PT, RZ, UR7, PT ;  /* 0x00000007ff007c0b */ /* 0x000fe4000bf5d000 */
[----:B-1----:R-:W-:Y:S02]  /*56d0*/  FSEL R24, R24, RZ, P1 ;  /* 0x000000ff18187208 */ /* 0x002fe40000800000 */
        /* <DEDUP_REMOVED lines=11> */
[----:B------:R-:W1:-:S15]  /*5790*/  DADD R26, R38, R26 ;  /* 0x00000000261a7229 */ /* 0x000e5e000000001a */
[----:B------:R-:W-:-:S15]  /*57a0*/  NOP ;  /* 0x0000000000007918 */ /* 0x000fde0000000000 */
[----:B------:R-:W-:-:S15]  /*57b0*/  NOP ;  /* 0x0000000000007918 */ /* 0x000fde0000000000 */
[----:B------:R-:W-:-:S15]  /*57c0*/  NOP ;  /* 0x0000000000007918 */ /* 0x000fde0000000000 */
[----:B------:R-:W-:-:S04]  /*57d0*/  NOP ;  /* 0x0000000000007918 */ /* 0x000fc80000000000 */
[----:B-1----:R-:W-:-:S15]  /*57e0*/  DFMA R30, R36, R26, -R30 ;  /* 0x0000001a241e722b */ /* 0x002fde000000081e */
[----:B------:R-:W-:-:S15]  /*57f0*/  NOP ;  /* 0x0000000000007918 */ /* 0x000fde0000000000 */
[----:B------:R-:W-:-:S15]  /*5800*/  NOP ;  /* 0x0000000000007918 */ /* 0x000fde0000000000 */
[----:B------:R-:W-:-:S15]  /*5810*/  NOP ;  /* 0x0000000000007918 */ /* 0x000fde0000000000 */
[----:B------:R-:W-:-:S04]  /*5820*/  NOP ;  /* 0x0000000000007918 */ /* 0x000fc80000000000 */
[----:B------:R-:W1:-:S15]  /*5830*/  DMUL R24, R42, R24 ;  /* 0x000000182a187228 */ /* 0x000e5e0000000000 */
[----:B------:R-:W-:-:S15]  /*5840*/  NOP ;  /* 0x0000000000007918 */ /* 0x000fde0000000000 */
[----:B------:R-:W-:-:S15]  /*5850*/  NOP ;  /* 0x0000000000007918 */ /* 0x000fde0000000000 */
[----:B------:R-:W-:-:S15]  /*5860*/  NOP ;  /* 0x0000000000007918 */ /* 0x000fde0000000000 */
[----:B------:R-:W-:-:S04]  /*5870*/  NOP ;  /* 0x0000000000007918 */ /* 0x000fc80000000000 */
[----:B-1----:R3:W1:-:S15]  /*5880*/  DMUL R30, R24, R30 ;  /* 0x0000001e181e7228 */ /* 0x00265e0000000000 */
[----:B------:R-:W-:-:S15]  /*5890*/  NOP ;  /* 0x0000000000007918 */ /* 0x000fde0000000000 */
[----:B------:R-:W-:-:S15]  /*58a0*/  NOP ;  /* 0x0000000000007918 */ /* 0x000fde0000000000 */
[----:B------:R-:W-:-:S15]  /*58b0*/  NOP ;  /* 0x0000000000007918 */ /* 0x000fde0000000000 */
[----:B------:R-:W-:-:S04]  /*58c0*/  NOP ;  /* 0x0000000000007918 */ /* 0x000fc80000000000 */
[----:B-1----:R3:W2:Y:S02]  /*58d0*/  DFMA R12, R24, R26, R12 ;  /* 0x0000001a180c722b */ /* 0x0026a4000000000c */
.L_x_78:
[----:B------:R-:W-:Y:S05]  /*58e0*/  BSYNC.RECONVERGENT B2 ;  /* 0x0000000000027941 */ /* 0x000fea0003800200 */
.L_x_77:
[----:B--23-5:R-:W-:-:S04]  /*58f0*/  IADD3 R24, P1, PT, R4, UR20, RZ ;  /* 0x0000001404187c10 */ /* 0x02cfc8000ff3e0ff */
[----:B------:R-:W-:-:S05]  /*5900*/  IADD3.X R25, PT, PT, R6, UR21, RZ, P1, !PT ;  /* 0x0000001506197c10 */ /* 0x000fca0008ffe4ff */
[----:B------:R3:W-:Y:S04]  /*5910*/  STG.E.128 desc[UR16][R24.64], R28 ;  /* 0x0000001c18007986 */ /* 0x0007e8000c101d10 */
.L_x_61:
[----:B------:R-:W-:Y:S05]  /*5920*/  BSYNC.RECONVERGENT B1 ;  /* 0x0000000000017941 */ /* 0x000fea0003800200 */
.L_x_60:
[C---:B------:R-:W-:Y:S02]  /*5930*/  IADD3 R8, P1, PT, R3.reuse, R8, RZ ;  /* 0x0000000803087210 */ /* 0x040fe40007f3e0ff */
[----:B------:R-:W-:-:S03]  /*5940*/  LEA R4, P2, R3, R4, 0x3 ;  /* 0x0000000403047211 */ /* 0x000fc600078418ff */
[----:B------:R-:W-:Y:S01]  /*5950*/  IMAD.X R7, RZ, RZ, R7, P1 ;  /* 0x000000ffff077224 */ /* 0x000fe200008e0607 */
[----:B------:R-:W-:Y:S02]  /*5960*/  ISETP.GE.U32.AND P1, PT, R8, UR4, PT ;  /* 0x0000000408007c0c */ /* 0x000fe4000bf26070 */
[----:B------:R-:W-:Y:S02]  /*5970*/  LEA.HI.X R6, R3, R6, RZ, 0x3, P2 ;  /* 0x0000000603067211 */ /* 0x000fe400010f1cff */
[----:B------:R-:W-:-:S13]  /*5980*/  ISETP.GE.AND.EX P1, PT, R7, UR6, PT, P1 ;  /* 0x0000000607007c0c */ /* 0x000fda000bf26310 */
[----:B------:R-:W-:Y:S05]  /*5990*/  @!P1 BRA `(.L_x_92) ;  /* 0xffffffa800fc9947 */ /* 0x000fea000383ffff */
.L_x_56:
[----:B------:R-:W-:Y:S05]  /*59a0*/  BSYNC.RECONVERGENT B0 ;  /* 0x0000000000007941 */ /* 0x000fea0003800200 */
.L_x_55:
[----:B------:R-:W0:Y:S01]  /*59b0*/  S2UR UR5, SR_CgaCtaId ;  /* 0x00000000000579c3 */ /* 0x000e220000008800 */
[----:B------:R-:W-:Y:S01]  /*59c0*/  UMOV UR4, 0x400 ;  /* 0x0000040000047882 */ /* 0x000fe20000000000 */
[----:B------:R-:W-:Y:S02]  /*59d0*/  ISETP.GE.U32.AND P0, PT, R11, 0x2, PT ;  /* 0x000000020b00780c */ /* 0x000fe40003f06070 */
[----:B------:R-:W-:Y:S01]  /*59e0*/  ISETP.NE.AND P1, PT, R66, RZ, PT ;  /* 0x000000ff4200720c */ /* 0x000fe20003f25270 */
[----:B0-----:R-:W-:-:S06]  /*59f0*/  ULEA UR4, UR5, UR4, 0x18 ;  /* 0x0000000405047291 */ /* 0x001fcc000f8ec0ff */
[----:B------:R-:W-:-:S05]  /*5a00*/  LEA R7, R66, UR4, 0x3 ;  /* 0x0000000442077c11 */ /* 0x000fca000f8e18ff */
[----:B----4-:R0:W-:Y:S01]  /*5a10*/  STS.64 [R7], R12 ;  /* 0x0000000c07007388 */ /* 0x0101e20000000a00 */
[----:B------:R-:W-:Y:S06]  /*5a20*/  BAR.SYNC.DEFER_BLOCKING 0x0 ;  /* 0x0000000000007b1d */ /* 0x000fec0000010000 */
[----:B------:R-:W-:Y:S05]  /*5a30*/  @!P0 BRA `(.L_x_93) ;  /* 0x00000000002c8947 */ /* 0x000fea0003800000 */
.L_x_94:
[----:B------:R-:W-:-:S04]  /*5a40*/  SHF.R.U32.HI R6, RZ, 0x1, R11 ;  /* 0x00000001ff067819 */ /* 0x000fc8000001160b */
[----:B------:R-:W-:-:S13]  /*5a50*/  ISETP.GE.U32.AND P0, PT, R66, R6, PT ;  /* 0x000000064200720c */ /* 0x000fda0003f06070 */
[----:B------:R-:W-:Y:S01]  /*5a60*/  @!P0 IMAD R0, R6, 0x8, R7 ;  /* 0x0000000806008824 */ /* 0x000fe200078e0207 */
[----:B------:R-:W-:Y:S04]  /*5a70*/  @!P0 LDS.64 R4, [R7] ;  /* 0x0000000007048984 */ /* 0x000fe80000000a00 */
[----:B------:R-:W4:Y:S02]  /*5a80*/  @!P0 LDS.64 R2, [R0] ;  /* 0x0000000000028984 */ /* 0x000f240000000a00 */
[----:B----4-:R-:W4:Y:S02]  /*5a90*/  @!P0 DADD R2, R2, R4 ;  /* 0x0000000002028229 */ /* 0x010f240000000004 */
[----:B----4-:R4:W-:Y:S01]  /*5aa0*/  @!P0 STS.64 [R7], R2 ;  /* 0x0000000207008388 */ /* 0x0109e20000000a00 */
[----:B------:R-:W-:Y:S01]  /*5ab0*/  BAR.SYNC.DEFER_BLOCKING 0x0 ;  /* 0x0000000000007b1d */ /* 0x000fe20000010000 */
[----:B------:R-:W-:Y:S01]  /*5ac0*/  ISETP.GT.U32.AND P0, PT, R11, 0x3, PT ;  /* 0x000000030b00780c */ /* 0x000fe20003f04070 */
[----:B------:R-:W-:-:S12]  /*5ad0*/  IMAD.MOV.U32 R11, RZ, RZ, R6 ;  /* 0x000000ffff0b7224 */ /* 0x000fd800078e0006 */
[----:B----4-:R-:W-:Y:S05]  /*5ae0*/  @P0 BRA `(.L_x_94) ;  /* 0xfffffffc00d40947 */ /* 0x010fea000383ffff */
.L_x_93:
[----:B------:R-:W-:Y:S05]  /*5af0*/  @P1 EXIT ;  /* 0x000000000000194d */ /* 0x000fea0003800000 */
[----:B------:R-:W4:Y:S01]  /*5b00*/  S2UR UR5, SR_CgaCtaId ;  /* 0x00000000000579c3 */ /* 0x000f220000008800 */
[----:B-----5:R-:W-:Y:S01]  /*5b10*/  FMUL.FTZ R4, R67, 1 ;  /* 0x3f80000043047820 */ /* 0x020fe20000410000 */
[----:B------:R-:W-:-:S05]  /*5b20*/  UMOV UR4, 0x400 ;  /* 0x0000040000047882 */ /* 0x000fca0000000000 */
[----:B------:R-:W0:Y:S02]  /*5b30*/  F2F.F64.F32 R4, R4 ;  /* 0x0000000400047310 */ /* 0x000e240000201800 */
[----:B0-----:R-:W-:-:S04]  /*5b40*/  IADD3 R6, PT, PT, R5, 0x300402, RZ ;  /* 0x0030040205067810 */ /* 0x001fc80007ffe0ff */
[----:B------:R-:W-:Y:S01]  /*5b50*/  FSETP.GEU.AND P0, PT, |R6|, 5.8789094863358348022e-39, PT ;  /* 0x004004020600780b */ /* 0x000fe20003f0e200 */
[----:B----4-:R-:W-:Y:S01]  /*5b60*/  ULEA UR4, UR5, UR4, 0x18 ;  /* 0x0000000405047291 */ /* 0x010fe2000f8ec0ff */
[----:B------:R-:W0:-:S15]  /*5b70*/  MUFU.RCP64H R7, R5 ;  /* 0x0000000500077308 */ /* 0x000e1e0000001800 */
        /* <DEDUP_REMOVED lines=13> */
[----:B0-----:R0:W4:Y:S02]  /*5c50*/  DFMA R8, R6, R2, R6 ;  /* 0x000000020608722b */ /* 0x0011240000000006 */
[----:B0-----:R-:W0:-:S15]  /*5c60*/  LDS.64 R2, [UR4] ;  /* 0x00000004ff027984 */ /* 0x001e1e0008000a00 */
[----:B------:R-:W-:-:S15]  /*5c70*/  NOP ;  /* 0x0000000000007918 */ /* 0x000fde0000000000 */
[----:B------:R-:W-:-:S15]  /*5c80*/  NOP ;  /* 0x0000000000007918 */ /* 0x000fde0000000000 */
[----:B------:R-:W-:-:S15]  /*5c90*/  NOP ;  /* 0x0000000000007918 */ /* 0x000fde0000000000 */
[----:B------:R-:W-:-:S02]  /*5ca0*/  NOP ;  /* 0x0000000000007918 */ /* 0x000fc40000000000 */
[----:B----4-:R-:W4:-:S15]  /*5cb0*/  DFMA R10, -R4, R8, 1 ;  /* 0x3ff00000040a742b */ /* 0x010f1e0000000108 */
[----:B------:R-:W-:-:S15]  /*5cc0*/  NOP ;  /* 0x0000000000007918 */ /* 0x000fde0000000000 */
[----:B------:R-:W-:-:S15]  /*5cd0*/  NOP ;  /* 0x0000000000007918 */ /* 0x000fde0000000000 */
[----:B------:R-:W-:-:S15]  /*5ce0*/  NOP ;  /* 0x0000000000007918 */ /* 0x000fde0000000000 */
[----:B------:R-:W-:-:S04]  /*5cf0*/  NOP ;  /* 0x0000000000007918 */ /* 0x000fc80000000000 */
[----:B----4-:R4:W0:Y:S02]  /*5d00*/  DFMA R8, R8, R10, R8 ;  /* 0x0000000a0808722b */ /* 0x0108240000000008 */
[----:B0---4-:R-:W-:Y:S05]  /*5d10*/  @P0 BRA `(.L_x_95) ;  /* 0x0000000000200947 */ /* 0x011fea0003800000 */
[----:B------:R-:W-:Y:S01]  /*5d20*/  LOP3.LUT R0, R5, 0x7fffffff, RZ, 0xc0, !PT ;  /* 0x7fffffff05007812 */ /* 0x000fe200078ec0ff */
[----:B------:R-:W-:Y:S01]  /*5d30*/  IMAD.MOV.U32 R42, RZ, RZ, R4 ;  /* 0x000000ffff2a7224 */ /* 0x000fe200078e0004 */
[----:B------:R-:W-:Y:S01]  /*5d40*/  MOV R48, 0x5d80 ;  /* 0x00005d8000307802 */ /* 0x000fe20000000f00 */
[----:B------:R-:W-:Y:S02]  /*5d50*/  IMAD.MOV.U32 R43, RZ, RZ, R5 ;  /* 0x000000ffff2b7224 */ /* 0x000fe400078e0005 */
[----:B------:R-:W-:-:S07]  /*5d60*/  VIADD R46, R0, 0xfff00000 ;  /* 0xfff00000002e7836 */ /* 0x000fce0000000000 */
[----:B-123--:R-:W-:Y:S05]  /*5d70*/  CALL.REL.NOINC `($__internal_3_$__cuda_sm20_dblrcp_rn_slowpath_v3) ;  /* 0x00000000004c7944 */ /* 0x00efea0003c00000 */
[----:B------:R-:W-:Y:S02]  /*5d80*/  IMAD.MOV.U32 R8, RZ, RZ, R44 ;  /* 0x000000ffff087224 */ /* 0x000fe400078e002c */
[----:B------:R-:W-:-:S07]  /*5d90*/  IMAD.MOV.U32 R9, RZ, RZ, R45 ;  /* 0x000000ffff097224 */ /* 0x000fce00078e002d */
.L_x_95:
[----:B------:R-:W0:Y:S01]  /*5da0*/  LDC.64 R4, c[0x0][0x380] ;  /* 0x0000e000ff047b82 */ /* 0x000e220000000a00 */
[----:B------:R-:W4:Y:S01]  /*5db0*/  DMUL R2, R2, R8 ;  /* 0x0000000802027228 */ /* 0x000f220000000000 */
[----:B------:R-:W-:Y:S01]  /*5dc0*/  UMOV UR4, 0xf0000000 ;  /* 0xf000000000047882 */ /* 0x000fe20000000000 */
[----:B------:R-:W-:-:S15]  /*5dd0*/  UMOV UR5, 0x380fffff ;  /* 0x380fffff00057882 */ /* 0x000fde0000000000 */
[----:B------:R-:W-:-:S15]  /*5de0*/  NOP ;  /* 0x0000000000007918 */ /* 0x000fde0000000000 */
[----:B------:R-:W-:-:S15]  /*5df0*/  NOP ;  /* 0x0000000000007918 */ /* 0x000fde0000000000 */
[----:B------:R-:W-:-:S15]  /*5e00*/  NOP ;  /* 0x0000000000007918 */ /* 0x000fde0000000000 */
[----:B------:R-:W-:-:S02]  /*5e10*/  NOP ;  /* 0x0000000000007918 */ /* 0x000fc40000000000 */
[----:B----4-:R-:W4:-:S15]  /*5e20*/  F2F.F32.F64 R7, R2 ;  /* 0x0000000200077310 */ /* 0x010f1e0000301000 */
[----:B------:R-:W-:-:S15]  /*5e30*/  NOP ;  /* 0x0000000000007918 */ /* 0x000fde0000000000 */
[----:B------:R-:W-:-:S15]  /*5e40*/  NOP ;  /* 0x0000000000007918 */ /* 0x000fde0000000000 */
[----:B------:R-:W-:-:S15]  /*5e50*/  NOP ;  /* 0x0000000000007918 */ /* 0x000fde0000000000 */
[----:B------:R-:W-:-:S04]  /*5e60*/  NOP ;  /* 0x0000000000007918 */ /* 0x000fc80000000000 */
[----:B------:R-:W4:Y:S02]  /*5e70*/  DSETP.GEU.AND P0, PT, |R2|, UR4, PT ;  /* 0x0000000402007e2a */ /* 0x000f24000bf0e200 */
[----:B----4-:R-:W-:-:S05]  /*5e80*/  @!P0 FMUL R7, R7, 1.175494350822287508e-38 ;  /* 0x0080000007078820 */ /* 0x010fca0000400000 */
[----:B0-----:R-:W-:Y:S01]  /*5e90*/  REDG.E.ADD.F32.FTZ.RN.STRONG.GPU desc[UR16][R4.64], R7 ;  /* 0x00000007040079a6 */ /* 0x001fe2000c12f310 */
[----:B------:R-:W-:Y:S05]  /*5ea0*/  EXIT ;  /* 0x000000000000794d */ /* 0x000fea0003800000 */
        .weak           $__internal_3_$__cuda_sm20_dblrcp_rn_slowpath_v3
        .type           $__internal_3_$__cuda_sm20_dblrcp_rn_slowpath_v3,@function
        .size           $__internal_3_$__cuda_sm20_dblrcp_rn_slowpath_v3,($__internal_4_$__cuda_sm20_div_s64 - $__internal_3_$__cuda_sm20_dblrcp_rn_slowpath_v3)
$__internal_3_$__cuda_sm20_dblrcp_rn_slowpath_v3:
[----:B------:R-:W0:Y:S01]  /*5eb0*/  DSETP.GTU.AND P1, PT, |R42|, +INF , PT ;  /* 0x7ff000002a00742a */ /* 0x000e220003f2c200 */
[----:B------:R-:W-:Y:S04]  /*5ec0*/  BSSY.RECONVERGENT B4, `(.L_x_96) ;  /* 0x000005b000047945 */ /* 0x000fe80003800200 */
[----:B0-----:R-:W-:Y:S05]  /*5ed0*/  @P1 BRA `(.L_x_97) ;  /* 0x00000004005c1947 */ /* 0x001fea0003800000 */
[----:B------:R-:W-:-:S05]  /*5ee0*/  LOP3.LUT R47, R43, 0x7fffffff, RZ, 0xc0, !PT ;  /* 0x7fffffff2b2f7812 */ /* 0x000fca00078ec0ff */
[----:B------:R-:W-:-:S05]  /*5ef0*/  VIADD R44, R47, 0xffffffff ;  /* 0xffffffff2f2c7836 */ /* 0x000fca0000000000 */
[----:B------:R-:W-:-:S13]  /*5f00*/  ISETP.GE.U32.AND P1, PT, R44, 0x7fefffff, PT ;  /* 0x7fefffff2c00780c */ /* 0x000fda0003f26070 */
[----:B------:R-:W-:Y:S02]  /*5f10*/  @P1 LOP3.LUT R45, R43, 0x7ff00000, RZ, 0x3c, !PT ;  /* 0x7ff000002b2d1812 */ /* 0x000fe400078e3cff */
[----:B------:R-:W-:Y:S01]  /*5f20*/  @P1 MOV R44, RZ ;  /* 0x000000ff002c1202 */ /* 0x000fe20000000f00 */
[----:B------:R-:W-:Y:S06]  /*5f30*/  @P1 BRA `(.L_x_98) ;  /* 0x00000004004c1947 */ /* 0x000fec0003800000 */
[----:B------:R-:W-:-:S13]  /*5f40*/  ISETP.GE.U32.AND P1, PT, R47, 0x1000001, PT ;  /* 0x010000012f00780c */ /* 0x000fda0003f26070 */
[----:B------:R-:W-:Y:S05]  /*5f50*/  @!P1 BRA `(.L_x_99) ;  /* 0x0000000000b49947 */ /* 0x000fea0003800000 */
[----:B------:R-:W-:Y:S02]  /*5f60*/  VIADD R45, R43, 0xc0200000 ;  /* 0xc02000002b2d7836 */ /* 0x000fe40000000000 */
[----:B------:R-:W-:Y:S02]  /*5f70*/  IMAD.MOV.U32 R44, RZ, RZ, R42 ;  /* 0x000000ffff2c7224 */ /* 0x000fe400078e002a */
[----:B------:R-:W0:Y:S04]  /*5f80*/  MUFU.RCP64H R47, R45 ;  /* 0x0000002d002f7308 */ /* 0x000e280000001800 */
        /* <DEDUP_REMOVED lines=25> */
[----:B0-----:R-:W0:-:S15]  /*6120*/  DMUL R46, R46, 2.2250738585072013831e-308 ;  /* 0x001000002e2e7828 */ /* 0x001e1e0000000000 */
        /* <DEDUP_REMOVED lines=14> */
[----:B0-----:R0:W1:Y:S02]  /*6210*/  DFMA R44, R46, R42, R46 ;  /* 0x0000002a2e2c722b */ /* 0x001064000000002e */
[----:B01----:R-:W-:Y:S05]  /*6220*/  BRA `(.L_x_98) ;  /* 0x0000000000907947 */ /* 0x003fea0003800000 */
.L_x_99:
[----:B------:R-:W0:Y:S01]  /*6230*/  DMUL R42, R42, 8.11296384146066816958e+31 ;  /* 0x469000002a2a7828 */ /* 0x000e220000000000 */
[----:B------:R-:W-:Y:S01]  /*6240*/  IMAD.MOV.U32 R44, RZ, RZ, R46 ;  /* 0x000000ffff2c7224 */ /* 0x000fe200078e002e */
[----:B0-----:R-:W0:-:S15]  /*6250*/  MUFU.RCP64H R45, R43 ;  /* 0x0000002b002d7308 */ /* 0x001e1e0000001800 */
[----:B------:R-:W-:-:S15]  /*6260*/  NOP ;  /* 0x0000000000007918 */ /* 0x000fde0000000000 */
[----:B------:R-:W-:-:S15]  /*6270*/  NOP ;  /* 0x0000000000007918 */ /* 0x000fde0000000000 */
[----:B------:R-:W-:-:S15]  /*6280*/  NOP ;  /* 0x0000000000007918 */ /* 0x000fde0000000000 */
[----:B------:R-:W-:-:S02]  /*6290*/  NOP ;  /* 0x0000000000007918 */ /* 0x000fc40000000000 */
        /* <DEDUP_REMOVED lines=25> */
[----:B0-----:R-:W0:Y:S02]  /*6430*/  DMUL R44, R44, 8.11296384146066816958e+31 ;  /* 0x469000002c2c7828 */ /* 0x001e240000000000 */
[----:B0-----:R-:W-:Y:S05]  /*6440*/  BRA `(.L_x_98) ;  /* 0x0000000000087947 */ /* 0x001fea0003800000 */
.L_x_97:
[----:B------:R-:W-:Y:S01]  /*6450*/  LOP3.LUT R45, R43, 0x80000, RZ, 0xfc, !PT ;  /* 0x000800002b2d7812 */ /* 0x000fe200078efcff */
[----:B------:R-:W-:-:S07]  /*6460*/  IMAD.MOV.U32 R44, RZ, RZ, R42 ;  /* 0x000000ffff2c7224 */ /* 0x000fce00078e002a */
.L_x_98:
[----:B------:R-:W-:Y:S05]  /*6470*/  BSYNC.RECONVERGENT B4 ;  /* 0x0000000000047941 */ /* 0x000fea0003800200 */
.L_x_96:
[----:B------:R-:W-:-:S04]  /*6480*/  IMAD.MOV.U32 R49, RZ, RZ, 0x0 ;  /* 0x00000000ff317424 */ /* 0x000fc800078e00ff */
[----:B------:R-:W-:Y:S05]  /*6490*/  RET.REL.NODEC R48 `(_Z30focal_loss_forward_cuda_kernelILb1ELi2EdldfEvPT4_PT1_PKS2_PKT2_PKflllfff) ;  /* 0xffffff9830d87950 */ /* 0x000fea0003c3ffff */
        .weak           $__internal_4_$__cuda_sm20_div_s64
        .type           $__internal_4_$__cuda_sm20_div_s64,@function
        .size           $__internal_4_$__cuda_sm20_div_s64,($_Z30focal_loss_forward_cuda_kernelILb1ELi2EdldfEvPT4_PT1_PKS2_PKT2_PKflllfff$__internal_accurate_pow - $__internal_4_$__cuda_sm20_div_s64)
$__internal_4_$__cuda_sm20_div_s64:
        /* <DEDUP_REMOVED lines=19> */
[----:B------:R-:W-:Y:S01]  /*65d0*/  IADD3.X R31, PT, PT, RZ, ~R27, RZ, P1, !PT ;  /* 0x8000001bff1f7210 */ /* 0x000fe20000ffe4ff */
[----:B------:R-:W-:-:S04]  /*65e0*/  IMAD.MOV.U32 R27, RZ, RZ, R24 ;  /* 0x000000ffff1b7224 */ /* 0x000fc800078e0018 */
[----:B------:R-:W-:-:S04]  /*65f0*/  IMAD.WIDE.U32 R26, P1, R24, R31, R26 ;  /* 0x0000001f181a7225 */ /* 0x000fc8000782001a */
[C---:B------:R-:W-:Y:S02]  /*6600*/  IMAD R37, R25.reuse, R31, RZ ;  /* 0x0000001f19257224 */ /* 0x040fe400078e02ff */
[----:B------:R-:W-:-:S04]  /*6610*/  IMAD.HI.U32 R26, P2, R25, R29, R26 ;  /* 0x0000001d191a7227 */ /* 0x000fc8000784001a */
[----:B------:R-:W-:Y:S01]  /*6620*/  IMAD.HI.U32 R31, R25, R31, RZ ;  /* 0x0000001f191f7227 */ /* 0x000fe200078e00ff */
[----:B------:R-:W-:-:S03]  /*6630*/  IADD3 R27, P3, PT, R37, R26, RZ ;  /* 0x0000001a251b7210 */ /* 0x000fc60007f7e0ff */
[----:B------:R-:W-:Y:S01]  /*6640*/  IMAD.X R26, R31, 0x1, R25, P1 ;  /* 0x000000011f1a7824 */ /* 0x000fe200008e0619 */
[----:B------:R-:W-:Y:S01]  /*6650*/  IADD3 R31, P5, PT, RZ, -R8, RZ ;  /* 0x80000008ff1f7210 */ /* 0x000fe20007fbe0ff */
[----:B------:R-:W-:-:S03]  /*6660*/  IMAD.WIDE.U32 R24, R27, UR8, RZ ;  /* 0x000000081b187c25 */ /* 0x000fc6000f8e00ff */
[----:B------:R-:W-:Y:S01]  /*6670*/  IADD3.X R29, PT, PT, RZ, RZ, R26, P3, P2 ;  /* 0x000000ffff1d7210 */ /* 0x000fe20001fe441a */
[----:B------:R-:W-:Y:S01]  /*6680*/  IMAD R26, R27, UR9, R25 ;  /* 0x000000091b1a7c24 */ /* 0x000fe2000f8e0219 */
[----:B------:R-:W-:Y:S01]  /*6690*/  IADD3 R25, P1, PT, RZ, -R24, RZ ;  /* 0x80000018ff197210 */ /* 0x000fe20007f3e0ff */
[----:B------:R-:W-:Y:S01]  /*66a0*/  IMAD.X R30, RZ, RZ, ~R7, P5 ;  /* 0x000000ffff1e7224 */ /* 0x000fe200028e0e07 */
[----:B------:R-:W-:Y:S01]  /*66b0*/  SEL R31, R31, R8, !P4 ;  /* 0x000000081f1f7207 */ /* 0x000fe20006000000 */
[----:B------:R-:W-:Y:S02]  /*66c0*/  IMAD R24, R29, UR8, R26 ;  /* 0x000000081d187c24 */ /* 0x000fe4000f8e021a */
[----:B------:R-:W-:Y:S01]  /*66d0*/  IMAD.HI.U32 R26, R27, R25, RZ ;  /* 0x000000191b1a7227 */ /* 0x000fe200078e00ff */
[----:B------:R-:W-:-:S03]  /*66e0*/  SEL R30, R30, R7, !P4 ;  /* 0x000000071e1e7207 */ /* 0x000fc60006000000 */
[----:B------:R-:W-:-:S04]  /*66f0*/  IMAD.X R24, RZ, RZ, ~R24, P1 ;  /* 0x000000ffff187224 */ /* 0x000fc800008e0e18 */
[----:B------:R-:W-:-:S04]  /*6700*/  IMAD.WIDE.U32 R26, P1, R27, R24, R26 ;  /* 0x000000181b1a7225 */ /* 0x000fc8000782001a */
[----:B------:R-:W-:-:S04]  /*6710*/  IMAD.HI.U32 R27, P2, R29, R25, R26 ;  /* 0x000000191d1b7227 */ /* 0x000fc8000784001a */
[CC--:B------:R-:W-:Y:S02]  /*6720*/  IMAD R26, R29.reuse, R24.reuse, RZ ;  /* 0x000000181d1a7224 */ /* 0x0c0fe400078e02ff */
[----:B------:R-:W-:-:S03]  /*6730*/  IMAD.HI.U32 R24, R29, R24, RZ ;  /* 0x000000181d187227 */ /* 0x000fc600078e00ff */
[----:B------:R-:W-:Y:S01]  /*6740*/  IADD3 R27, P3, PT, R26, R27, RZ ;  /* 0x0000001b1a1b7210 */ /* 0x000fe20007f7e0ff */
[----:B------:R-:W-:Y:S02]  /*6750*/  IMAD.X R29, R24, 0x1, R29, P1 ;  /* 0x00000001181d7824 */ /* 0x000fe400008e061d */
[----:B------:R-:W-:Y:S02]  /*6760*/  IMAD.MOV.U32 R25, RZ, RZ, RZ ;  /* 0x000000ffff197224 */ /* 0x000fe400078e00ff */
        /* <DEDUP_REMOVED lines=14> */
[----:B------:R-:W-:-:S04]  /*6850*/  IMAD R25, R26, UR8, R25 ;  /* 0x000000081a197c24 */ /* 0x000fc8000f8e0219 */
[----:B------:R-:W-:Y:S01]  /*6860*/  IMAD.X R30, R30, 0x1, ~R25, P2 ;  /* 0x000000011e1e7824 */ /* 0x000fe200010e0e19 */
[----:B------:R-:W-:Y:S01]  /*6870*/  IADD3 R28, P2, PT, R31, -UR8, RZ ;  /* 0x800000081f1c7c10 */ /* 0x000fe2000ff5e0ff */
[----:B------:R-:W-:-:S03]  /*6880*/  IMAD.X R25, RZ, RZ, R26, P3 ;  /* 0x000000ffff197224 */ /* 0x000fc600018e061a */
[C---:B------:R-:W-:Y:S02]  /*6890*/  ISETP.GE.U32.AND.EX P1, PT, R30.reuse, UR9, PT, P1 ;  /* 0x000000091e007c0c */ /* 0x040fe4000bf26110 */
[----:B------:R-:W-:Y:S02]  /*68a0*/  IADD3.X R29, PT, PT, R30, ~UR9, RZ, P2, !PT ;  /* 0x800000091e1d7c10 */ /* 0x000fe400097fe4ff */
[----:B------:R-:W-:Y:S02]  /*68b0*/  SEL R28, R28, R31, P1 ;  /* 0x0000001f1c1c7207 */ /* 0x000fe40000800000 */
[----:B------:R-:W-:Y:S02]  /*68c0*/  SEL R27, R24, R27, P1 ;  /* 0x0000001b181b7207 */ /* 0x000fe40000800000 */
[----:B------:R-:W-:Y:S02]  /*68d0*/  SEL R29, R29, R30, P1 ;  /* 0x0000001e1d1d7207 */ /* 0x000fe40000800000 */
[----:B------:R-:W-:-:S02]  /*68e0*/  ISETP.GE.U32.AND P2, PT, R28, UR8, PT ;  /* 0x000000081c007c0c */ /* 0x000fc4000bf46070 */
[----:B------:R-:W-:Y:S02]  /*68f0*/  SEL R26, R25, R26, P1 ;  /* 0x0000001a191a7207 */ /* 0x000fe40000800000 */
[----:B------:R-:W-:Y:S02]  /*6900*/  IADD3 R38, P3, PT, R27, 0x1, RZ ;  /* 0x000000011b267810 */ /* 0x000fe40007f7e0ff */
[----:B------:R-:W-:Y:S02]  /*6910*/  ISETP.GE.U32.AND.EX P1, PT, R29, UR9, PT, P2 ;  /* 0x000000091d007c0c */ /* 0x000fe4000bf26120 */
[----:B------:R-:W-:Y:S01]  /*6920*/  LOP3.LUT R24, R7, UR25, RZ, 0x3c, !PT ;  /* 0x0000001907187c12 */ /* 0x000fe2000f8e3cff */
[----:B------:R-:W-:Y:S01]  /*6930*/  IMAD.X R39, RZ, RZ, R26, P3 ;  /* 0x000000ffff277224 */ /* 0x000fe200018e061a */
[----:B------:R-:W-:Y:S02]  /*6940*/  SEL R38, R38, R27, P1 ;  /* 0x0000001b26267207 */ /* 0x000fe40000800000 */
[----:B------:R-:W-:-:S02]  /*6950*/  ISETP.GE.AND P2, PT, R24, RZ, PT ;  /* 0x000000ff1800720c */ /* 0x000fc40003f46270 */
[----:B------:R-:W-:Y:S02]  /*6960*/  SEL R39, R39, R26, P1 ;  /* 0x0000001a27277207 */ /* 0x000fe40000800000 */
[-C--:B------:R-:W-:Y:S02]  /*6970*/  IADD3 R25, P3, PT, RZ, -R38.reuse, RZ ;  /* 0x80000026ff197210 */ /* 0x080fe40007f7e0ff */
[----:B------:R-:W-:Y:S02]  /*6980*/  ISETP.NE.U32.AND P1, PT, RZ, UR24, PT ;  /* 0x00000018ff007c0c */ /* 0x000fe4000bf25070 */
[----:B------:R-:W-:Y:S01]  /*6990*/  SEL R38, R25, R38, !P2 ;  /* 0x0000002619267207 */ /* 0x000fe20005000000 */
[----:B------:R-:W-:Y:S01]  /*69a0*/  IMAD.X R24, RZ, RZ, ~R39, P3 ;  /* 0x000000ffff187224 */ /* 0x000fe200018e0e27 */
[----:B------:R-:W-:Y:S02]  /*69b0*/  MOV R25, 0x0 ;  /* 0x0000000000197802 */ /* 0x000fe40000000f00 */
[----:B------:R-:W-:-:S02]  /*69c0*/  ISETP.NE.AND.EX P1, PT, RZ, UR25, PT, P1 ;  /* 0x00000019ff007c0c */ /* 0x000fc4000bf25310 */
[----:B------:R-:W-:Y:S01]  /*69d0*/  SEL R39, R24, R39, !P2 ;  /* 0x0000002718277207 */ /* 0x000fe20005000000 */
[----:B------:R-:W-:Y:S01]  /*69e0*/  IMAD.MOV.U32 R24, RZ, RZ, R0 ;  /* 0x000000ffff187224 */ /* 0x000fe200078e0000 */
[----:B------:R-:W-:Y:S02]  /*69f0*/  SEL R38, R38, 0xffffffff, P1 ;  /* 0xffffffff26267807 */ /* 0x000fe40000800000 */
[----:B------:R-:W-:Y:S01]  /*6a00*/  SEL R39, R39, 0xffffffff, P1 ;  /* 0xffffffff27277807 */ /* 0x000fe20000800000 */
[----:B------:R-:W-:Y:S06]  /*6a10*/  RET.REL.NODEC R24 `(_Z30focal_loss_forward_cuda_kernelILb1ELi2EdldfEvPT4_PT1_PKS2_PKT2_PKflllfff) ;  /* 0xffffff9418787950 */ /* 0x000fec0003c3ffff */
        .type           $_Z30focal_loss_forward_cuda_kernelILb1ELi2EdldfEvPT4_PT1_PKS2_PKT2_PKflllfff$__internal_accurate_pow,@function
        .size           $_Z30focal_loss_forward_cuda_kernelILb1ELi2EdldfEvPT4_PT1_PKS2_PKT2_PKflllfff$__internal_accurate_pow,(.L_x_205 - $_Z30focal_loss_forward_cuda_kernelILb1ELi2EdldfEvPT4_PT1_PKS2_PKT2_PKflllfff$__internal_accurate_pow)
$_Z30focal_loss_forward_cuda_kernelILb1ELi2EdldfEvPT4_PT1_PKS2_PKT2_PKflllfff$__internal_accurate_pow:
[----:B------:R-:W-:Y:S01]  /*6a20*/  ISETP.GT.U32.AND P3, PT, R71, 0xfffff, PT ;  /* 0x000fffff4700780c */ /* 0x000fe20003f64070 */
[--C-:B------:R-:W-:Y:S01]  /*6a30*/  IMAD.MOV.U32 R47, RZ, RZ, R71.reuse ;  /* 0x000000ffff2f7224 */ /* 0x100fe200078e0047 */
[----:B------:R-:W-:Y:S01]  /*6a40*/  UMOV UR8, 0x7d2cafe2 ;  /* 0x7d2cafe200087882 */ /* 0x000fe20000000000 */
[----:B------:R-:W-:Y:S01]  /*6a50*/  IMAD.MOV.U32 R48, RZ, RZ, 0x41ad3b5a ;  /* 0x41ad3b5aff307424 */ /* 0x000fe200078e00ff */
[----:B------:R-:W-:Y:S01]  /*6a60*/  UMOV UR9, 0x3eb0f5ff ;  /* 0x3eb0f5ff00097882 */ /* 0x000fe20000000000 */
[----:B------:R-:W-:Y:S01]  /*6a70*/  IMAD.MOV.U32 R49, RZ, RZ, 0x3ed0f5d2 ;  /* 0x3ed0f5d2ff317424 */ /* 0x000fe200078e00ff */
[----:B------:R-:W-:Y:S01]  /*6a80*/  SHF.R.U32.HI R71, RZ, 0x14, R71 ;  /* 0x00000014ff477819 */ /* 0x000fe20000011647 */
[----:B------:R-:W-:Y:S01]  /*6a90*/  IMAD.MOV.U32 R73, RZ, RZ, R69 ;  /* 0x000000ffff497224 */ /* 0x000fe200078e0045 */
[----:B------:R-:W-:Y:S01]  /*6aa0*/  UMOV UR24, 0x3b39803f ;  /* 0x3b39803f00187882 */ /* 0x000fe20000000000 */
[----:B------:R-:W-:-:S04]  /*6ab0*/  UMOV UR25, 0x3c7abc9e ;  /* 0x3c7abc9e00197882 */ /* 0x000fc80000000000 */
[----:B------:R-:W0:Y:S02]  /*6ac0*/  @!P3 DMUL R24, R46, 1.80143985094819840000e+16 ;  /* 0x435000002e18b828 */ /* 0x000e240000000000 */
[----:B0-----:R-:W-:Y:S01]  /*6ad0*/  @!P3 IMAD.MOV.U32 R47, RZ, RZ, R25 ;  /* 0x000000ffff2fb224 */ /* 0x001fe200078e0019 */
[----:B------:R-:W-:Y:S01]  /*6ae0*/  @!P3 LEA.HI R71, R25, 0xffffffca, RZ, 0xc ;  /* 0xffffffca1947b811 */ /* 0x000fe200078f60ff */
[----:B------:R-:W-:Y:S02]  /*6af0*/  @!P3 IMAD.MOV.U32 R46, RZ, RZ, R24 ;  /* 0x000000ffff2eb224 */ /* 0x000fe400078e0018 */
[----:B------:R-:W-:Y:S01]  /*6b00*/  HFMA2 R25, -RZ, RZ, 3.59375, 0 ;  /* 0x43300000ff197431 */ /* 0x000fe200000001ff */
[----:B------:R-:W-:Y:S01]  /*6b10*/  LOP3.LUT R47, R47, 0x800fffff, RZ, 0xc0, !PT ;  /* 0x800fffff2f2f7812 */ /* 0x000fe200078ec0ff */
[----:B------:R-:W-:Y:S01]  /*6b20*/  IMAD.MOV.U32 R50, RZ, RZ, R46 ;  /* 0x000000ffff327224 */ /* 0x000fe200078e002e */
[----:B------:R-:W-:Y:S01]  /*6b30*/  MOV R46, RZ ;  /* 0x000000ff002e7202 */ /* 0x000fe20000000f00 */
[----:B------:R-:W-:Y:S01]  /*6b40*/  VIADD R24, R71, 0xfffffc01 ;  /* 0xfffffc0147187836 */ /* 0x000fe20000000000 */
[----:B------:R-:W-:-:S04]  /*6b50*/  LOP3.LUT R51, R47, 0x3ff00000, RZ, 0xfc, !PT ;  /* 0x3ff000002f337812 */ /* 0x000fc800078efcff */
[----:B------:R-:W-:-:S13]  /*6b60*/  ISETP.GE.U32.AND P4, PT, R51, 0x3ff6a09f, PT ;  /* 0x3ff6a09f3300780c */ /* 0x000fda0003f86070 */
[----:B------:R-:W-:Y:S02]  /*6b70*/  @P4 VIADD R47, R51, 0xfff00000 ;  /* 0xfff00000332f4836 */ /* 0x000fe40000000000 */
[----:B------:R-:W-:Y:S02]  /*6b80*/  @P4 VIADD R24, R71, 0xfffffc02 ;  /* 0xfffffc0247184836 */ /* 0x000fe40000000000 */
[----:B------:R-:W-:-:S03]  /*6b90*/  @P4 IMAD.MOV.U32 R51, RZ, RZ, R47 ;  /* 0x000000ffff334224 */ /* 0x000fc600078e002f */
[----:B------:R-:W-:-:S15]  /*6ba0*/  LOP3.LUT R24, R24, 0x80000000, RZ, 0x3c, !PT ;  /* 0x8000000018187812 */ /* 0x000fde00078e3cff */
[----:B------:R-:W-:-:S14]  /*6bb0*/  NOP ;  /* 0x0000000000007918 */ /* 0x000fdc0000000000 */
[----:B------:R-:W-:-:S15]  /*6bc0*/  DADD R52, R50, -1 ;  /* 0xbff0000032347429 */ /* 0x000fde0000000000 */
[----:B------:R-:W-:-:S15]  /*6bd0*/  NOP ;  /* 0x0000000000007918 */ /* 0x000fde0000000000 */
[----:B------:R-:W-:-:S15]  /*6be0*/  NOP ;  /* 0x0000000000007918 */ /* 0x000fde0000000000 */
[----:B------:R-:W-:-:S15]  /*6bf0*/  NOP ;  /* 0x0000000000007918 */ /* 0x000fde0000000000 */
[----:B------:R-:W-:-:S04]  /*6c00*/  NOP ;  /* 0x0000000000007918 */ /* 0x000fc80000000000 */
[----:B------:R-:W0:Y:S02]  /*6c10*/  DADD R50, R50, 1 ;  /* 0x3ff0000032327429 */ /* 0x000e240000000000 */
        /* <DEDUP_REMOVED lines=77> */
[----:B0-----:R-:W0:-:S15]  /*70f0*/  DFMA R48, R58, R56, UR8 ;  /* 0x000000083a307e2b */ /* 0x001e1e0008000038 */
[----:B------:R-:W-:-:S15]  /*7100*/  NOP ;  /* 0x0000000000007918 */ /* 0x000fde0000000000 */
[----:B------:R-:W-:-:S15]  /*7110*/  NOP ;  /* 0x0000000000007918 */ /* 0x000fde0000000000 */
[----:B------:R-:W-:-:S15]  /*7120*/  NOP ;  /* 0x0000000000007918 */ /* 0x000fde0000000000 */
[----:B------:R-:W-:-:S04]  /*7130*/  NOP ;  /* 0x0000000000007918 */ /* 0x000fc80000000000 */
[----:B0-----:R-:W0:Y:S01]  /*7140*/  DADD R50, -R48, UR8 ;  /* 0x0000000830327e29 */ /* 0x001e220008000100 */
[----:B------:R-:W-:Y:S01]  /*7150*/  UMOV UR8, 0xb9e7b0 ;  /* 0x00b9e7b000087882 */ /* 0x000fe20000000000 */
[----:B------:R-:W-:-:S15]  /*7160*/  UMOV UR9, 0x3c46a4cb ;  /* 0x3c46a4cb00097882 */ /* 0x000fde0000000000 */
[----:B------:R-:W-:-:S15]  /*7170*/  NOP ;  /* 0x0000000000007918 */ /* 0x000fde0000000000 */
[----:B------:R-:W-:-:S15]  /*7180*/  NOP ;  /* 0x0000000000007918 */ /* 0x000fde0000000000 */
[----:B------:R-:W-:-:S15]  /*7190*/  NOP ;  /* 0x0000000000007918 */ /* 0x000fde0000000000 */
[----:B------:R-:W-:-:S02]  /*71a0*/  NOP ;  /* 0x0000000000007918 */ /* 0x000fc40000000000 */
[----:B0-----:R-:W-:-:S15]  /*71b0*/  DFMA R50, R58, R56, R50 ;  /* 0x000000383a32722b */ /* 0x001fde0000000032 */
[----:B------:R-:W-:-:S15]  /*71c0*/  NOP ;  /* 0x0000000000007918 */ /* 0x000fde0000000000 */
[----:B------:R-:W-:-:S15]  /*71d0*/  NOP ;  /* 0x0000000000007918 */ /* 0x000fde0000000000 */
[----:B------:R-:W-:-:S15]  /*71e0*/  NOP ;  /* 0x0000000000007918 */ /* 0x000fde0000000000 */
[----:B------:R-:W-:-:S04]  /*71f0*/  NOP ;  /* 0x0000000000007918 */ /* 0x000fc80000000000 */
[----:B------:R-:W0:-:S15]  /*7200*/  DADD R56, R52, -R46 ;  /* 0x0000000034387229 */ /* 0x000e1e000000082e */
[----:B------:R-:W-:-:S15]  /*7210*/  NOP ;  /* 0x0000000000007918 */ /* 0x000fde0000000000 */
[----:B------:R-:W-:-:S15]  /*7220*/  NOP ;  /* 0x0000000000007918 */ /* 0x000fde0000000000 */
[----:B------:R-:W-:-:S15]  /*7230*/  NOP ;  /* 0x0000000000007918 */ /* 0x000fde0000000000 */
[----:B------:R-:W-:-:S04]  /*7240*/  NOP ;  /* 0x0000000000007918 */ /* 0x000fc80000000000 */
[----:B0-----:R-:W0:-:S15]  /*7250*/  DADD R56, R56, R56 ;  /* 0x0000000038387229 */ /* 0x001e1e0000000038 */
[----:B------:R-:W-:-:S15]  /*7260*/  NOP ;  /* 0x0000000000007918 */ /* 0x000fde0000000000 */
[----:B------:R-:W-:-:S15]  /*7270*/  NOP ;  /* 0x0000000000007918 */ /* 0x000fde0000000000 */
[----:B------:R-:W-:-:S15]  /*7280*/  NOP ;  /* 0x0000000000007918 */ /* 0x000fde0000000000 */
[----:B------:R-:W-:-:S04]  /*7290*/  NOP ;  /* 0x0000000000007918 */ /* 0x000fc80000000000 */
[----:B0-----:R-:W0:-:S15]  /*72a0*/  DFMA R56, R52, -R46, R56 ;  /* 0x8000002e3438722b */ /* 0x001e1e0000000038 */
[----:B------:R-:W-:-:S15]  /*72b0*/  NOP ;  /* 0x0000000000007918 */ /* 0x000fde0000000000 */
[----:B------:R-:W-:-:S15]  /*72c0*/  NOP ;  /* 0x0000000000007918 */ /* 0x000fde0000000000 */
[----:B------:R-:W-:-:S15]  /*72d0*/  NOP ;  /* 0x0000000000007918 */ /* 0x000fde0000000000 */
[----:B------:R-:W-:-:S04]  /*72e0*/  NOP ;  /* 0x0000000000007918 */ /* 0x000fc80000000000 */
[----:B0-----:R-:W0:Y:S02]  /*72f0*/  DMUL R54, R54, R56 ;  /* 0x0000003836367228 */ /* 0x001e240000000000 */
[----:B0-----:R-:W-:Y:S02]  /*7300*/  VIADD R57, R55, 0x100000 ;  /* 0x0010000037397836 */ /* 0x001fe40000000000 */
[----:B------:R-:W-:-:S15]  /*7310*/  IMAD.MOV.U32 R56, RZ, RZ, R54 ;  /* 0x000000ffff387224 */ /* 0x000fde00078e0036 */
[----:B------:R-:W-:-:S15]  /*7320*/  NOP ;  /* 0x0000000000007918 */ /* 0x000fde0000000000 */
[----:B------:R-:W-:-:S15]  /*7330*/  NOP ;  /* 0x0000000000007918 */ /* 0x000fde0000000000 */
[----:B------:R-:W-:-:S15]  /*7340*/  NOP ;  /* 0x0000000000007918 */ /* 0x000fde0000000000 */
[----:B------:R-:W0:-:S15]  /*7350*/  DMUL R52, R46, R46 ;  /* 0x0000002e2e347228 */ /* 0x000e1e0000000000 */
[----:B------:R-:W-:-:S15]  /*7360*/  NOP ;  /* 0x0000000000007918 */ /* 0x000fde0000000000 */
[----:B------:R-:W-:-:S15]  /*7370*/  NOP ;  /* 0x0000000000007918 */ /* 0x000fde0000000000 */
[----:B------:R-:W-:-:S15]  /*7380*/  NOP ;  /* 0x0000000000007918 */ /* 0x000fde0000000000 */
[----:B------:R-:W-:-:S04]  /*7390*/  NOP ;  /* 0x0000000000007918 */ /* 0x000fc80000000000 */
[----:B0-----:R-:W0:-:S15]  /*73a0*/  DFMA R58, R46, R46, -R52 ;  /* 0x0000002e2e3a722b */ /* 0x001e1e0000000834 */
[----:B------:R-:W-:-:S15]  /*73b0*/  NOP ;  /* 0x0000000000007918 */ /* 0x000fde0000000000 */
[----:B------:R-:W-:-:S15]  /*73c0*/  NOP ;  /* 0x0000000000007918 */ /* 0x000fde0000000000 */
[----:B------:R-:W-:-:S15]  /*73d0*/  NOP ;  /* 0x0000000000007918 */ /* 0x000fde0000000000 */
[----:B------:R-:W-:-:S04]  /*73e0*/  NOP ;  /* 0x0000000000007918 */ /* 0x000fc80000000000 */
[----:B0-----:R-:W-:-:S15]  /*73f0*/  DFMA R56, R46, R56, R58 ;  /* 0x000000382e38722b */ /* 0x001fde000000003a */
        /* <DEDUP_REMOVED lines=24> */
[----:B------:R-:W0:Y:S01]  /*7580*/  DADD R60, R50, -UR8 ;  /* 0x80000008323c7e29 */ /* 0x000e220008000000 */
[----:B------:R-:W-:Y:S01]  /*7590*/  UMOV UR8, 0x80000000 ;  /* 0x8000000000087882 */ /* 0x000fe20000000000 */
[----:B------:R-:W-:-:S15]  /*75a0*/  UMOV UR9, 0x43300000 ;  /* 0x4330000000097882 */ /* 0x000fde0000000000 */
[----:B------:R-:W-:-:S15]  /*75b0*/  NOP ;  /* 0x0000000000007918 */ /* 0x000fde0000000000 */
[----:B------:R-:W-:-:S15]  /*75c0*/  NOP ;  /* 0x0000000000007918 */ /* 0x000fde0000000000 */
[----:B------:R-:W-:-:S15]  /*75d0*/  NOP ;  /* 0x0000000000007918 */ /* 0x000fde0000000000 */
[----:B------:R-:W-:-:S02]  /*75e0*/  NOP ;  /* 0x0000000000007918 */ /* 0x000fc40000000000 */
[----:B0-----:R-:W0:-:S15]  /*75f0*/  DADD R50, R48, R60 ;  /* 0x0000000030327229 */ /* 0x001e1e000000003c */
        /* <DEDUP_REMOVED lines=9> */
[----:B0-----:R-:W-:-:S15]  /*7690*/  DADD R60, R60, R48 ;  /* 0x000000003c3c7229 */ /* 0x001fde0000000030 */
        /* <DEDUP_REMOVED lines=34> */
[----:B------:R-:W1:-:S15]  /*78c0*/  DADD R52, R52, -R48 ;  /* 0x0000000034347229 */ /* 0x000e5e0000000830 */
        /* <DEDUP_REMOVED lines=9> */
[----:B-1----:R-:W-:-:S15]  /*7960*/  DADD R52, R60, R52 ;  /* 0x000000003c347229 */ /* 0x002fde0000000034 */
        /* <DEDUP_REMOVED lines=36> */
[----:B------:R-:W1:-:S15]  /*7bb0*/  DFMA R50, R24, UR8, R46 ;  /* 0x0000000818327c2b */ /* 0x000e5e000800002e */
        /* <DEDUP_REMOVED lines=9> */
[----:B-1----:R-:W0:-:S15]  /*7c50*/  DFMA R48, R24, -UR8, R50 ;  /* 0x8000000818307c2b */ /* 0x002e1e0008000032 */
[----:B------:R-:W-:-:S15]  /*7c60*/  NOP ;  /* 0x0000000000007918 */ /* 0x000fde0000000000 */
[----:B------:R-:W-:-:S15]  /*7c70*/  NOP ;  /* 0x0000000000007918 */ /* 0x000fde0000000000 */
[----:B------:R-:W-:-:S15]  /*7c80*/  NOP ;  /* 0x0000000000007918 */ /* 0x000fde0000000000 */
[----:B------:R-:W-:-:S04]  /*7c90*/  NOP ;  /* 0x0000000000007918 */ /* 0x000fc80000000000 */
[----:B0-----:R-:W0:-:S15]  /*7ca0*/  DADD R48, -R46, R48 ;  /* 0x000000002e307229 */ /* 0x001e1e0000000130 */
[----:B------:R-:W-:-:S15]  /*7cb0*/  NOP ;  /* 0x0000000000007918 */ /* 0x000fde0000000000 */
[----:B------:R-:W-:-:S15]  /*7cc0*/  NOP ;  /* 0x0000000000007918 */ /* 0x000fde0000000000 */
[----:B------:R-:W-:-:S15]  /*7cd0*/  NOP ;  /* 0x0000000000007918 */ /* 0x000fde0000000000 */
[----:B------:R-:W-:-:S04]  /*7ce0*/  NOP ;  /* 0x0000000000007918 */ /* 0x000fc80000000000 */
[----:B0-----:R0:W1:Y:S02]  /*7cf0*/  DADD R46, R52, -R48 ;  /* 0x00000000342e7229 */ /* 0x0010640000000830 */
[C---:B0-----:R-:W-:Y:S01]  /*7d00*/  IMAD.SHL.U32 R48, R73.reuse, 0x2, RZ ;  /* 0x0000000249307824 */ /* 0x041fe200078e00ff */
[----:B------:R-:W-:-:S04]  /*7d10*/  LOP3.LUT R49, R73, 0xff0fffff, RZ, 0xc0, !PT ;  /* 0xff0fffff49317812 */ /* 0x000fc800078ec0ff */
[----:B------:R-:W-:-:S04]  /*7d20*/  ISETP.GT.U32.AND P3, PT, R48, -0x2000001, PT ;  /* 0xfdffffff3000780c */ /* 0x000fc80003f64070 */
[----:B------:R-:W-:-:S15]  /*7d30*/  SEL R73, R49, R73, P3 ;  /* 0x0000004931497207 */ /* 0x000fde0001800000 */
[----:B------:R-:W-:-:S15]  /*7d40*/  NOP ;  /* 0x0000000000007918 */ /* 0x000fde0000000000 */
[----:B------:R-:W-:-:S15]  /*7d50*/  NOP ;  /* 0x0000000000007918 */ /* 0x000fde0000000000 */
[----:B------:R-:W-:-:S08]  /*7d60*/  NOP ;  /* 0x0000000000007918 */ /* 0x000fd00000000000 */
[----:B-1----:R-:W0:-:S15]  /*7d70*/  DFMA R46, R24, UR24, R46 ;  /* 0x00000018182e7c2b */ /* 0x002e1e000800002e */
        /* <DEDUP_REMOVED lines=15> */
[----:B0-----:R-:W-:Y:S02]  /*7e70*/  IMAD.MOV.U32 R46, RZ, RZ, 0x652b82fe ;  /* 0x652b82feff2e7424 */ /* 0x001fe400078e00ff */
[----:B------:R-:W-:-:S15]  /*7e80*/  IMAD.MOV.U32 R47, RZ, RZ, 0x3ff71547 ;  /* 0x3ff71547ff2f7424 */ /* 0x000fde00078e00ff */
        /* <DEDUP_REMOVED lines=18> */
[----:B0-----:R-:W0:Y:S02]  /*7fb0*/  DADD R52, R48, R72 ;  /* 0x0000000030347229 */ /* 0x001e240000000048 */
[----:B0-----:R-:W-:-:S15]  /*7fc0*/  FSETP.GEU.FTZ.AND P3, PT, |R53|, 4.1917929649353027344, PT ;  /* 0x4086232b3500780b */ /* 0x001fde0003f7e200 */
[----:B------:R-:W-:-:S15]  /*7fd0*/  NOP ;  /* 0x0000000000007918 */ /* 0x000fde0000000000 */
[----:B------:R-:W-:-:S15]  /*7fe0*/  NOP ;  /* 0x0000000000007918 */ /* 0x000fde0000000000 */
[----:B------:R-:W-:-:S15]  /*7ff0*/  NOP ;  /* 0x0000000000007918 */ /* 0x000fde0000000000 */
[----:B------:R-:W-:-:S02]  /*8000*/  NOP ;  /* 0x0000000000007918 */ /* 0x000fc40000000000 */
[----:B------:R-:W0:-:S15]  /*8010*/  DFMA R46, R52, R46, 6.75539944105574400000e+15 ;  /* 0x43380000342e742b */ /* 0x000e1e000000002e */
[----:B------:R-:W-:-:S15]  /*8020*/  NOP ;  /* 0x0000000000007918 */ /* 0x000fde0000000000 */
[----:B------:R-:W-:-:S15]  /*8030*/  NOP ;  /* 0x0000000000007918 */ /* 0x000fde0000000000 */
[----:B------:R-:W-:-:S15]  /*8040*/  NOP ;  /* 0x0000000000007918 */ /* 0x000fde0000000000 */
[----:B------:R-:W-:-:S04]  /*8050*/  NOP ;  /* 0x0000000000007918 */ /* 0x000fc80000000000 */
[----:B0-----:R-:W0:-:S15]  /*8060*/  DADD R24, R46, -6.75539944105574400000e+15 ;  /* 0xc33800002e187429 */ /* 0x001e1e0000000000 */
[----:B------:R-:W-:-:S15]  /*8070*/  NOP ;  /* 0x0000000000007918 */ /* 0x000fde0000000000 */
[----:B------:R-:W-:-:S15]  /*8080*/  NOP ;  /* 0x0000000000007918 */ /* 0x000fde0000000000 */
[----:B------:R-:W-:-:S15]  /*8090*/  NOP ;  /* 0x0000000000007918 */ /* 0x000fde0000000000 */
[----:B------:R-:W-:-:S04]  /*80a0*/  NOP ;  /* 0x0000000000007918 */ /* 0x000fc80000000000 */
[----:B0-----:R-:W0:Y:S01]  /*80b0*/  DFMA R50, R24, -UR8, R52 ;  /* 0x8000000818327c2b */ /* 0x001e220008000034 */
[----:B------:R-:W-:Y:S01]  /*80c0*/  UMOV UR8, 0x3b39803f ;  /* 0x3b39803f00087882 */ /* 0x000fe20000000000 */
[----:B------:R-:W-:-:S15]  /*80d0*/  UMOV UR9, 0x3c7abc9e ;  /* 0x3c7abc9e00097882 */ /* 0x000fde0000000000 */
[----:B------:R-:W-:-:S15]  /*80e0*/  NOP ;  /* 0x0000000000007918 */ /* 0x000fde0000000000 */
[----:B------:R-:W-:-:S15]  /*80f0*/  NOP ;  /* 0x0000000000007918 */ /* 0x000fde0000000000 */
[----:B------:R-:W-:-:S15]  /*8100*/  NOP ;  /* 0x0000000000007918 */ /* 0x000fde0000000000 */
[----:B------:R-:W-:-:S02]  /*8110*/  NOP ;  /* 0x0000000000007918 */ /* 0x000fc40000000000 */
[----:B0-----:R0:W1:Y:S01]  /*8120*/  DFMA R50, R24, -UR8, R50 ;  /* 0x8000000818327c2b */ /* 0x0010620008000032 */
[----:B------:R-:W-:Y:S01]  /*8130*/  UMOV UR8, 0x69ce2bdf ;  /* 0x69ce2bdf00087882 */ /* 0x000fe20000000000 */
[----:B0-----:R-:W-:Y:S01]  /*8140*/  IMAD.MOV.U32 R24, RZ, RZ, -0x35dec16 ;  /* 0xfca213eaff187424 */ /* 0x001fe200078e00ff */
[----:B------:R-:W-:Y:S01]  /*8150*/  UMOV UR9, 0x3e5ade15 ;  /* 0x3e5ade1500097882 */ /* 0x000fe20000000000 */
[----:B------:R-:W-:-:S15]  /*8160*/  IMAD.MOV.U32 R25, RZ, RZ, 0x3e928af3 ;  /* 0x3e928af3ff197424 */ /* 0x000fde00078e00ff */
[----:B------:R-:W-:-:S15]  /*8170*/  NOP ;  /* 0x0000000000007918 */ /* 0x000fde0000000000 */
[----:B------:R-:W-:-:S15]  /*8180*/  NOP ;  /* 0x0000000000007918 */ /* 0x000fde0000000000 */
[----:B------:R-:W-:-:S15]  /*8190*/  NOP ;  /* 0x0000000000007918 */ /* 0x000fde0000000000 */
[----:B-1----:R-:W0:Y:S01]  /*81a0*/  DFMA R24, R50, UR8, R24 ;  /* 0x0000000832187c2b */ /* 0x002e220008000018 */
        /* <DEDUP_REMOVED lines=75> */
[----:B0-----:R-:W0:Y:S02]  /*8660*/  DFMA R24, R50, R24, 1 ;  /* 0x3ff000003218742b */ /* 0x001e240000000018 */
[----:B0-----:R-:W-:Y:S01]  /*8670*/  LEA R51, R46, R25, 0x14 ;  /* 0x000000192e337211 */ /* 0x001fe200078ea0ff */
[----:B------:R-:W-:Y:S01]  /*8680*/  IMAD.MOV.U32 R50, RZ, RZ, R24 ;  /* 0x000000ffff327224 */ /* 0x000fe200078e0018 */
[----:B------:R-:W-:Y:S06]  /*8690*/  @!P3 BRA `(.L_x_100) ;  /* 0x000000000044b947 */ /* 0x000fec0003800000 */
[----:B------:R-:W-:Y:S01]  /*86a0*/  FSETP.GEU.FTZ.AND P3, PT, |R53|, 4.2275390625, PT ;  /* 0x408748003500780b */ /* 0x000fe20003f7e200 */
[----:B------:R-:W-:-:S12]  /*86b0*/  DSETP.GEU.AND P4, PT, R52, RZ, PT ;  /* 0x000000ff3400722a */ /* 0x000fd80003f8e000 */
        /* <DEDUP_REMOVED lines=14> */
[----:B------:R0:W1:Y:S02]  /*87a0*/  @!P3 DMUL R50, R24, R46 ;  /* 0x0000002e1832b228 */ /* 0x0000640000000000 */
.L_x_100:
[----:B------:R-:W-:Y:S01]  /*87b0*/  IMAD.MOV.U32 R75, RZ, RZ, 0x0 ;  /* 0x00000000ff4b7424 */ /* 0x000fe200078e00ff */
[----:B-1----:R-:W-:-:S15]  /*87c0*/  DSETP.NEU.AND P3, PT, |R50|, +INF , PT ;  /* 0x7ff000003200742a */ /* 0x002fde0003f6d200 */
[----:B------:R-:W-:-:S15]  /*87d0*/  NOP ;  /* 0x0000000000007918 */ /* 0x000fde0000000000 */
[----:B------:R-:W-:-:S15]  /*87e0*/  NOP ;  /* 0x0000000000007918 */ /* 0x000fde0000000000 */
[----:B------:R-:W-:-:S15]  /*87f0*/  NOP ;  /* 0x0000000000007918 */ /* 0x000fde0000000000 */
[----:B------:R-:W-:-:S04]  /*8800*/  NOP ;  /* 0x0000000000007918 */ /* 0x000fc80000000000 */
[----:B------:R-:W0:Y:S02]  /*8810*/  DFMA R48, R48, R50, R50 ;  /* 0x000000323030722b */ /* 0x000e240000000032 */
[----:B0-----:R-:W-:Y:S02]  /*8820*/  FSEL R24, R50, R48, !P3 ;  /* 0x0000003032187208 */ /* 0x001fe40005800000 */
[----:B------:R-:W-:Y:S01]  /*8830*/  FSEL R25, R51, R49, !P3 ;  /* 0x0000003133197208 */ /* 0x000fe20005800000 */
[----:B------:R-:W-:Y:S06]  /*8840*/  RET.REL.NODEC R74 `(_Z30focal_loss_forward_cuda_kernelILb1ELi2EdldfEvPT4_PT1_PKS2_PKT2_PKflllfff) ;  /* 0xffffff744aec7950 */ /* 0x000fec0003c3ffff */
.L_x_101:
        /* <DEDUP_REMOVED lines=11> */
.L_x_205:


//--------------------- .text._Z30focal_loss_forward_cuda_kernelILb0ELi8EN3c104HalfElffEvPT4_PT1_PKS4_PKT2_PKflllfff --------------------------
	.section	.text._Z30focal_loss_forward_cuda_kernelILb0ELi8EN3c104HalfElffEvPT4_PT1_PKS4_PKT2_PKflllfff,"ax",@progbits
	.align	128
        .global         _Z30focal_loss_forward_cuda_kernelILb0ELi8EN3c104HalfElffEvPT4_PT1_PKS4_PKT2_PKflllfff
        .type           _Z30focal_loss_forward_cuda_kernelILb0ELi8EN3c104HalfElffEvPT4_PT1_PKS4_PKT2_PKflllfff,@function
        .size           _Z30focal_loss_forward_cuda_kernelILb0ELi8EN3c104HalfElffEvPT4_PT1_PKS4_PKT2_PKflllfff,(.L_x_206 - _Z30focal_loss_forward_cuda_kernelILb0ELi8EN3c104HalfElffEvPT4_PT1_PKS4_PKT2_PKflllfff)
        .other          _Z30focal_loss_forward_cuda_kernelILb0ELi8EN3c104HalfElffEvPT4_PT1_PKS4_PKT2_PKflllfff,@"STO_CUDA_ENTRY STV_DEFAULT"
_Z30focal_loss_forward_cuda_kernelILb0ELi8EN3c104HalfElffEvPT4_PT1_PKS4_PKT2_PKflllfff:
.text._Z30focal_loss_forward_cuda_kernelILb0ELi8EN3c104HalfElffEvPT4_PT1_PKS4_PKT2_PKflllfff:
        /* <DEDUP_REMOVED lines=27> */
[----:B------:R-:W0:Y:S01]  /*01b0*/  LDC.64 R18, c[0x0][0x3c0] ;  /* 0x0000f000ff127b82 */ /* 0x000e220000000a00 */
[----:B------:R-:W1:Y:S01]  /*01c0*/  LDCU UR6, c[0x0][0x370] ;  /* 0x00006e00ff0677ac */ /* 0x000e620008000800 */
[----:B------:R-:W-:Y:S01]  /*01d0*/  IMAD.MOV.U32 R17, RZ, RZ, RZ ;  /* 0x000000ffff117224 */ /* 0x000fe200078e00ff */
[----:B------:R-:W-:Y:S01]  /*01e0*/  MOV R15, RZ ;  /* 0x000000ff000f7202 */ /* 0x000fe20000000f00 */
[----:B------:R-:W-:-:S03]  /*01f0*/  IMAD.SHL.U32 R21, R16, 0x2, RZ ;  /* 0x0000000210157824 */ /* 0x000fc600078e00ff */
[----:B------:R-:W-:Y:S01]  /*0200*/  SHF.L.U64.HI R20, R16, 0x1, R17 ;  /* 0x0000000110147819 */ /* 0x000fe20000010211 */
[----:B-1----:R-:W-:Y:S02]  /*0210*/  IMAD R23, R14, UR6, RZ ;  /* 0x000000060e177c24 */ /* 0x002fe4000f8e02ff */
[----:B0-----:R-:W-:Y:S01]  /*0220*/  FADD.FTZ R18, -R18, 1 ;  /* 0x3f80000012127421 */ /* 0x001fe20000010100 */
[----:B------:R-:W-:Y:S02]  /*0230*/  FADD.FTZ R19, -R19, -RZ ;  /* 0x800000ff13137221 */ /* 0x000fe40000010100 */
[----:B------:R-:W-:-:S07]  /*0240*/  SHF.L.U32 R23, R23, 0x3, RZ ;  /* 0x0000000317177819 */ /* 0x000fce00000006ff */
.L_x_125:
        /* <DEDUP_REMOVED lines=29> */
.L_x_105:
[----:B------:R-:W-:-:S07]  /*0420*/  MOV R6, 0x440 ;  /* 0x0000044000067802 */ /* 0x000fce0000000f00 */
[----:B-----5:R-:W-:Y:S05]  /*0430*/  CALL.REL.NOINC `($__internal_5_$__cuda_sm20_div_s64) ;  /* 0x0000001c00607944 */ /* 0x020fea0003c00000 */
        /* <DEDUP_REMOVED lines=9> */
.L_x_106:
[----:B------:R-:W-:Y:S05]  /*04d0*/  BSYNC.RECONVERGENT B1 ;  /* 0x0000000000017941 */ /* 0x000fea0003800200 */
.L_x_104:
        /* <DEDUP_REMOVED lines=18> */
[----:B------:R-:W-:Y:S01]  /*0600*/  IADD3 R27, P2, PT, R9, 0x1, RZ ;  /* 0x00000001091b7810 */ /* 0x000fe20007f5e0ff */
[----:B------:R-:W-:Y:S01]  /*0610*/  BSSY.RECONVERGENT B2, `(.L_x_109) ;  /* 0x0000031000027945 */ /* 0x000fe20003800200 */
[----:B------:R-:W-:-:S03]  /*0620*/  IADD3 R24, PT, PT, R13, R25, RZ ;  /* 0x000000190d187210 */ /* 0x000fc60007ffe0ff */
[----:B------:R-:W-:Y:S01]  /*0630*/  IMAD.X R8, RZ, RZ, R22, P2 ;  /* 0x000000ffff087224 */ /* 0x000fe200010e0616 */
[-C--:B0-----:R-:W-:Y:S02]  /*0640*/  ISETP.GE.U32.AND P0, PT, R9, R10.reuse, PT ;  /* 0x0000000a0900720c */ /* 0x081fe40003f06070 */
[----:B------:R-:W-:Y:S02]  /*0650*/  ISETP.GE.U32.AND P1, PT, R27, R10, PT ;  /* 0x0000000a1b00720c */ /* 0x000fe40003f26070 */
[-C--:B------:R-:W-:Y:S02]  /*0660*/  ISETP.GE.AND.EX P0, PT, R22, R11.reuse, PT, P0 ;  /* 0x0000000b1600720c */ /* 0x080fe40003f06300 */
[----:B------:R-:W-:-:S11]  /*0670*/  ISETP.GE.AND.EX P1, PT, R8, R11, PT, P1 ;  /* 0x0000000b0800720c */ /* 0x000fd60003f26310 */
[----:B------:R-:W-:Y:S01]  /*0680*/  @P0 PRMT R8, RZ, 0x7610, R8 ;  /* 0x00007610ff080816 */ /* 0x000fe20000000008 */
[----:B------:R-:W-:Y:S06]  /*0690*/  @P0 BRA `(.L_x_110) ;  /* 0x0000000000a00947 */ /* 0x000fec0003800000 */
[----:B-----5:R-:W-:Y:S01]  /*06a0*/  HADD2.F32 R25, -RZ, R4.H0_H0 ;  /* 0x20000004ff197230 */ /* 0x020fe20000004100 */
[----:B------:R-:W-:Y:S01]  /*06b0*/  ISETP.NE.U32.AND P0, PT, R16, R12, PT ;  /* 0x0000000c1000720c */ /* 0x000fe20003f05070 */
[----:B------:R-:W0:Y:S03]  /*06c0*/  LDCU UR6, c[0x0][0x3c4] ;  /* 0x00007880ff0677ac */ /* 0x000e260008000800 */
[C---:B------:R-:W-:Y:S01]  /*06d0*/  FMUL.FTZ R8, R25.reuse, -1.4426950216293334961 ;  /* 0xbfb8aa3b19087820 */ /* 0x040fe20000410000 */
[C---:B------:R-:W-:Y:S01]  /*06e0*/  FSETP.GE.FTZ.AND P2, PT, R25.reuse, RZ, PT ;  /* 0x000000ff1900720b */ /* 0x040fe20003f56000 */
[----:B------:R-:W-:Y:S01]  /*06f0*/  FMUL.FTZ R27, R25, 1.4426950216293334961 ;  /* 0x3fb8aa3b191b7820 */ /* 0x000fe20000410000 */
[----:B------:R-:W-:Y:S01]  /*0700*/  ISETP.NE.AND.EX P0, PT, R17, R24, PT, P0 ;  /* 0x000000181100720c */ /* 0x000fe20003f05300 */
[----:B------:R1:W2:Y:S03]  /*0710*/  MUFU.EX2 R26, R8 ;  /* 0x00000008001a7308 */ /* 0x0002a60000000800 */
[----:B------:R-:W-:Y:S01]  /*0720*/  ISETP.LT.OR P0, PT, R3, RZ, P0 ;  /* 0x000000ff0300720c */ /* 0x000fe20000701670 */
[----:B-1----:R-:W-:Y:S01]  /*0730*/  FADD.FTZ R8, -R25, -RZ ;  /* 0x800000ff19087221 */ /* 0x002fe20000010100 */
[----:B--2---:R-:W-:-:S04]  /*0740*/  FADD.FTZ R28, R26, 1 ;  /* 0x3f8000001a1c7421 */ /* 0x004fc80000010000 */
[----:B------:R-:W-:Y:S01]  /*0750*/  FSEL R8, R8, RZ, !P2 ;  /* 0x000000ff08087208 */ /* 0x000fe20005000000 */
[----:B------:R1:W2:Y:S06]  /*0760*/  @!P2 MUFU.EX2 R26, R27 ;  /* 0x0000001b001aa308 */ /* 0x0002ac0000000800 */
[----:B------:R-:W-:Y:S01]  /*0770*/  @!P0 IMAD.MOV.U32 R25, RZ, RZ, RZ ;  /* 0x000000ffff198224 */ /* 0x000fe200078e00ff */
[----:B------:R-:W-:Y:S01]  /*0780*/  MUFU.RCP R28, R28 ;  /* 0x0000001c001c7308 */ /* 0x000fe20000001000 */
[----:B-1----:R-:W-:Y:S01]  /*0790*/  MOV R27, R18 ;  /* 0x00000012001b7202 */ /* 0x002fe20000000f00 */
[----:B--2---:R-:W-:-:S05]  /*07a0*/  FADD.FTZ R29, R26, 1 ;  /* 0x3f8000001a1d7421 */ /* 0x004fca0000010000 */
[----:B------:R-:W1:Y:S01]  /*07b0*/  @!P0 LDC R27, c[0x0][0x3c0] ;  /* 0x0000f000ff1b8b82 */ /* 0x000e620000000800 */
[----:B------:R-:W2:Y:S02]  /*07c0*/  MUFU.LG2 R29, R29 ;  /* 0x0000001d001d7308 */ /* 0x000ea40000000c00 */
[----:B--2---:R-:W-:Y:S01]  /*07d0*/  FFMA.FTZ R26, R29, 0.69314718246459960938, R8 ;  /* 0x3f3172181d1a7823 */ /* 0x004fe20000010008 */
[----:B------:R-:W-:-:S03]  /*07e0*/  FADD.FTZ R8, R28, -RZ ;  /* 0x800000ff1c087221 */ /* 0x000fc60000010000 */
[----:B------:R-:W-:Y:S01]  /*07f0*/  FADD.FTZ R26, R26, R25 ;  /* 0x000000191a1a7221 */ /* 0x000fe20000010000 */
[----:B------:R-:W-:Y:S01]  /*0800*/  FADD.FTZ R25, -R8, 1 ;  /* 0x3f80000008197421 */ /* 0x000fe20000010100 */
[----:B------:R-:W-:-:S03]  /*0810*/  MOV R29, R8 ;  /* 0x00000008001d7202 */ /* 0x000fc60000000f00 */
[----:B------:R-:W-:Y:S02]  /*0820*/  @!P0 IMAD.MOV.U32 R29, RZ, RZ, R25 ;  /* 0x000000ffff1d8224 */ /* 0x000fe400078e0019 */
[----:B------:R-:W-:Y:S02]  /*0830*/  @!P0 IMAD.MOV.U32 R25, RZ, RZ, R8 ;  /* 0x000000ffff198224 */ /* 0x000fe400078e0008 */
[----:B------:R2:W3:Y:S02]  /*0840*/  MUFU.LG2 R28, R29 ;  /* 0x0000001d001c7308 */ /* 0x0004e40000000c00 */
[----:B--2---:R-:W-:Y:S02]  /*0850*/  IMAD.MOV.U32 R29, RZ, RZ, RZ ;  /* 0x000000ffff1d7224 */ /* 0x004fe400078e00ff */
[----:B------:R-:W-:-:S04]  /*0860*/  @!P0 IMAD.MOV.U32 R29, RZ, RZ, 0x3f800000 ;  /* 0x3f800000ff1d8424 */ /* 0x000fc800078e00ff */
[----:B------:R-:W-:Y:S01]  /*0870*/  FADD.FTZ R29, -R8, R29 ;  /* 0x0000001d081d7221 */ /* 0x000fe20000010100 */
[----:B---3--:R-:W-:-:S06]  /*0880*/  FMUL.FTZ R28, R28, UR9 ;  /* 0x000000091c1c7c20 */ /* 0x008fcc0008410000 */
[----:B------:R-:W1:Y:S02]  /*0890*/  MUFU.EX2 R28, R28 ;  /* 0x0000001c001c7308 */ /* 0x000e640000000800 */
[----:B-1----:R-:W-:Y:S01]  /*08a0*/  FMUL.FTZ R28, R28, R27 ;  /* 0x0000001b1c1c7220 */ /* 0x002fe20000410000 */
[----:B0-----:R-:W-:Y:S02]  /*08b0*/  MOV R27, UR6 ;  /* 0x00000006001b7c02 */ /* 0x001fe40008000f00 */
[----:B------:R-:W-:Y:S01]  /*08c0*/  @!P0 MOV R27, R19 ;  /* 0x00000013001b8202 */ /* 0x000fe20000000f00 */
[----:B------:R-:W-:-:S04]  /*08d0*/  FFMA.FTZ R15, R28, R26, R15 ;  /* 0x0000001a1c0f7223 */ /* 0x000fc8000001000f */
[----:B------:R-:W-:-:S04]  /*08e0*/  FMUL.FTZ R8, R27, R25 ;  /* 0x000000191b087220 */ /* 0x000fc80000410000 */
[----:B------:R-:W-:-:S04]  /*08f0*/  FFMA.FTZ R29, R8, R26, -R29 ;  /* 0x0000001a081d7223 */ /* 0x000fc8000001081d */
[----:B------:R-:W-:-:S05]  /*0900*/  FMUL.FTZ R8, R28, R29 ;  /* 0x0000001d1c087220 */ /* 0x000fca0000410000 */
[----:B------:R-:W-:-:S07]  /*0910*/  F2FP.F16.F32.PACK_AB R8, RZ, R8 ;  /* 0x00000008ff08723e */ /* 0x000fce00000000ff */
.L_x_110:
[----:B------:R-:W-:Y:S05]  /*0920*/  BSYNC.RECONVERGENT B2 ;  /* 0x0000000000027941 */ /* 0x000fea0003800200 */
.L_x_109:
[----:B------:R-:W-:Y:S01]  /*0930*/  BSSY.RECONVERGENT B2, `(.L_x_111) ;  /* 0x000002e000027945 */ /* 0x000fe20003800200 */
[----:B------:R-:W-:-:S03]  /*0940*/  @P1 PRMT R8, R8, 0x5410, RZ ;  /* 0x0000541008081816 */ /* 0x000fc600000000ff */
[----:B------:R-:W-:Y:S05]  /*0950*/  @P1 BRA `(.L_x_112) ;  /* 0x0000000000ac1947 */ /* 0x000fea0003800000 */
[----:B-----5:R-:W-:Y:S01]  /*0960*/  HADD2.F32 R25, -RZ, R4.H1_H1 ;  /* 0x30000004ff197230 */ /* 0x020fe20000004100 */
[----:B------:R-:W0:Y:S04]  /*0970*/  LDCU UR6, c[0x0][0x3c4] ;  /* 0x00007880ff0677ac */ /* 0x000e280008000800 */
[C---:B------:R-:W-:Y:S01]  /*0980*/  FMUL.FTZ R27, R25.reuse, -1.4426950216293334961 ;  /* 0xbfb8aa3b191b7820 */ /* 0x040fe20000410000 */
[C---:B------:R-:W-:Y:S01]  /*0990*/  FSETP.GE.FTZ.AND P0, PT, R25.reuse, RZ, PT ;  /* 0x000000ff1900720b */ /* 0x040fe20003f16000 */
[----:B------:R-:W-:Y:S02]  /*09a0*/  FMUL.FTZ R29, R25, 1.4426950216293334961 ;  /* 0x3fb8aa3b191d7820 */ /* 0x000fe40000410000 */
[----:B------:R-:W1:Y:S02]  /*09b0*/  MUFU.EX2 R4, R27 ;  /* 0x0000001b00047308 */ /* 0x000e640000000800 */
[----:B-1----:R-:W-:-:S08]  /*09c0*/  FADD.FTZ R26, R4, 1 ;  /* 0x3f800000041a7421 */ /* 0x002fd00000010000 */
[----:B------:R-:W1:Y:S02]  /*09d0*/  @!P0 MUFU.EX2 R4, R29 ;  /* 0x0000001d00048308 */ /* 0x000e640000000800 */
[----:B-1----:R-:W-:Y:S01]  /*09e0*/  FADD.FTZ R27, R4, 1 ;  /* 0x3f800000041b7421 */ /* 0x002fe20000010000 */
[----:B------:R-:W-:-:S03]  /*09f0*/  FADD.FTZ R4, -R25, -RZ ;  /* 0x800000ff19047221 */ /* 0x000fc60000010100 */
[----:B------:R1:W2:Y:S02]  /*0a00*/  MUFU.LG2 R28, R27 ;  /* 0x0000001b001c7308 */ /* 0x0002a40000000c00 */
[----:B------:R-:W-:Y:S02]  /*0a10*/  FSEL R4, R4, RZ, !P0 ;  /* 0x000000ff04047208 */ /* 0x000fe40004000000 */
[----:B-1----:R-:W-:-:S03]  /*0a20*/  MOV R27, R18 ;  /* 0x00000012001b7202 */ /* 0x002fc60000000f00 */
[----:B--2---:R-:W-:Y:S01]  /*0a30*/  FFMA.FTZ R28, R28, 0.69314718246459960938, R4 ;  /* 0x3f3172181c1c7823 */ /* 0x004fe20000010004 */
[----:B------:R-:W-:-:S04]  /*0a40*/  IADD3 R4, P1, PT, R16, 0x1, RZ ;  /* 0x0000000110047810 */ /* 0x000fc80007f3e0ff */
[----:B------:R-:W-:Y:S02]  /*0a50*/  ISETP.NE.U32.AND P0, PT, R4, R12, PT ;  /* 0x0000000c0400720c */ /* 0x000fe40003f05070 */
[----:B------:R-:W-:-:S04]  /*0a60*/  IADD3.X R4, PT, PT, RZ, R17, RZ, P1, !PT ;  /* 0x00000011ff047210 */ /* 0x000fc80000ffe4ff */
[----:B------:R-:W-:Y:S02]  /*0a70*/  ISETP.NE.AND.EX P0, PT, R4, R24, PT, P0 ;  /* 0x000000180400720c */ /* 0x000fe40003f05300 */
[----:B------:R-:W1:Y:S02]  /*0a80*/  MUFU.RCP R4, R26 ;  /* 0x0000001a00047308 */ /* 0x000e640000001000 */
[----:B------:R-:W-:-:S13]  /*0a90*/  ISETP.LT.OR P0, PT, R3, RZ, P0 ;  /* 0x000000ff0300720c */ /* 0x000fda0000701670 */
[----:B------:R-:W-:Y:S01]  /*0aa0*/  @!P0 IMAD.MOV.U32 R25, RZ, RZ, RZ ;  /* 0x000000ffff198224 */ /* 0x000fe200078e00ff */
[----:B------:R-:W2:Y:S01]  /*0ab0*/  @!P0 LDC R27, c[0x0][0x3c0] ;  /* 0x0000f000ff1b8b82 */ /* 0x000ea20000000800 */
[----:B-1----:R-:W-:Y:S02]  /*0ac0*/  FADD.FTZ R4, R4, -RZ ;  /* 0x800000ff04047221 */ /* 0x002fe40000010000 */
[----:B------:R-:W-:Y:S02]  /*0ad0*/  FADD.FTZ R28, R28, R25 ;  /* 0x000000191c1c7221 */ /* 0x000fe40000010000 */
[----:B------:R-:W-:Y:S01]  /*0ae0*/  FADD.FTZ R25, -R4, 1 ;  /* 0x3f80000004197421 */ /* 0x000fe20000010100 */
[----:B------:R-:W-:-:S03]  /*0af0*/  MOV R29, R4 ;  /* 0x00000004001d7202 */ /* 0x000fc60000000f00 */
[----:B------:R-:W-:Y:S02]  /*0b00*/  @!P0 IMAD.MOV.U32 R29, RZ, RZ, R25 ;  /* 0x000000ffff1d8224 */ /* 0x000fe400078e0019 */
[----:B------:R-:W-:-:S04]  /*0b10*/  @!P0 IMAD.MOV.U32 R25, RZ, RZ, R4 ;  /* 0x000000ffff198224 */ /* 0x000fc800078e0004 */
[----:B------:R-:W1:Y:S02]  /*0b20*/  MUFU.LG2 R29, R29 ;  /* 0x0000001d001d7308 */ /* 0x000e640000000c00 */
[----:B-1----:R-:W-:Y:S01]  /*0b30*/  FMUL.FTZ R26, R29, UR9 ;  /* 0x000000091d1a7c20 */ /* 0x002fe20008410000 */
[----:B------:R-:W-:Y:S02]  /*0b40*/  IMAD.MOV.U32 R29, RZ, RZ, RZ ;  /* 0x000000ffff1d7224 */ /* 0x000fe400078e00ff */
[----:B------:R-:W-:-:S03]  /*0b50*/  @!P0 IMAD.MOV.U32 R29, RZ, RZ, 0x3f800000 ;  /* 0x3f800000ff1d8424 */ /* 0x000fc600078e00ff */
[----:B------:R-:W2:Y:S01]  /*0b60*/  MUFU.EX2 R26, R26 ;  /* 0x0000001a001a7308 */ /* 0x000ea20000000800 */
[----:B------:R-:W-:Y:S01]  /*0b70*/  FADD.FTZ R29, -R4, R29 ;  /* 0x0000001d041d7221 */ /* 0x000fe20000010100 */
[----:B--2---:R-:W-:Y:S01]  /*0b80*/  FMUL.FTZ R26, R26, R27 ;  /* 0x0000001b1a1a7220 */ /* 0x004fe20000410000 */
[----:B0-----:R-:W-:Y:S02]  /*0b90*/  MOV R27, UR6 ;  /* 0x00000006001b7c02 */ /* 0x001fe40008000f00 */
[----:B------:R-:W-:Y:S01]  /*0ba0*/  @!P0 MOV R27, R19 ;  /* 0x00000013001b8202 */ /* 0x000fe20000000f00 */
[----:B------:R-:W-:-:S04]  /*0bb0*/  FFMA.FTZ R15, R26, R28, R15 ;  /* 0x0000001c1a0f7223 */ /* 0x000fc8000001000f */
[----:B------:R-:W-:-:S04]  /*0bc0*/  FMUL.FTZ R4, R27, R25 ;  /* 0x000000191b047220 */ /* 0x000fc80000410000 */
[----:B------:R-:W-:-:S04]  /*0bd0*/  FFMA.FTZ R29, R4, R28, -R29 ;  /* 0x0000001c041d7223 */ /* 0x000fc8000001081d */
[----:B------:R-:W-:-:S05]  /*0be0*/  FMUL.FTZ R29, R26, R29 ;  /* 0x0000001d1a1d7220 */ /* 0x000fca0000410000 */
[----:B------:R-:W-:-:S04]  /*0bf0*/  F2FP.F16.F32.PACK_AB R4, RZ, R29 ;  /* 0x0000001dff04723e */ /* 0x000fc800000000ff */
[----:B------:R-:W-:-:S07]  /*0c00*/  PRMT R8, R8, 0x5410, R4 ;  /* 0x0000541008087816 */ /* 0x000fce0000000004 */
.L_x_112:
[----:B------:R-:W-:Y:S05]  /*0c10*/  BSYNC.RECONVERGENT B2 ;  /* 0x0000000000027941 */ /* 0x000fea0003800200 */
.L_x_111:
[C---:B------:R-:W-:Y:S01]  /*0c20*/  IADD3 R25, P4, PT, R9.reuse, 0x2, RZ ;  /* 0x0000000209197810 */ /* 0x040fe20007f9e0ff */
[----:B------:R-:W-:Y:S01]  /*0c30*/  BSSY.RECONVERGENT B2, `(.L_x_113) ;  /* 0x0000044000027945 */ /* 0x000fe20003800200 */
[----:B------:R-:W-:Y:S02]  /*0c40*/  IADD3 R27, P2, PT, R9, 0x3, RZ ;  /* 0x00000003091b7810 */ /* 0x000fe40007f5e0ff */
[-C--:B------:R-:W-:Y:S02]  /*0c50*/  ISETP.GE.U32.AND P3, PT, R25, R10.reuse, PT ;  /* 0x0000000a1900720c */ /* 0x080fe40003f66070 */
[----:B------:R-:W-:Y:S01]  /*0c60*/  IADD3 R25, P1, PT, R9, 0x4, RZ ;  /* 0x0000000409197810 */ /* 0x000fe20007f3e0ff */
[----:B------:R-:W-:Y:S01]  /*0c70*/  IMAD.X R28, RZ, RZ, R22, P2 ;  /* 0x000000ffff1c7224 */ /* 0x000fe200010e0616 */
[-C--:B------:R-:W-:Y:S02]  /*0c80*/  ISETP.GE.U32.AND P0, PT, R27, R10.reuse, PT ;  /* 0x0000000a1b00720c */ /* 0x080fe40003f06070 */
[----:B------:R-:W-:-:S02]  /*0c90*/  ISETP.GE.U32.AND P5, PT, R25, R10, PT ;  /* 0x0000000a1900720c */ /* 0x000fc40003fa6070 */
[----:B------:R-:W-:Y:S02]  /*0ca0*/  IADD3.X R25, PT, PT, RZ, R22, RZ, P4, !PT ;  /* 0x00000016ff197210 */ /* 0x000fe400027fe4ff */
[----:B------:R-:W-:Y:S02]  /*0cb0*/  IADD3 R27, P6, PT, R9, 0x5, RZ ;  /* 0x00000005091b7810 */ /* 0x000fe40007fde0ff */
[----:B------:R-:W-:Y:S02]  /*0cc0*/  ISETP.GE.AND.EX P3, PT, R25, R11, PT, P3 ;  /* 0x0000000b1900720c */ /* 0x000fe40003f66330 */
[----:B------:R-:W-:Y:S01]  /*0cd0*/  ISETP.GE.U32.AND P4, PT, R27, R10, PT ;  /* 0x0000000a1b00720c */ /* 0x000fe20003f86070 */
[----:B------:R-:W-:Y:S01]  /*0ce0*/  IMAD.X R26, RZ, RZ, R22, P6 ;  /* 0x000000ffff1a7224 */ /* 0x000fe200030e0616 */
[C---:B------:R-:W-:Y:S02]  /*0cf0*/  IADD3 R27, P2, PT, R9.reuse, 0x6, RZ ;  /* 0x00000006091b7810 */ /* 0x040fe40007f5e0ff */
[----:B------:R-:W-:-:S02]  /*0d00*/  IADD3 R9, P6, PT, R9, 0x7, RZ ;  /* 0x0000000709097810 */ /* 0x000fc40007fde0ff */
[----:B-----5:R-:W-:Y:S02]  /*0d10*/  IADD3.X R4, PT, PT, RZ, R22, RZ, P1, !PT ;  /* 0x00000016ff047210 */ /* 0x020fe40000ffe4ff */
[----:B------:R-:W-:Y:S02]  /*0d20*/  ISETP.GE.U32.AND P1, PT, R27, R10, PT ;  /* 0x0000000a1b00720c */ /* 0x000fe40003f26070 */
[----:B------:R-:W-:Y:S01]  /*0d30*/  IADD3.X R27, PT, PT, RZ, R22, RZ, P2, !PT ;  /* 0x00000016ff1b7210 */ /* 0x000fe200017fe4ff */
[----:B------:R-:W-:Y:S01]  /*0d40*/  IMAD.X R22, RZ, RZ, R22, P6 ;  /* 0x000000ffff167224 */ /* 0x000fe200030e0616 */
[----:B------:R-:W-:Y:S02]  /*0d50*/  ISETP.GE.U32.AND P2, PT, R9, R10, PT ;  /* 0x0000000a0900720c */ /* 0x000fe40003f46070 */
[-C--:B------:R-:W-:Y:S02]  /*0d60*/  ISETP.GE.AND.EX P0, PT, R28, R11.reuse, PT, P0 ;  /* 0x0000000b1c00720c */ /* 0x080fe40003f06300 */
[----:B------:R-:W-:-:S02]  /*0d70*/  ISETP.GE.AND.EX P5, PT, R4, R11, PT, P5 ;  /* 0x0000000b0400720c */ /* 0x000fc40003fa6350 */
[-C--:B------:R-:W-:Y:S02]  /*0d80*/  ISETP.GE.AND.EX P4, PT, R26, R11.reuse, PT, P4 ;  /* 0x0000000b1a00720c */ /* 0x080fe40003f86340 */
[-C--:B------:R-:W-:Y:S02]  /*0d90*/  ISETP.GE.AND.EX P1, PT, R27, R11.reuse, PT, P1 ;  /* 0x0000000b1b00720c */ /* 0x080fe40003f26310 */
[----:B------:R-:W-:Y:S02]  /*0da0*/  ISETP.GE.AND.EX P2, PT, R22, R11, PT, P2 ;  /* 0x0000000b1600720c */ /* 0x000fe40003f46320 */
[----:B------:R-:W-:Y:S01]  /*0db0*/  @P3 PRMT R9, RZ, 0x7610, R9 ;  /* 0x00007610ff093816 */ /* 0x000fe20000000009 */
[----:B------:R-:W-:Y:S10]  /*0dc0*/  @P3 BRA `(.L_x_114) ;  /* 0x0000000000a83947 */ /* 0x000ff40003800000 */
[----:B------:R-:W-:Y:S01]  /*0dd0*/  HADD2.F32 R4, -RZ, R5.H0_H0 ;  /* 0x20000005ff047230 */ /* 0x000fe20000004100 */
[----:B------:R-:W-:Y:S01]  /*0de0*/  IADD3 R25, P3, PT, R16, 0x2, RZ ;  /* 0x0000000210197810 */ /* 0x000fe20007f7e0ff */
[----:B------:R-:W0:Y:S03]  /*0df0*/  LDCU UR6, c[0x0][0x3c4] ;  /* 0x00007880ff0677ac */ /* 0x000e260008000800 */
[C---:B------:R-:W-:Y:S01]  /*0e00*/  FMUL.FTZ R9, R4.reuse, -1.4426950216293334961 ;  /* 0xbfb8aa3b04097820 */ /* 0x040fe20000410000 */
[C---:B------:R-:W-:Y:S01]  /*0e10*/  FSETP.GE.FTZ.AND P6, PT, R4.reuse, RZ, PT ;  /* 0x000000ff0400720b */ /* 0x040fe20003fd6000 */
[----:B------:R-:W-:Y:S01]  /*0e20*/  FMUL.FTZ R11, R4, 1.4426950216293334961 ;  /* 0x3fb8aa3b040b7820 */ /* 0x000fe20000410000 */
[----:B------:R-:W-:Y:S01]  /*0e30*/  IADD3.X R27, PT, PT, RZ, R17, RZ, P3, !PT ;  /* 0x00000011ff1b7210 */ /* 0x000fe20001ffe4ff */
[----:B------:R-:W1:Y:S01]  /*0e40*/  MUFU.EX2 R10, R9 ;  /* 0x00000009000a7308 */ /* 0x000e620000000800 */
[----:B------:R-:W-:-:S04]  /*0e50*/  ISETP.NE.U32.AND P3, PT, R25, R12, PT ;  /* 0x0000000c1900720c */ /* 0x000fc80003f65070 */
[----:B------:R-:W-:-:S04]  /*0e60*/  ISETP.NE.AND.EX P3, PT, R27, R24, PT, P3 ;  /* 0x000000181b00720c */ /* 0x000fc80003f65330 */
[----:B------:R-:W-:Y:S01]  /*0e70*/  ISETP.LT.OR P3, PT, R3, RZ, P3 ;  /* 0x000000ff0300720c */ /* 0x000fe20001f61670 */
[----:B-1----:R-:W-:Y:S02]  /*0e80*/  FADD.FTZ R22, R10, 1 ;  /* 0x3f8000000a167421 */ /* 0x002fe40000010000 */
[----:B------:R1:W2:Y:S04]  /*0e90*/  @!P6 MUFU.EX2 R10, R11 ;  /* 0x0000000b000ae308 */ /* 0x0002a80000000800 */
[----:B------:R-:W3:Y:S01]  /*0ea0*/  MUFU.RCP R22, R22 ;  /* 0x0000001600167308 */ /* 0x000ee20000001000 */
[----:B-1----:R-:W-:-:S05]  /*0eb0*/  FADD.FTZ R11, -R4, -RZ ;  /* 0x800000ff040b7221 */ /* 0x002fca0000010100 */
[----:B------:R-:W-:Y:S01]  /*0ec0*/  @!P3 MOV R4, RZ ;  /* 0x000000ff0004b202 */ /* 0x000fe20000000f00 */
[----:B--2---:R-:W-:Y:S01]  /*0ed0*/  FADD.FTZ R25, R10, 1 ;  /* 0x3f8000000a197421 */ /* 0x004fe20000010000 */
[----:B------:R-:W-:-:S03]  /*0ee0*/  FSEL R11, R11, RZ, !P6 ;  /* 0x000000ff0b0b7208 */ /* 0x000fc60007000000 */
[----:B------:R0:W1:Y:S01]  /*0ef0*/  MUFU.LG2 R26, R25 ;  /* 0x00000019001a7308 */ /* 0x0000620000000c00 */
[----:B---3--:R-:W-:-:S04]  /*0f00*/  FADD.FTZ R9, R22, -RZ ;  /* 0x800000ff16097221 */ /* 0x008fc80000010000 */
[----:B------:R-:W-:Y:S01]  /*0f10*/  FADD.FTZ R10, -R9, 1 ;  /* 0x3f800000090a7421 */ /* 0x000fe20000010100 */
[--C-:B------:R-:W-:Y:S01]  /*0f20*/  IMAD.MOV.U32 R22, RZ, RZ, R9.reuse ;  /* 0x000000ffff167224 */ /* 0x100fe200078e0009 */
[----:B0-----:R-:W-:Y:S02]  /*0f30*/  MOV R25, UR6 ;  /* 0x0000000600197c02 */ /* 0x001fe40008000f00 */
[----:B------:R-:W-:Y:S02]  /*0f40*/  @!P3 MOV R25, R19 ;  /* 0x000000130019b202 */ /* 0x000fe40000000f00 */
[----:B------:R-:W-:Y:S01]  /*0f50*/  @!P3 MOV R22, R10 ;  /* 0x0000000a0016b202 */ /* 0x000fe20000000f00 */
[----:B------:R-:W-:Y:S02]  /*0f60*/  @!P3 IMAD.MOV.U32 R10, RZ, RZ, R9 ;  /* 0x000000ffff0ab224 */ /* 0x000fe400078e0009 */
[----:B-1----:R-:W-:Y:S01]  /*0f70*/  FFMA.FTZ R27, R26, 0.69314718246459960938, R11 ;  /* 0x3f3172181a1b7823 */ /* 0x002fe2000001000b */
[----:B------:R-:W-:-:S02]  /*0f80*/  IMAD.MOV.U32 R11, RZ, RZ, R18 ;  /* 0x000000ffff0b7224 */ /* 0x000fc400078e0012 */
[----:B------:R-:W0:Y:S01]  /*0f90*/  MUFU.LG2 R22, R22 ;  /* 0x0000001600167308 */ /* 0x000e220000000c00 */
[----:B------:R-:W-:Y:S01]  /*0fa0*/  FMUL.FTZ R10, R25, R10 ;  /* 0x0000000a190a7220 */ /* 0x000fe20000410000 */
[----:B------:R-:W-:Y:S02]  /*0fb0*/  FADD.FTZ R4, R27, R4 ;  /* 0x000000041b047221 */ /* 0x000fe40000010000 */
[----:B------:R-:W1:Y:S01]  /*0fc0*/  @!P3 LDC R11, c[0x0][0x3c0] ;  /* 0x0000f000ff0bbb82 */ /* 0x000e620000000800 */
[----:B0-----:R-:W-:Y:S01]  /*0fd0*/  FMUL.FTZ R26, R22, UR9 ;  /* 0x00000009161a7c20 */ /* 0x001fe20008410000 */
[----:B------:R-:W-:Y:S02]  /*0fe0*/  IMAD.MOV.U32 R22, RZ, RZ, RZ ;  /* 0x000000ffff167224 */ /* 0x000fe400078e00ff */
[----:B------:R-:W-:-:S03]  /*0ff0*/  @!P3 IMAD.MOV.U32 R22, RZ, RZ, 0x3f800000 ;  /* 0x3f800000ff16b424 */ /* 0x000fc600078e00ff */
[----:B------:R-:W1:Y:S01]  /*1000*/  MUFU.EX2 R26, R26 ;  /* 0x0000001a001a7308 */ /* 0x000e620000000800 */
[----:B------:R-:W-:-:S04]  /*1010*/  FADD.FTZ R9, -R9, R22 ;  /* 0x0000001609097221 */ /* 0x000fc80000010100 */
[----:B------:R-:W-:Y:S01]  /*1020*/  FFMA.FTZ R9, R10, R4, -R9 ;  /* 0x000000040a097223 */ /* 0x000fe20000010809 */
[----:B-1----:R-:W-:-:S04]  /*1030*/  FMUL.FTZ R10, R26, R11 ;  /* 0x0000000b1a0a7220 */ /* 0x002fc80000410000 */
[C---:B------:R-:W-:Y:S01]  /*1040*/  FMUL.FTZ R9, R10.reuse, R9 ;  /* 0x000000090a097220 */ /* 0x040fe20000410000 */
[----:B------:R-:W-:-:S04]  /*1050*/  FFMA.FTZ R15, R10, R4, R15 ;  /* 0x000000040a0f7223 */ /* 0x000fc8000001000f */
[----:B------:R-:W-:-:S07]  /*1060*/  F2FP.F16.F32.PACK_AB R9, RZ, R9 ;  /* 0x00000009ff09723e */ /* 0x000fce00000000ff */
.L_x_114:
[----:B------:R-:W-:Y:S05]  /*1070*/  BSYNC.RECONVERGENT B2 ;  /* 0x0000000000027941 */ /* 0x000fea0003800200 */
.L_x_113:
[----:B------:R-:W-:Y:S01]  /*1080*/  BSSY.RECONVERGENT B2, `(.L_x_115) ;  /* 0x000002f000027945 */ /* 0x000fe20003800200 */
[----:B------:R-:W-:Y:S02]  /*1090*/  IADD3 R4, P3, PT, R21, UR18, RZ ;  /* 0x0000001215047c10 */ /* 0x000fe4000ff7e0ff */
        /* <DEDUP_REMOVED lines=14> */
[----:B------:R-:W1:Y:S04]  /*1180*/  @!P6 MUFU.EX2 R22, R25 ;  /* 0x000000190016e308 */ /* 0x000e680000000800 */
[----:B------:R-:W2:Y:S01]  /*1190*/  MUFU.RCP R26, R26 ;  /* 0x0000001a001a7308 */ /* 0x000ea20000001000 */
[----:B-1----:R-:W-:-:S07]  /*11a0*/  FADD.FTZ R27, R22, 1 ;  /* 0x3f800000161b7421 */ /* 0x002fce0000010000 */
[----:B------:R-:W1:Y:S01]  /*11b0*/  MUFU.LG2 R27, R27 ;  /* 0x0000001b001b7308 */ /* 0x000e620000000c00 */
[----:B--2---:R-:W-:Y:S01]  /*11c0*/  FADD.FTZ R11, R26, -RZ ;  /* 0x800000ff1a0b7221 */ /* 0x004fe20000010000 */
[----:B------:R-:W-:Y:S01]  /*11d0*/  FADD.FTZ R26, -R10, -RZ ;  /* 0x800000ff0a1a7221 */ /* 0x000fe20000010100 */
[----:B------:R-:W-:Y:S02]  /*11e0*/  @!P0 MOV R10, RZ ;  /* 0x000000ff000a8202 */ /* 0x000fe40000000f00 */
[----:B------:R-:W-:Y:S01]  /*11f0*/  FADD.FTZ R22, -R11, 1 ;  /* 0x3f8000000b167421 */ /* 0x000fe20000010100 */
[----:B------:R-:W-:Y:S01]  /*1200*/  IMAD.MOV.U32 R28, RZ, RZ, R11 ;  /* 0x000000ffff1c7224 */ /* 0x000fe200078e000b */
[----:B------:R-:W-:-:S03]  /*1210*/  FSEL R26, R26, RZ, !P6 ;  /* 0x000000ff1a1a7208 */ /* 0x000fc60007000000 */
[----:B------:R-:W-:Y:S02]  /*1220*/  @!P0 MOV R28, R22 ;  /* 0x00000016001c8202 */ /* 0x000fe40000000f00 */
[----:B------:R-:W-:Y:S02]  /*1230*/  @!P0 MOV R22, R11 ;  /* 0x0000000b00168202 */ /* 0x000fe40000000f00 */
[----:B------:R2:W3:Y:S01]  /*1240*/  MUFU.LG2 R25, R28 ;  /* 0x0000001c00197308 */ /* 0x0004e20000000c00 */
[----:B-1----:R-:W-:Y:S01]  /*1250*/  FFMA.FTZ R27, R27, 0.69314718246459960938, R26 ;  /* 0x3f3172181b1b7823 */ /* 0x002fe2000001001a */
[----:B------:R-:W-:-:S03]  /*1260*/  IMAD.MOV.U32 R26, RZ, RZ, R18 ;  /* 0x000000ffff1a7224 */ /* 0x000fc600078e0012 */
[----:B------:R-:W-:Y:S01]  /*1270*/  FADD.FTZ R10, R27, R10 ;  /* 0x0000000a1b0a7221 */ /* 0x000fe20000010000 */
[----:B--2---:R-:W-:Y:S02]  /*1280*/  IMAD.MOV.U32 R28, RZ, RZ, RZ ;  /* 0x000000ffff1c7224 */ /* 0x004fe400078e00ff */
[----:B------:R-:W1:Y:S01]  /*1290*/  @!P0 LDC R26, c[0x0][0x3c0] ;  /* 0x0000f000ff1a8b82 */ /* 0x000e620000000800 */
[----:B------:R-:W-:-:S05]  /*12a0*/  @!P0 MOV R28, 0x3f800000 ;  /* 0x3f800000001c8802 */ /* 0x000fca0000000f00 */
[----:B------:R-:W-:Y:S01]  /*12b0*/  FADD.FTZ R11, -R11, R28 ;  /* 0x0000001c0b0b7221 */ /* 0x000fe20000010100 */
[----:B---3--:R-:W-:Y:S01]  /*12c0*/  FMUL.FTZ R29, R25, UR9 ;  /* 0x00000009191d7c20 */ /* 0x008fe20008410000 */
        /* <DEDUP_REMOVED lines=8> */
[----:B------:R-:W-:-:S04]  /*1350*/  F2FP.F16.F32.PACK_AB R11, RZ, R11 ;  /* 0x0000000bff0b723e */ /* 0x000fc800000000ff */
[----:B------:R-:W-:-:S07]  /*1360*/  PRMT R9, R9, 0x5410, R11 ;  /* 0x0000541009097816 */ /* 0x000fce000000000b */
.L_x_116:
[----:B------:R-:W-:Y:S05]  /*1370*/  BSYNC.RECONVERGENT B2 ;  /* 0x0000000000027941 */ /* 0x000fea0003800200 */
.L_x_115:
[----:B------:R-:W-:Y:S01]  /*1380*/  BSSY.RECONVERGENT B2, `(.L_x_117) ;  /* 0x000002e000027945 */ /* 0x000fe20003800200 */
[----:B------:R-:W-:Y:S02]  /*1390*/  IADD3.X R5, PT, PT, R20, UR19, RZ, P3, !PT ;  /* 0x0000001314057c10 */ /* 0x000fe40009ffe4ff */
[----:B------:R-:W-:Y:S01]  /*13a0*/  @P5 PRMT R10, RZ, 0x7610, R10 ;  /* 0x00007610ff0a5816 */ /* 0x000fe2000000000a */
[----:B------:R-:W-:Y:S06]  /*13b0*/  @P5 BRA `(.L_x_118) ;  /* 0x0000000000a85947 */ /* 0x000fec0003800000 */
[----:B------:R-:W-:Y:S01]  /*13c0*/  HADD2.F32 R10, -RZ, R6.H0_H0 ;  /* 0x20000006ff0a7230 */ /* 0x000fe20000004100 */
[----:B------:R-:W-:Y:S01]  /*13d0*/  IADD3 R29, P5, PT, R16, 0x4, RZ ;  /* 0x00000004101d7810 */ /* 0x000fe20007fbe0ff */
[----:B------:R-:W0:Y:S01]  /*13e0*/  LDCU UR6, c[0x0][0x3c4] ;  /* 0x00007880ff0677ac */ /* 0x000e220008000800 */
[----:B------:R-:W-:Y:S02]  /*13f0*/  HFMA2 R28, -RZ, RZ, 0, 0 ;  /* 0x00000000ff1c7431 */ /* 0x000fe400000001ff */
[C---:B------:R-:W-:Y:S01]  /*1400*/  FMUL.FTZ R22, R10.reuse, -1.4426950216293334961 ;  /* 0xbfb8aa3b0a167820 */ /* 0x040fe20000410000 */
[C---:B------:R-:W-:Y:S01]  /*1410*/  FSETP.GE.FTZ.AND P3, PT, R10.reuse, RZ, PT ;  /* 0x000000ff0a00720b */ /* 0x040fe20003f76000 */
[----:B------:R-:W-:Y:S01]  /*1420*/  FMUL.FTZ R26, R10, 1.4426950216293334961 ;  /* 0x3fb8aa3b0a1a7820 */ /* 0x000fe20000410000 */
[----:B------:R-:W-:Y:S01]  /*1430*/  ISETP.NE.U32.AND P0, PT, R29, R12, PT ;  /* 0x0000000c1d00720c */ /* 0x000fe20003f05070 */
[----:B------:R1:W2:Y:S01]  /*1440*/  MUFU.EX2 R25, R22 ;  /* 0x0000001600197308 */ /* 0x0002a20000000800 */
[----:B------:R-:W-:-:S04]  /*1450*/  IADD3.X R29, PT, PT, RZ, R17, RZ, P5, !PT ;  /* 0x00000011ff1d7210 */ /* 0x000fc80002ffe4ff */
[----:B------:R-:W-:Y:S01]  /*1460*/  ISETP.NE.AND.EX P0, PT, R29, R24, PT, P0 ;  /* 0x000000181d00720c */ /* 0x000fe20003f05300 */
[----:B-1----:R-:W-:-:S03]  /*1470*/  FADD.FTZ R22, -R10, -RZ ;  /* 0x800000ff0a167221 */ /* 0x002fc60000010100 */
[----:B------:R-:W-:Y:S01]  /*1480*/  ISETP.LT.OR P0, PT, R3, RZ, P0 ;  /* 0x000000ff0300720c */ /* 0x000fe20000701670 */
[----:B--2---:R-:W-:Y:S01]  /*1490*/  FADD.FTZ R27, R25, 1 ;  /* 0x3f800000191b7421 */ /* 0x004fe20000010000 */
[----:B------:R-:W-:Y:S01]  /*14a0*/  FSEL R22, R22, RZ, !P3 ;  /* 0x000000ff16167208 */ /* 0x000fe20005800000 */
[----:B------:R-:W1:Y:S04]  /*14b0*/  @!P3 MUFU.EX2 R25, R26 ;  /* 0x0000001a0019b308 */ /* 0x000e680000000800 */
[----:B------:R-:W2:Y:S06]  /*14c0*/  MUFU.RCP R11, R27 ;  /* 0x0000001b000b7308 */ /* 0x000eac0000001000 */
[----:B------:R-:W-:Y:S01]  /*14d0*/  @!P0 MOV R10, RZ ;  /* 0x000000ff000a8202 */ /* 0x000fe20000000f00 */
[----:B------:R-:W-:-:S02]  /*14e0*/  @!P0 IMAD.MOV.U32 R28, RZ, RZ, 0x3f800000 ;  /* 0x3f800000ff1c8424 */ /* 0x000fc400078e00ff */
[----:B-1----:R-:W-:-:S06]  /*14f0*/  FADD.FTZ R25, R25, 1 ;  /* 0x3f80000019197421 */ /* 0x002fcc0000010000 */
[----:B------:R-:W1:Y:S01]  /*1500*/  MUFU.LG2 R25, R25 ;  /* 0x0000001900197308 */ /* 0x000e620000000c00 */
[----:B--2---:R-:W-:-:S04]  /*1510*/  FADD.FTZ R11, R11, -RZ ;  /* 0x800000ff0b0b7221 */ /* 0x004fc80000010000 */
[----:B------:R-:W-:Y:S02]  /*1520*/  IMAD.MOV.U32 R27, RZ, RZ, R11 ;  /* 0x000000ffff1b7224 */ /* 0x000fe400078e000b */
[----:B-1----:R-:W-:Y:S01]  /*1530*/  FFMA.FTZ R29, R25, 0.69314718246459960938, R22 ;  /* 0x3f317218191d7823 */ /* 0x002fe20000010016 */
[----:B------:R-:W-:Y:S01]  /*1540*/  FADD.FTZ R22, -R11, 1 ;  /* 0x3f8000000b167421 */ /* 0x000fe20000010100 */
[----:B------:R-:W-:Y:S02]  /*1550*/  IMAD.MOV.U32 R25, RZ, RZ, R18 ;  /* 0x000000ffff197224 */ /* 0x000fe400078e0012 */
[----:B------:R-:W-:Y:S02]  /*1560*/  FADD.FTZ R10, R29, R10 ;  /* 0x0000000a1d0a7221 */ /* 0x000fe40000010000 */
[----:B------:R-:W-:Y:S02]  /*1570*/  @!P0 MOV R27, R22 ;  /* 0x00000016001b8202 */ /* 0x000fe40000000f00 */
[----:B------:R-:W1:Y:S01]  /*1580*/  @!P0 LDC R25, c[0x0][0x3c0] ;  /* 0x0000f000ff198b82 */ /* 0x000e620000000800 */
[----:B------:R-:W-:Y:S01]  /*1590*/  @!P0 MOV R22, R11 ;  /* 0x0000000b00168202 */ /* 0x000fe20000000f00 */
[----:B------:R-:W2:Y:S01]  /*15a0*/  MUFU.LG2 R26, R27 ;  /* 0x0000001b001a7308 */ /* 0x000ea20000000c00 */
[----:B------:R-:W-:Y:S01]  /*15b0*/  FADD.FTZ R11, -R11, R28 ;  /* 0x0000001c0b0b7221 */ /* 0x000fe20000010100 */
[----:B--2---:R-:W-:-:S06]  /*15c0*/  FMUL.FTZ R29, R26, UR9 ;  /* 0x000000091a1d7c20 */ /* 0x004fcc0008410000 */
        /* <DEDUP_REMOVED lines=9> */
.L_x_118:
[----:B------:R-:W-:Y:S05]  /*1660*/  BSYNC.RECONVERGENT B2 ;  /* 0x0000000000027941 */ /* 0x000fea0003800200 */
.L_x_117:
[----:B------:R-:W-:Y:S01]  /*1670*/  BSSY.RECONVERGENT B2, `(.L_x_119) ;  /* 0x000002e000027945 */ /* 0x000fe20003800200 */
[----:B------:R-:W-:-:S03]  /*1680*/  @P4 PRMT R10, R10, 0x5410, RZ ;  /* 0x000054100a0a4816 */ /* 0x000fc600000000ff */
[----:B------:R-:W-:Y:S05]  /*1690*/  @P4 BRA `(.L_x_120) ;  /* 0x0000000000ac4947 */ /* 0x000fea0003800000 */
[----:B------:R-:W-:Y:S01]  /*16a0*/  HADD2.F32 R6, -RZ, R6.H1_H1 ;  /* 0x30000006ff067230 */ /* 0x000fe20000004100 */
        /* <DEDUP_REMOVED lines=8> */
[----:B------:R-:W-:-:S05]  /*1730*/  IMAD.X R29, RZ, RZ, R17, P4 ;  /* 0x000000ffff1d7224 */ /* 0x000fca00020e0611 */
[----:B------:R-:W-:Y:S01]  /*1740*/  ISETP.NE.AND.EX P0, PT, R29, R24, PT, P0 ;  /* 0x000000181d00720c */ /* 0x000fe20003f05300 */
[----:B-1----:R-:W-:-:S03]  /*1750*/  FADD.FTZ R22, -R6, -RZ ;  /* 0x800000ff06167221 */ /* 0x002fc60000010100 */
[----:B------:R-:W-:Y:S01]  /*1760*/  ISETP.LT.OR P0, PT, R3, RZ, P0 ;  /* 0x000000ff0300720c */ /* 0x000fe20000701670 */
[----:B--2---:R-:W-:Y:S01]  /*1770*/  FADD.FTZ R27, R25, 1 ;  /* 0x3f800000191b7421 */ /* 0x004fe20000010000 */
[----:B------:R-:W-:Y:S01]  /*1780*/  FSEL R22, R22, RZ, !P3 ;  /* 0x000000ff16167208 */ /* 0x000fe20005800000 */
[----:B------:R-:W1:Y:S04]  /*1790*/  @!P3 MUFU.EX2 R25, R26 ;  /* 0x0000001a0019b308 */ /* 0x000e680000000800 */
[----:B------:R-:W2:Y:S06]  /*17a0*/  MUFU.RCP R11, R27 ;  /* 0x0000001b000b7308 */ /* 0x000eac0000001000 */
[----:B------:R-:W-:Y:S01]  /*17b0*/  @!P0 IMAD.MOV.U32 R6, RZ, RZ, RZ ;  /* 0x000000ffff068224 */ /* 0x000fe200078e00ff */
[----:B------:R-:W-:Y:S01]  /*17c0*/  @!P0 MOV R28, 0x3f800000 ;  /* 0x3f800000001c8802 */ /* 0x000fe20000000f00 */
[----:B-1----:R-:W-:-:S06]  /*17d0*/  FADD.FTZ R25, R25, 1 ;  /* 0x3f80000019197421 */ /* 0x002fcc0000010000 */
[----:B------:R-:W1:Y:S01]  /*17e0*/  MUFU.LG2 R25, R25 ;  /* 0x0000001900197308 */ /* 0x000e620000000c00 */
[----:B--2---:R-:W-:-:S05]  /*17f0*/  FADD.FTZ R11, R11, -RZ ;  /* 0x800000ff0b0b7221 */ /* 0x004fca0000010000 */
[----:B------:R-:W-:Y:S01]  /*1800*/  MOV R27, R11 ;  /* 0x0000000b001b7202 */ /* 0x000fe20000000f00 */
[----:B-1----:R-:W-:Y:S01]  /*1810*/  FFMA.FTZ R29, R25, 0.69314718246459960938, R22 ;  /* 0x3f317218191d7823 */ /* 0x002fe20000010016 */
[----:B------:R-:W-:Y:S01]  /*1820*/  FADD.FTZ R22, -R11, 1 ;  /* 0x3f8000000b167421 */ /* 0x000fe20000010100 */
[----:B------:R-:W-:Y:S02]  /*1830*/  MOV R25, R18 ;  /* 0x0000001200197202 */ /* 0x000fe40000000f00 */
[----:B------:R-:W-:Y:S02]  /*1840*/  FADD.FTZ R6, R29, R6 ;  /* 0x000000061d067221 */ /* 0x000fe40000010000 */
[----:B------:R-:W-:Y:S01]  /*1850*/  @!P0 MOV R27, R22 ;  /* 0x00000016001b8202 */ /* 0x000fe20000000f00 */
[----:B------:R-:W-:Y:S01]  /*1860*/  @!P0 IMAD.MOV.U32 R22, RZ, RZ, R11 ;  /* 0x000000ffff168224 */ /* 0x000fe200078e000b */
[----:B------:R-:W1:Y:S01]  /*1870*/  @!P0 LDC R25, c[0x0][0x3c0] ;  /* 0x0000f000ff198b82 */ /* 0x000e620000000800 */
[----:B------:R-:W-:Y:S01]  /*1880*/  FADD.FTZ R11, -R11, R28 ;  /* 0x0000001c0b0b7221 */ /* 0x000fe20000010100 */
[----:B------:R-:W2:Y:S02]  /*1890*/  MUFU.LG2 R26, R27 ;  /* 0x0000001b001a7308 */ /* 0x000ea40000000c00 */
[----:B--2---:R-:W-:-:S06]  /*18a0*/  FMUL.FTZ R29, R26, UR9 ;  /* 0x000000091a1d7c20 */ /* 0x004fcc0008410000 */
[----:B------:R-:W1:Y:S02]  /*18b0*/  MUFU.EX2 R26, R29 ;  /* 0x0000001d001a7308 */ /* 0x000e640000000800 */
[----:B-1----:R-:W-:Y:S01]  /*18c0*/  FMUL.FTZ R26, R26, R25 ;  /* 0x000000191a1a7220 */ /* 0x002fe20000410000 */
[----:B0-----:R-:W-:Y:S01]  /*18d0*/  IMAD.U32 R25, RZ, RZ, UR6 ;  /* 0x00000006ff197e24 */ /* 0x001fe2000f8e00ff */
[----:B------:R-:W-:Y:S02]  /*18e0*/  @!P0 MOV R25, R19 ;  /* 0x0000001300198202 */ /* 0x000fe40000000f00 */
[----:B------:R-:W-:-:S03]  /*18f0*/  FFMA.FTZ R15, R26, R6, R15 ;  /* 0x000000061a0f7223 */ /* 0x000fc6000001000f */
[----:B------:R-:W-:-:S04]  /*1900*/  FMUL.FTZ R22, R25, R22 ;  /* 0x0000001619167220 */ /* 0x000fc80000410000 */
[----:B------:R-:W-:-:S04]  /*1910*/  FFMA.FTZ R11, R22, R6, -R11 ;  /* 0x00000006160b7223 */ /* 0x000fc8000001080b */
[----:B------:R-:W-:-:S05]  /*1920*/  FMUL.FTZ R11, R26, R11 ;  /* 0x0000000b1a0b7220 */ /* 0x000fca0000410000 */
[----:B------:R-:W-:-:S04]  /*1930*/  F2FP.F16.F32.PACK_AB R11, RZ, R11 ;  /* 0x0000000bff0b723e */ /* 0x000fc800000000ff */
[----:B------:R-:W-:-:S07]  /*1940*/  PRMT R10, R10, 0x5410, R11 ;  /* 0x000054100a0a7816 */ /* 0x000fce000000000b */
.L_x_120:
[----:B------:R-:W-:Y:S05]  /*1950*/  BSYNC.RECONVERGENT B2 ;  /* 0x0000000000027941 */ /* 0x000fea0003800200 */
.L_x_119:
[----:B------:R-:W-:Y:S01]  /*1960*/  BSSY.RECONVERGENT B2, `(.L_x_121) ;  /* 0x000002d000027945 */ /* 0x000fe20003800200 */
[----:B------:R-:W-:-:S03]  /*1970*/  @P1 PRMT R11, RZ, 0x7610, R11 ;  /* 0x00007610ff0b1816 */ /* 0x000fc6000000000b */
[----:B------:R-:W-:Y:S05]  /*1980*/  @P1 BRA `(.L_x_122) ;  /* 0x0000000000a81947 */ /* 0x000fea0003800000 */
[----:B------:R-:W-:Y:S01]  /*1990*/  HADD2.F32 R6, -RZ, R7.H0_H0 ;  /* 0x20000007ff067230 */ /* 0x000fe20000004100 */
[----:B------:R-:W-:Y:S01]  /*19a0*/  IADD3 R29, P3, PT, R16, 0x6, RZ ;  /* 0x00000006101d7810 */ /* 0x000fe20007f7e0ff */
[----:B------:R-:W0:Y:S01]  /*19b0*/  LDCU UR6, c[0x0][0x3c4] ;  /* 0x00007880ff0677ac */ /* 0x000e220008000800 */
[----:B------:R-:W-:Y:S02]  /*19c0*/  IMAD.MOV.U32 R28, RZ, RZ, RZ ;  /* 0x000000ffff1c7224 */ /* 0x000fe400078e00ff */
        /* <DEDUP_REMOVED lines=13> */
[----:B------:R-:W-:-:S02]  /*1aa0*/  @!P0 MOV R6, RZ ;  /* 0x000000ff00068202 */ /* 0x000fc40000000f00 */
[----:B------:R-:W-:Y:S01]  /*1ab0*/  @!P0 MOV R28, 0x3f800000 ;  /* 0x3f800000001c8802 */ /* 0x000fe20000000f00 */
[----:B-1----:R-:W-:-:S06]  /*1ac0*/  FADD.FTZ R25, R25, 1 ;  /* 0x3f80000019197421 */ /* 0x002fcc0000010000 */
[----:B------:R-:W1:Y:S01]  /*1ad0*/  MUFU.LG2 R25, R25 ;  /* 0x0000001900197308 */ /* 0x000e620000000c00 */
[----:B--2---:R-:W-:-:S05]  /*1ae0*/  FADD.FTZ R11, R11, -RZ ;  /* 0x800000ff0b0b7221 */ /* 0x004fca0000010000 */
[-C--:B------:R-:W-:Y:S01]  /*1af0*/  MOV R27, R11.reuse ;  /* 0x0000000b001b7202 */ /* 0x080fe20000000f00 */
[----:B-1----:R-:W-:Y:S01]  /*1b00*/  FFMA.FTZ R29, R25, 0.69314718246459960938, R22 ;  /* 0x3f317218191d7823 */ /* 0x002fe20000010016 */
[----:B------:R-:W-:Y:S01]  /*1b10*/  FADD.FTZ R22, -R11, 1 ;  /* 0x3f8000000b167421 */ /* 0x000fe20000010100 */
[----:B------:R-:W-:Y:S02]  /*1b20*/  MOV R25, R18 ;  /* 0x0000001200197202 */ /* 0x000fe40000000f00 */
[----:B------:R-:W-:Y:S01]  /*1b30*/  FADD.FTZ R6, R29, R6 ;  /* 0x000000061d067221 */ /* 0x000fe20000010000 */
[----:B------:R-:W-:Y:S01]  /*1b40*/  @!P0 IMAD.MOV.U32 R27, RZ, RZ, R22 ;  /* 0x000000ffff1b8224 */ /* 0x000fe200078e0016 */
[----:B------:R-:W-:Y:S01]  /*1b50*/  @!P0 MOV R22, R11 ;  /* 0x0000000b00168202 */ /* 0x000fe20000000f00 */
[----:B------:R-:W-:Y:S01]  /*1b60*/  FADD.FTZ R11, -R11, R28 ;  /* 0x0000001c0b0b7221 */ /* 0x000fe20000010100 */
[----:B------:R-:W1:Y:S01]  /*1b70*/  @!P0 LDC R25, c[0x0][0x3c0] ;  /* 0x0000f000ff198b82 */ /* 0x000e620000000800 */
[----:B------:R-:W2:Y:S02]  /*1b80*/  MUFU.LG2 R26, R27 ;  /* 0x0000001b001a7308 */ /* 0x000ea40000000c00 */
[----:B--2---:R-:W-:-:S06]  /*1b90*/  FMUL.FTZ R29, R26, UR9 ;  /* 0x000000091a1d7c20 */ /* 0x004fcc0008410000 */
[----:B------:R-:W1:Y:S02]  /*1ba0*/  MUFU.EX2 R26, R29 ;  /* 0x0000001d001a7308 */ /* 0x000e640000000800 */
[----:B-1----:R-:W-:Y:S01]  /*1bb0*/  FMUL.FTZ R26, R26, R25 ;  /* 0x000000191a1a7220 */ /* 0x002fe20000410000 */
[----:B0-----:R-:W-:Y:S01]  /*1bc0*/  MOV R25, UR6 ;  /* 0x0000000600197c02 */ /* 0x001fe20008000f00 */
[----:B------:R-:W-:Y:S02]  /*1bd0*/  @!P0 IMAD.MOV.U32 R25, RZ, RZ, R19 ;  /* 0x000000ffff198224 */ /* 0x000fe400078e0013 */
[----:B------:R-:W-:Y:S02]  /*1be0*/  FFMA.FTZ R15, R26, R6, R15 ;  /* 0x000000061a0f7223 */ /* 0x000fe4000001000f */
[----:B------:R-:W-:-:S04]  /*1bf0*/  FMUL.FTZ R22, R25, R22 ;  /* 0x0000001619167220 */ /* 0x000fc80000410000 */
[----:B------:R-:W-:-:S04]  /*1c00*/  FFMA.FTZ R11, R22, R6, -R11 ;  /* 0x00000006160b7223 */ /* 0x000fc8000001080b */
[----:B------:R-:W-:-:S05]  /*1c10*/  FMUL.FTZ R11, R26, R11 ;  /* 0x0000000b1a0b7220 */ /* 0x000fca0000410000 */
[----:B------:R-:W-:-:S07]  /*1c20*/  F2FP.F16.F32.PACK_AB R11, RZ, R11 ;  /* 0x0000000bff0b723e */ /* 0x000fce00000000ff */
.L_x_122:
[----:B------:R-:W-:Y:S05]  /*1c30*/  BSYNC.RECONVERGENT B2 ;  /* 0x0000000000027941 */ /* 0x000fea0003800200 */
.L_x_121:
[----:B------:R-:W-:Y:S01]  /*1c40*/  BSSY.RECONVERGENT B2, `(.L_x_123) ;  /* 0x000002e000027945 */ /* 0x000fe20003800200 */
[----:B------:R-:W-:-:S03]  /*1c50*/  @P2 PRMT R11, R11, 0x5410, RZ ;  /* 0x000054100b0b2816 */ /* 0x000fc600000000ff */
[----:B------:R-:W-:Y:S05]  /*1c60*/  @P2 BRA `(.L_x_124) ;  /* 0x0000000000ac2947 */ /* 0x000fea0003800000 */
[----:B------:R-:W-:Y:S01]  /*1c70*/  HADD2.F32 R7, -RZ, R7.H1_H1 ;  /* 0x30000007ff077230 */ /* 0x000fe20000004100 */
[----:B------:R-:W-:Y:S01]  /*1c80*/  IADD3 R13, P2, PT, R16, 0x7, RZ ;  /* 0x00000007100d7810 */ /* 0x000fe20007f5e0ff */
[----:B------:R-:W0:Y:S03]  /*1c90*/  LDCU UR6, c[0x0][0x3c4] ;  /* 0x00007880ff0677ac */ /* 0x000e260008000800 */
[----:B------:R-:W-:Y:S01]  /*1ca0*/  FMUL.FTZ R2, R7, -1.4426950216293334961 ;  /* 0xbfb8aa3b07027820 */ /* 0x000fe20000410000 */
[----:B------:R-:W-:Y:S01]  /*1cb0*/  ISETP.NE.U32.AND P0, PT, R13, R12, PT ;  /* 0x0000000c0d00720c */ /* 0x000fe20003f05070 */
[C---:B------:R-:W-:Y:S01]  /*1cc0*/  FADD.FTZ R12, -R7.reuse, -RZ ;  /* 0x800000ff070c7221 */ /* 0x040fe20000010100 */
[----:B------:R-:W-:Y:S01]  /*1cd0*/  FSETP.GE.FTZ.AND P1, PT, R7, RZ, PT ;  /* 0x000000ff0700720b */ /* 0x000fe20003f36000 */
[----:B------:R-:W1:Y:S01]  /*1ce0*/  MUFU.EX2 R6, R2 ;  /* 0x0000000200067308 */ /* 0x000e620000000800 */
[----:B------:R-:W-:-:S02]  /*1cf0*/  IADD3.X R13, PT, PT, RZ, R17, RZ, P2, !PT ;  /* 0x00000011ff0d7210 */ /* 0x000fc400017fe4ff */
[----:B------:R-:W-:Y:S02]  /*1d00*/  FSEL R12, R12, RZ, !P1 ;  /* 0x000000ff0c0c7208 */ /* 0x000fe40004800000 */
[----:B------:R-:W-:Y:S01]  /*1d10*/  ISETP.NE.AND.EX P0, PT, R13, R24, PT, P0 ;  /* 0x000000180d00720c */ /* 0x000fe20003f05300 */
[----:B------:R-:W-:-:S03]  /*1d20*/  FMUL.FTZ R13, R7, 1.4426950216293334961 ;  /* 0x3fb8aa3b070d7820 */ /* 0x000fc60000410000 */
[----:B------:R-:W-:Y:S01]  /*1d30*/  ISETP.LT.OR P0, PT, R3, RZ, P0 ;  /* 0x000000ff0300720c */ /* 0x000fe20000701670 */
[----:B-1----:R-:W-:Y:S02]  /*1d40*/  FADD.FTZ R22, R6, 1 ;  /* 0x3f80000006167421 */ /* 0x002fe40000010000 */
[----:B------:R0:W1:Y:S04]  /*1d50*/  @!P1 MUFU.EX2 R6, R13 ;  /* 0x0000000d00069308 */ /* 0x0000680000000800 */
[----:B------:R-:W2:Y:S06]  /*1d60*/  MUFU.RCP R22, R22 ;  /* 0x0000001600167308 */ /* 0x000eac0000001000 */
[----:B------:R-:W-:-:S02]  /*1d70*/  @!P0 MOV R7, RZ ;  /* 0x000000ff00078202 */ /* 0x000fc40000000f00 */
[----:B0-----:R-:W-:Y:S02]  /*1d80*/  MOV R13, UR6 ;  /* 0x00000006000d7c02 */ /* 0x001fe40008000f00 */
[----:B------:R-:W-:Y:S01]  /*1d90*/  @!P0 MOV R13, R19 ;  /* 0x00000013000d8202 */ /* 0x000fe20000000f00 */
[----:B--2---:R-:W-:Y:S01]  /*1da0*/  FADD.FTZ R3, R22, -RZ ;  /* 0x800000ff16037221 */ /* 0x004fe20000010000 */
[----:B-1----:R-:W-:Y:S01]  /*1db0*/  FADD.FTZ R22, R6, 1 ;  /* 0x3f80000006167421 */ /* 0x002fe20000010000 */
[----:B------:R-:W-:Y:S02]  /*1dc0*/  MOV R6, R18 ;  /* 0x0000001200067202 */ /* 0x000fe40000000f00 */
[----:B------:R-:W-:Y:S01]  /*1dd0*/  FADD.FTZ R2, -R3, 1 ;  /* 0x3f80000003027421 */ /* 0x000fe20000010100 */
[----:B------:R-:W-:Y:S01]  /*1de0*/  IMAD.MOV.U32 R24, RZ, RZ, R3 ;  /* 0x000000ffff187224 */ /* 0x000fe200078e0003 */
[----:B------:R-:W0:Y:S02]  /*1df0*/  MUFU.LG2 R25, R22 ;  /* 0x0000001600197308 */ /* 0x000e240000000c00 */
[----:B------:R-:W1:Y:S01]  /*1e00*/  @!P0 LDC R6, c[0x0][0x3c0] ;  /* 0x0000f000ff068b82 */ /* 0x000e620000000800 */
[----:B------:R-:W-:-:S02]  /*1e10*/  @!P0 MOV R24, R2 ;  /* 0x0000000200188202 */ /* 0x000fc40000000f00 */
[----:B------:R-:W-:-:S04]  /*1e20*/  @!P0 MOV R2, R3 ;  /* 0x0000000300028202 */ /* 0x000fc80000000f00 */
[----:B------:R-:W2:Y:S01]  /*1e30*/  MUFU.LG2 R24, R24 ;  /* 0x0000001800187308 */ /* 0x000ea20000000c00 */
[----:B------:R-:W-:Y:S01]  /*1e40*/  FMUL.FTZ R13, R13, R2 ;  /* 0x000000020d0d7220 */ /* 0x000fe20000410000 */
[----:B0-----:R-:W-:Y:S01]  /*1e50*/  FFMA.FTZ R28, R25, 0.69314718246459960938, R12 ;  /* 0x3f317218191c7823 */ /* 0x001fe2000001000c */
[----:B------:R-:W-:Y:S02]  /*1e60*/  IMAD.MOV.U32 R12, RZ, RZ, RZ ;  /* 0x000000ffff0c7224 */ /* 0x000fe400078e00ff */
[----:B------:R-:W-:Y:S02]  /*1e70*/  @!P0 IMAD.MOV.U32 R12, RZ, RZ, 0x3f800000 ;  /* 0x3f800000ff0c8424 */ /* 0x000fe400078e00ff */
[----:B------:R-:W-:Y:S02]  /*1e80*/  FADD.FTZ R7, R28, R7 ;  /* 0x000000071c077221 */ /* 0x000fe40000010000 */
[----:B------:R-:W-:Y:S01]  /*1e90*/  FADD.FTZ R12, -R3, R12 ;  /* 0x0000000c030c7221 */ /* 0x000fe20000010100 */
[----:B--2---:R-:W-:-:S03]  /*1ea0*/  FMUL.FTZ R26, R24, UR9 ;  /* 0x00000009181a7c20 */ /* 0x004fc60008410000 */
[----:B------:R-:W-:Y:S01]  /*1eb0*/  FFMA.FTZ R13, R13, R7, -R12 ;  /* 0x000000070d0d7223 */ /* 0x000fe2000001080c */
[----:B------:R-:W1:Y:S02]  /*1ec0*/  MUFU.EX2 R25, R26 ;  /* 0x0000001a00197308 */ /* 0x000e640000000800 */
[----:B-1----:R-:W-:-:S04]  /*1ed0*/  FMUL.FTZ R2, R25, R6 ;  /* 0x0000000619027220 */ /* 0x002fc80000410000 */
[C---:B------:R-:W-:Y:S01]  /*1ee0*/  FMUL.FTZ R13, R2.reuse, R13 ;  /* 0x0000000d020d7220 */ /* 0x040fe20000410000 */
[----:B------:R-:W-:-:S04]  /*1ef0*/  FFMA.FTZ R15, R2, R7, R15 ;  /* 0x00000007020f7223 */ /* 0x000fc8000001000f */
[----:B------:R-:W-:-:S04]  /*1f00*/  F2FP.F16.F32.PACK_AB R13, RZ, R13 ;  /* 0x0000000dff0d723e */ /* 0x000fc800000000ff */
[----:B------:R-:W-:-:S07]  /*1f10*/  PRMT R11, R11, 0x5410, R13 ;  /* 0x000054100b0b7816 */ /* 0x000fce000000000d */
.L_x_124:
[----:B------:R-:W-:Y:S05]  /*1f20*/  BSYNC.RECONVERGENT B2 ;  /* 0x0000000000027941 */ /* 0x000fea0003800200 */
.L_x_123:
[----:B------:R1:W-:Y:S02]  /*1f30*/  STG.E.128 desc[UR16][R4.64], R8 ;  /* 0x0000000804007986 */ /* 0x0003e4000c101d10 */
.L_x_108:
[----:B------:R-:W-:Y:S05]  /*1f40*/  BSYNC.RECONVERGENT B1 ;  /* 0x0000000000017941 */ /* 0x000fea0003800200 */
.L_x_107:
[C---:B------:R-:W-:Y:S02]  /*1f50*/  IADD3 R16, P0, PT, R23.reuse, R16, RZ ;  /* 0x0000001017107210 */ /* 0x040fe40007f1e0ff */
[----:B------:R-:W-:-:S03]  /*1f60*/  LEA R21, P1, R23, R21, 0x1 ;  /* 0x0000001517157211 */ /* 0x000fc600078208ff */
[----:B------:R-:W-:Y:S01]  /*1f70*/  IMAD.X R17, RZ, RZ, R17, P0 ;  /* 0x000000ffff117224 */ /* 0x000fe200000e0611 */
[----:B------:R-:W-:Y:S02]  /*1f80*/  ISETP.GE.U32.AND P0, PT, R16, UR4, PT ;  /* 0x0000000410007c0c */ /* 0x000fe4000bf06070 */
[----:B------:R-:W-:Y:S02]  /*1f90*/  LEA.HI.X R20, R23, R20, RZ, 0x1, P1 ;  /* 0x0000001417147211 */ /* 0x000fe400008f0cff */
[----:B------:R-:W-:-:S13]  /*1fa0*/  ISETP.GE.AND.EX P0, PT, R17, UR8, PT, P0 ;  /* 0x0000000811007c0c */ /* 0x000fda000bf06300 */
[----:B------:R-:W-:Y:S05]  /*1fb0*/  @!P0 BRA `(.L_x_125) ;  /* 0xffffffe000a48947 */ /* 0x000fea000383ffff */
.L_x_103:
[----:B------:R-:W-:Y:S05]  /*1fc0*/  BSYNC.RECONVERGENT B0 ;  /* 0x0000000000007941 */ /* 0x000fea0003800200 */
.L_x_102:
[----:B------:R-:W2:Y:S01]  /*1fd0*/  S2R R6, SR_TID.X ;  /* 0x0000000000067919 */ /* 0x000ea20000002100 */
[----:B------:R-:W3:Y:S01]  /*1fe0*/  S2UR UR5, SR_CgaCtaId ;  /* 0x00000000000579c3 */ /* 0x000ee20000008800 */
[----:B------:R-:W-:Y:S01]  /*1ff0*/  UMOV UR4, 0x400 ;  /* 0x0000040000047882 */ /* 0x000fe20000000000 */
[----:B------:R-:W-:Y:S01]  /*2000*/  ISETP.GE.U32.AND P0, PT, R14, 0x2, PT ;  /* 0x000000020e00780c */ /* 0x000fe20003f06070 */
[----:B---3--:R-:W-:-:S06]  /*2010*/  ULEA UR4, UR5, UR4, 0x18 ;  /* 0x0000000405047291 */ /* 0x008fcc000f8ec0ff */
[C---:B--2---:R-:W-:Y:S02]  /*2020*/  LEA R2, R6.reuse, UR4, 0x2 ;  /* 0x0000000406027c11 */ /* 0x044fe4000f8e10ff */
[----:B------:R-:W-:-:S03]  /*2030*/  ISETP.NE.AND P1, PT, R6, RZ, PT ;  /* 0x000000ff0600720c */ /* 0x000fc60003f25270 */
[----:B------:R2:W-:Y:S01]  /*2040*/  STS [R2], R15 ;  /* 0x0000000f02007388 */ /* 0x0005e20000000800 */
[----:B------:R-:W-:Y:S06]  /*2050*/  BAR.SYNC.DEFER_BLOCKING 0x0 ;  /* 0x0000000000007b1d */ /* 0x000fec0000010000 */
[----:B------:R-:W-:Y:S05]  /*2060*/  @!P0 BRA `(.L_x_126) ;  /* 0x00000000002c8947 */ /* 0x000fea0003800000 */
.L_x_127:
[----:B------:R-:W-:-:S04]  /*2070*/  SHF.R.U32.HI R7, RZ, 0x1, R14 ;  /* 0x00000001ff077819 */ /* 0x000fc8000001160e */
[----:B------:R-:W-:-:S13]  /*2080*/  ISETP.GE.U32.AND P0, PT, R6, R7, PT ;  /* 0x000000070600720c */ /* 0x000fda0003f06070 */
[----:B------:R-:W-:Y:S01]  /*2090*/  @!P0 LEA R3, R7, R2, 0x2 ;  /* 0x0000000207038211 */ /* 0x000fe200078e10ff */
[----:B01----:R-:W-:Y:S05]  /*20a0*/  @!P0 LDS R4, [R2] ;  /* 0x0000000002048984 */ /* 0x003fea0000000800 */
[----:B------:R-:W0:Y:S02]  /*20b0*/  @!P0 LDS R3, [R3] ;  /* 0x0000000003038984 */ /* 0x000e240000000800 */
[----:B0-----:R-:W-:-:S05]  /*20c0*/  @!P0 FADD.FTZ R5, R3, R4 ;  /* 0x0000000403058221 */ /* 0x001fca0000010000 */
[----:B------:R3:W-:Y:S01]  /*20d0*/  @!P0 STS [R2], R5 ;  /* 0x0000000502008388 */ /* 0x0007e20000000800 */
[----:B------:R-:W-:Y:S01]  /*20e0*/  BAR.SYNC.DEFER_BLOCKING 0x0 ;  /* 0x0000000000007b1d */ /* 0x000fe20000010000 */
[----:B------:R-:W-:Y:S02]  /*20f0*/  ISETP.GT.U32.AND P0, PT, R14, 0x3, PT ;  /* 0x000000030e00780c */ /* 0x000fe40003f04070 */
[----:B------:R-:W-:-:S11]  /*2100*/  MOV R14, R7 ;  /* 0x00000007000e7202 */ /* 0x000fd60000000f00 */
[----:B---3--:R-:W-:Y:S05]  /*2110*/  @P0 BRA `(.L_x_127) ;  /* 0xfffffffc00d40947 */ /* 0x008fea000383ffff */
.L_x_126:
[----:B------:R-:W-:Y:S05]  /*2120*/  @P1 EXIT ;  /* 0x000000000000194d */ /* 0x000fea0003800000 */
[----:B------:R-:W3:Y:S01]  /*2130*/  S2UR UR5, SR_CgaCtaId ;  /* 0x00000000000579c3 */ /* 0x000ee20000008800 */
[----:B------:R-:W-:Y:S01]  /*2140*/  UMOV UR4, 0x400 ;  /* 0x0000040000047882 */ /* 0x000fe20000000000 */
[----:B01---5:R-:W0:Y:S06]  /*2150*/  MUFU.RCP R5, R0 ;  /* 0x0000000000057308 */ /* 0x023e2c0000001000 */
[----:B--2---:R-:W1:Y:S01]  /*2160*/  LDC.64 R2, c[0x0][0x380] ;  /* 0x0000e000ff027b82 */ /* 0x004e620000000a00 */
[----:B---3--:R-:W-:-:S09]  /*2170*/  ULEA UR4, UR5, UR4, 0x18 ;  /* 0x0000000405047291 */ /* 0x008fd2000f8ec0ff */
[----:B------:R-:W0:Y:S02]  /*2180*/  LDS R4, [UR4] ;  /* 0x00000004ff047984 */ /* 0x000e240008000800 */
[----:B0-----:R-:W-:-:S05]  /*2190*/  FMUL.FTZ R5, R4, R5 ;  /* 0x0000000504057220 */ /* 0x001fca0000410000 */
[----:B-1----:R-:W-:Y:S01]  /*21a0*/  REDG.E.ADD.F32.FTZ.RN.STRONG.GPU desc[UR16][R2.64], R5 ;  /* 0x00000005020079a6 */ /* 0x002fe2000c12f310 */
[----:B------:R-:W-:Y:S05]  /*21b0*/  EXIT ;  /* 0x000000000000794d */ /* 0x000fea0003800000 */
        .weak           $__internal_5_$__cuda_sm20_div_s64
        .type           $__internal_5_$__cuda_sm20_div_s64,@function
        .size           $__internal_5_$__cuda_sm20_div_s64,(.L_x_206 - $__internal_5_$__cuda_sm20_div_s64)
$__internal_5_$__cuda_sm20_div_s64:
        /* <DEDUP_REMOVED lines=28> */
[----:B------:R-:W-:-:S04]  /*2380*/  IMAD.WIDE.U32 R2, R5, UR6, RZ ;  /* 0x0000000605027c25 */ /* 0x000fc8000f8e00ff */
[----:B------:R-:W-:Y:S01]  /*2390*/  IMAD R4, R5, UR7, R3 ;  /* 0x0000000705047c24 */ /* 0x000fe2000f8e0203 */
[----:B------:R-:W-:Y:S02]  /*23a0*/  IADD3 R9, P0, PT, RZ, -R2, RZ ;  /* 0x80000002ff097210 */ /* 0x000fe40007f1e0ff */
[----:B------:R-:W-:Y:S01]  /*23b0*/  IADD3 R3, P4, PT, RZ, -R16, RZ ;  /* 0x80000010ff037210 */ /* 0x000fe20007f9e0ff */
[----:B------:R-:W-:Y:S02]  /*23c0*/  IMAD R2, R7, UR6, R4 ;  /* 0x0000000607027c24 */ /* 0x000fe4000f8e0204 */
[----:B------:R-:W-:Y:S01]  /*23d0*/  IMAD.HI.U32 R4, R5, R9, RZ ;  /* 0x0000000905047227 */ /* 0x000fe200078e00ff */
[----:B------:R-:W-:Y:S02]  /*23e0*/  IADD3.X R8, PT, PT, RZ, ~R17, RZ, P4, !PT ;  /* 0x80000011ff087210 */ /* 0x000fe400027fe4ff */
[----:B------:R-:W-:-:S05]  /*23f0*/  IADD3.X R2, PT, PT, RZ, ~R2, RZ, P0, !PT ;  /* 0x80000002ff027210 */ /* 0x000fca00007fe4ff */
[----:B------:R-:W-:-:S04]  /*2400*/  IMAD.WIDE.U32 R4, P0, R5, R2, R4 ;  /* 0x0000000205047225 */ /* 0x000fc80007800004 */
[----:B------:R-:W-:Y:S01]  /*2410*/  IMAD.HI.U32 R4, P1, R7, R9, R4 ;  /* 0x0000000907047227 */ /* 0x000fe20007820004 */
[----:B------:R-:W-:-:S03]  /*2420*/  SEL R5, R3, R16, !P3 ;  /* 0x0000001003057207 */ /* 0x000fc60005800000 */
[CC--:B------:R-:W-:Y:S02]  /*2430*/  IMAD R9, R7.reuse, R2.reuse, RZ ;  /* 0x0000000207097224 */ /* 0x0c0fe400078e02ff */
[----:B------:R-:W-:-:S03]  /*2440*/  IMAD.HI.U32 R2, R7, R2, RZ ;  /* 0x0000000207027227 */ /* 0x000fc600078e00ff */
[----:B------:R-:W-:Y:S01]  /*2450*/  IADD3 R4, P2, PT, R9, R4, RZ ;  /* 0x0000000409047210 */ /* 0x000fe20007f5e0ff */
[----:B------:R-:W-:Y:S01]  /*2460*/  IMAD.X R3, R2, 0x1, R7, P0 ;  /* 0x0000000102037824 */ /* 0x000fe200000e0607 */
[----:B------:R-:W-:-:S03]  /*2470*/  SEL R7, R8, R17, !P3 ;  /* 0x0000001108077207 */ /* 0x000fc60005800000 */
[----:B------:R-:W-:Y:S01]  /*2480*/  IMAD.HI.U32 R2, R4, R5, RZ ;  /* 0x0000000504027227 */ /* 0x000fe200078e00ff */
[----:B------:R-:W-:-:S03]  /*2490*/  IADD3.X R8, PT, PT, RZ, RZ, R3, P2, P1 ;  /* 0x000000ffff087210 */ /* 0x000fc600017e2403 */
[----:B------:R-:W-:Y:S02]  /*24a0*/  HFMA2 R3, -RZ, RZ, 0, 0 ;  /* 0x00000000ff037431 */ /* 0x000fe400000001ff */
[-C--:B------:R-:W-:Y:S02]  /*24b0*/  IMAD R9, R8, R7.reuse, RZ ;  /* 0x0000000708097224 */ /* 0x080fe400078e02ff */
[----:B------:R-:W-:-:S04]  /*24c0*/  IMAD.WIDE.U32 R2, R4, R7, R2 ;  /* 0x0000000704027225 */ /* 0x000fc800078e0002 */
[----:B------:R-:W-:-:S04]  /*24d0*/  IMAD.HI.U32 R4, R8, R7, RZ ;  /* 0x0000000708047227 */ /* 0x000fc800078e00ff */
[----:B------:R-:W-:-:S05]  /*24e0*/  IMAD.HI.U32 R2, P0, R8, R5, R2 ;  /* 0x0000000508027227 */ /* 0x000fca0007800002 */
[----:B------:R-:W-:Y:S02]  /*24f0*/  IADD3 R9, P1, PT, R9, R2, RZ ;  /* 0x0000000209097210 */ /* 0x000fe40007f3e0ff */
[----:B------:R-:W-:-:S03]  /*2500*/  IADD3.X R4, PT, PT, R4, RZ, RZ, P0, !PT ;  /* 0x000000ff04047210 */ /* 0x000fc600007fe4ff */
[----:B------:R-:W-:-:S04]  /*2510*/  IMAD.WIDE.U32 R2, R9, UR6, RZ ;  /* 0x0000000609027c25 */ /* 0x000fc8000f8e00ff */
[----:B------:R-:W-:Y:S01]  /*2520*/  IMAD.X R4, RZ, RZ, R4, P1 ;  /* 0x000000ffff047224 */ /* 0x000fe200008e0604 */
[----:B------:R-:W-:Y:S01]  /*2530*/  IADD3 R8, P1, PT, -R2, R5, RZ ;  /* 0x0000000502087210 */ /* 0x000fe20007f3e1ff */
[----:B------:R-:W-:-:S03]  /*2540*/  IMAD R3, R9, UR7, R3 ;  /* 0x0000000709037c24 */ /* 0x000fc6000f8e0203 */
[----:B------:R-:W-:Y:S01]  /*2550*/  ISETP.GE.U32.AND P0, PT, R8, UR6, PT ;  /* 0x0000000608007c0c */ /* 0x000fe2000bf06070 */
[----:B------:R-:W-:-:S05]  /*2560*/  IMAD R2, R4, UR6, R3 ;  /* 0x0000000604027c24 */ /* 0x000fca000f8e0203 */
[----:B------:R-:W-:Y:S02]  /*2570*/  IADD3.X R10, PT, PT, ~R2, R7, RZ, P1, !PT ;  /* 0x00000007020a7210 */ /* 0x000fe40000ffe5ff */
[----:B------:R-:W-:Y:S02]  /*2580*/  IADD3 R5, P1, PT, R8, -UR6, RZ ;  /* 0x8000000608057c10 */ /* 0x000fe4000ff3e0ff */
[C---:B------:R-:W-:Y:S02]  /*2590*/  ISETP.GE.U32.AND.EX P0, PT, R10.reuse, UR7, PT, P0 ;  /* 0x000000070a007c0c */ /* 0x040fe4000bf06100 */
[----:B------:R-:W-:Y:S02]  /*25a0*/  IADD3 R2, P2, PT, R9, 0x1, RZ ;  /* 0x0000000109027810 */ /* 0x000fe40007f5e0ff */
[----:B------:R-:W-:Y:S02]  /*25b0*/  IADD3.X R7, PT, PT, R10, ~UR7, RZ, P1, !PT ;  /* 0x800000070a077c10 */ /* 0x000fe40008ffe4ff */
[----:B------:R-:W-:-:S02]  /*25c0*/  SEL R5, R5, R8, P0 ;  /* 0x0000000805057207 */ /* 0x000fc40000000000 */
[----:B------:R-:W-:Y:S02]  /*25d0*/  IADD3.X R3, PT, PT, RZ, R4, RZ, P2, !PT ;  /* 0x00000004ff037210 */ /* 0x000fe400017fe4ff */
[----:B------:R-:W-:Y:S02]  /*25e0*/  SEL R9, R2, R9, P0 ;  /* 0x0000000902097207 */ /* 0x000fe40000000000 */
[----:B------:R-:W-:Y:S02]  /*25f0*/  SEL R7, R7, R10, P0 ;  /* 0x0000000a07077207 */ /* 0x000fe40000000000 */
[----:B------:R-:W-:Y:S02]  /*2600*/  ISETP.GE.U32.AND P1, PT, R5, UR6, PT ;  /* 0x0000000605007c0c */ /* 0x000fe4000bf26070 */
[----:B------:R-:W-:Y:S02]  /*2610*/  SEL R4, R3, R4, P0 ;  /* 0x0000000403047207 */ /* 0x000fe40000000000 */
[----:B------:R-:W-:-:S02]  /*2620*/  IADD3 R12, P2, PT, R9, 0x1, RZ ;  /* 0x00000001090c7810 */ /* 0x000fc40007f5e0ff */
[----:B------:R-:W-:Y:S02]  /*2630*/  ISETP.GE.U32.AND.EX P0, PT, R7, UR7, PT, P1 ;  /* 0x0000000707007c0c */ /* 0x000fe4000bf06110 */
[----:B------:R-:W-:Y:S01]  /*2640*/  LOP3.LUT R2, R17, UR11, RZ, 0x3c, !PT ;  /* 0x0000000b11027c12 */ /* 0x000fe2000f8e3cff */
[----:B------:R-:W-:Y:S01]  /*2650*/  IMAD.X R13, RZ, RZ, R4, P2 ;  /* 0x000000ffff0d7224 */ /* 0x000fe200010e0604 */
[----:B------:R-:W-:Y:S02]  /*2660*/  SEL R12, R12, R9, P0 ;  /* 0x000000090c0c7207 */ /* 0x000fe40000000000 */
[----:B------:R-:W-:Y:S02]  /*2670*/  ISETP.GE.AND P1, PT, R2, RZ, PT ;  /* 0x000000ff0200720c */ /* 0x000fe40003f26270 */
[----:B------:R-:W-:Y:S02]  /*2680*/  SEL R13, R13, R4, P0 ;  /* 0x000000040d0d7207 */ /* 0x000fe40000000000 */
[----:B------:R-:W-:-:S02]  /*2690*/  IADD3 R3, P2, PT, RZ, -R12, RZ ;  /* 0x8000000cff037210 */ /* 0x000fc40007f5e0ff */
[----:B------:R-:W-:Y:S02]  /*26a0*/  ISETP.NE.U32.AND P0, PT, RZ, UR10, PT ;  /* 0x0000000aff007c0c */ /* 0x000fe4000bf05070 */
[-C--:B------:R-:W-:Y:S02]  /*26b0*/  IADD3.X R2, PT, PT, RZ, ~R13.reuse, RZ, P2, !PT ;  /* 0x8000000dff027210 */ /* 0x080fe400017fe4ff */
[----:B------:R-:W-:Y:S02]  /*26c0*/  MOV R7, 0x0 ;  /* 0x0000000000077802 */ /* 0x000fe40000000f00 */
[----:B------:R-:W-:Y:S02]  /*26d0*/  ISETP.NE.AND.EX P0, PT, RZ, UR11, PT, P0 ;  /* 0x0000000bff007c0c */ /* 0x000fe4000bf05300 */
[----:B------:R-:W-:Y:S02]  /*26e0*/  SEL R12, R3, R12, !P1 ;  /* 0x0000000c030c7207 */ /* 0x000fe40004800000 */
[----:B------:R-:W-:-:S02]  /*26f0*/  SEL R13, R2, R13, !P1 ;  /* 0x0000000d020d7207 */ /* 0x000fc40004800000 */
[----:B------:R-:W-:Y:S02]  /*2700*/  SEL R12, R12, 0xffffffff, P0 ;  /* 0xffffffff0c0c7807 */ /* 0x000fe40000000000 */
[----:B------:R-:W-:Y:S01]  /*2710*/  SEL R13, R13, 0xffffffff, P0 ;  /* 0xffffffff0d0d7807 */ /* 0x000fe20000000000 */
[----:B------:R-:W-:Y:S06]  /*2720*/  RET.REL.NODEC R6 `(_Z30focal_loss_forward_cuda_kernelILb0ELi8EN3c104HalfElffEvPT4_PT1_PKS4_PKT2_PKflllfff) ;  /* 0xffffffd806347950 */ /* 0x000fec0003c3ffff */
.L_x_128:
        /* <DEDUP_REMOVED lines=13> */
.L_x_206:


//--------------------- .text._Z30focal_loss_forward_cuda_kernelILb0ELi4EflffEvPT4_PT1_PKS2_PKT2_PKflllfff --------------------------
	.section	.text._Z30focal_loss_forward_cuda_kernelILb0ELi4EflffEvPT4_PT1_PKS2_PKT2_PKflllfff,"ax",@progbits
	.align	128
        .global         _Z30focal_loss_forward_cuda_kernelILb0ELi4EflffEvPT4_PT1_PKS2_PKT2_PKflllfff
        .type           _Z30focal_loss_forward_cuda_kernelILb0ELi4EflffEvPT4_PT1_PKS2_PKT2_PKflllfff,@function
        .size           _Z30focal_loss_forward_cuda_kernelILb0ELi4EflffEvPT4_PT1_PKS2_PKT2_PKflllfff,(.L_x_207 - _Z30focal_loss_forward_cuda_kernelILb0ELi4EflffEvPT4_PT1_PKS2_PKT2_PKflllfff)
        .other          _Z30focal_loss_forward_cuda_kernelILb0ELi4EflffEvPT4_PT1_PKS2_PKT2_PKflllfff,@"STO_CUDA_ENTRY STV_DEFAULT"
_Z30focal_loss_forward_cuda_kernelILb0ELi4EflffEvPT4_PT1_PKS2_PKT2_PKflllfff:
.text._Z30focal_loss_forward_cuda_kernelILb0ELi4EflffEvPT4_PT1_PKS2_PKT2_PKflllfff:
        /* <DEDUP_REMOVED lines=37> */
.L_x_144:
        /* <DEDUP_REMOVED lines=29> */
.L_x_132:
[----:B------:R-:W-:-:S07]  /*0420*/  MOV R6, 0x440 ;  /* 0x0000044000067802 */ /* 0x000fce0000000f00 */
[----:B-----5:R-:W-:Y:S05]  /*0430*/  CALL.REL.NOINC `($__internal_6_$__cuda_sm20_div_s64) ;  /* 0x0000001000107944 */ /* 0x020fea0003c00000 */
[----:B------:R-:W-:Y:S01]  /*0440*/  IADD3 R5, P0, PT, RZ, -R12, RZ ;  /* 0x8000000cff057210 */ /* 0x000fe20007f1e0ff */
[----:B------:R-:W-:Y:S02]  /*0450*/  IMAD.U32 R9, RZ, RZ, UR22 ;  /* 0x00000016ff097e24 */ /* 0x000fe4000f8e00ff */
[----:B------:R-:W-:Y:S01]  /*0460*/  IMAD.U32 R11, RZ, RZ, UR23 ;  /* 0x00000017ff0b7e24 */ /* 0x000fe2000f8e00ff */
[----:B------:R-:W-:Y:S01]  /*0470*/  IADD3.X R4, PT, PT, RZ, ~R13, RZ, P0, !PT ;  /* 0x8000000dff047210 */ /* 0x000fe200007fe4ff */
[----:B------:R-:W-:-:S04]  /*0480*/  IMAD.WIDE.U32 R2, R5, R9, R18 ;  /* 0x0000000905027225 */ /* 0x000fc800078e0012 */
[----:B------:R-:W-:Y:S01]  /*0490*/  IMAD R4, R4, R9, RZ ;  /* 0x0000000904047224 */ /* 0x000fe200078e02ff */
[----:B------:R-:W-:-:S03]  /*04a0*/  MOV R10, R2 ;  /* 0x00000002000a7202 */ /* 0x000fc60000000f00 */
[----:B------:R-:W-:-:S04]  /*04b0*/  IMAD R5, R5, R11, R4 ;  /* 0x0000000b05057224 */ /* 0x000fc800078e0204 */
[----:B------:R-:W-:-:S07]  /*04c0*/  IMAD.IADD R14, R3, 0x1, R5 ;  /* 0x00000001030e7824 */ /* 0x000fce00078e0205 */
.L_x_133:
[----:B------:R-:W-:Y:S05]  /*04d0*/  BSYNC.RECONVERGENT B1 ;  /* 0x0000000000017941 */ /* 0x000fea0003800200 */
.L_x_131:
[----:B------:R-:W-:-:S04]  /*04e0*/  LEA R2, P0, R12, UR18, 0x3 ;  /* 0x000000120c027c11 */ /* 0x000fc8000f8018ff */
[----:B------:R-:W-:-:S06]  /*04f0*/  LEA.HI.X R3, R12, UR19, R13, 0x3, P0 ;  /* 0x000000130c037c11 */ /* 0x000fcc00080f1c0d */
[----:B------:R-:W2:Y:S01]  /*0500*/  LDG.E.64.CONSTANT R2, desc[UR12][R2.64] ;  /* 0x0000000c02027981 */ /* 0x000ea2000c1e9b00 */
[----:B------:R-:W-:Y:S01]  /*0510*/  IMAD R8, R13, R9, RZ ;  /* 0x000000090d087224 */ /* 0x000fe200078e02ff */
        /* <DEDUP_REMOVED lines=16> */
[C---:B------:R-:W-:Y:S02]  /*0620*/  IADD3 R27, P5, PT, R10.reuse, 0x2, RZ ;  /* 0x000000020a1b7810 */ /* 0x040fe40007fbe0ff */
[C---:B------:R-:W-:Y:S01]  /*0630*/  IADD3 R15, P6, PT, R10.reuse, 0x3, RZ ;  /* 0x000000030a0f7810 */ /* 0x040fe20007fde0ff */
[----:B------:R-:W-:Y:S01]  /*0640*/  IMAD.X R24, RZ, RZ, R14, P4 ;  /* 0x000000ffff187224 */ /* 0x000fe200020e060e */
[-C--:B0-----:R-:W-:Y:S02]  /*0650*/  ISETP.GE.U32.AND P2, PT, R10, R8.reuse, PT ;  /* 0x000000080a00720c */ /* 0x081fe40003f46070 */
[----:B------:R-:W-:-:S02]  /*0660*/  ISETP.GE.U32.AND P0, PT, R29, R8, PT ;  /* 0x000000081d00720c */ /* 0x000fc40003f06070 */
[-C--:B------:R-:W-:Y:S02]  /*0670*/  ISETP.GE.AND.EX P2, PT, R14, R9.reuse, PT, P2 ;  /* 0x000000090e00720c */ /* 0x080fe40003f46320 */
[-C--:B------:R-:W-:Y:S02]  /*0680*/  ISETP.GE.U32.AND P1, PT, R27, R8.reuse, PT ;  /* 0x000000081b00720c */ /* 0x080fe40003f26070 */
[----:B------:R-:W-:Y:S01]  /*0690*/  ISETP.GE.U32.AND P3, PT, R15, R8, PT ;  /* 0x000000080f00720c */ /* 0x000fe20003f66070 */
[----:B------:R-:W-:Y:S01]  /*06a0*/  IMAD.X R8, RZ, RZ, R14, P6 ;  /* 0x000000ffff087224 */ /* 0x000fe200030e060e */
[----:B------:R-:W-:Y:S02]  /*06b0*/  IADD3.X R10, PT, PT, RZ, R14, RZ, P5, !PT ;  /* 0x0000000eff0a7210 */ /* 0x000fe40002ffe4ff */
[-C--:B------:R-:W-:Y:S02]  /*06c0*/  ISETP.GE.AND.EX P0, PT, R24, R9.reuse, PT, P0 ;  /* 0x000000091800720c */ /* 0x080fe40003f06300 */
[-C--:B------:R-:W-:Y:S01]  /*06d0*/  ISETP.GE.AND.EX P3, PT, R8, R9.reuse, PT, P3 ;  /* 0x000000090800720c */ /* 0x080fe20003f66330 */
[----:B------:R-:W-:Y:S01]  /*06e0*/  IMAD.MOV.U32 R8, RZ, RZ, RZ ;  /* 0x000000ffff087224 */ /* 0x000fe200078e00ff */
[----:B------:R-:W-:-:S02]  /*06f0*/  ISETP.GE.AND.EX P1, PT, R10, R9, PT, P1 ;  /* 0x000000090a00720c */ /* 0x000fc40003f26310 */
[----:B------:R-:W-:Y:S02]  /*0700*/  IADD3 R14, P4, PT, R23, UR14, RZ ;  /* 0x0000000e170e7c10 */ /* 0x000fe4000ff9e0ff */
[----:B------:R-:W-:Y:S01]  /*0710*/  IADD3 R24, PT, PT, R13, R11, RZ ;  /* 0x0000000b0d187210 */ /* 0x000fe20007ffe0ff */
[----:B------:R-:W-:Y:S10]  /*0720*/  @P2 BRA `(.L_x_137) ;  /* 0x0000000000982947 */ /* 0x000ff40003800000 */
[C---:B-----5:R-:W-:Y:S01]  /*0730*/  FMUL.FTZ R9, R4.reuse, -1.4426950216293334961 ;  /* 0xbfb8aa3b04097820 */ /* 0x060fe20000410000 */
[C---:B------:R-:W-:Y:S01]  /*0740*/  FSETP.GE.FTZ.AND P5, PT, R4.reuse, RZ, PT ;  /* 0x000000ff0400720b */ /* 0x040fe20003fb6000 */
[----:B------:R-:W-:Y:S01]  /*0750*/  FMUL.FTZ R11, R4, 1.4426950216293334961 ;  /* 0x3fb8aa3b040b7820 */ /* 0x000fe20000410000 */
[----:B------:R-:W-:Y:S01]  /*0760*/  ISETP.NE.U32.AND P2, PT, R18, R12, PT ;  /* 0x0000000c1200720c */ /* 0x000fe20003f45070 */
[----:B------:R-:W0:Y:S01]  /*0770*/  MUFU.EX2 R8, R9 ;  /* 0x0000000900087308 */ /* 0x000e220000000800 */
[----:B------:R-:W1:Y:S02]  /*0780*/  LDCU UR6, c[0x0][0x3c4] ;  /* 0x00007880ff0677ac */ /* 0x000e640008000800 */
[----:B------:R-:W-:-:S04]  /*0790*/  ISETP.NE.AND.EX P2, PT, R19, R24, PT, P2 ;  /* 0x000000181300720c */ /* 0x000fc80003f45320 */
[----:B------:R-:W-:Y:S01]  /*07a0*/  ISETP.LT.OR P2, PT, R3, RZ, P2 ;  /* 0x000000ff0300720c */ /* 0x000fe20001741670 */
[----:B0-----:R-:W-:Y:S02]  /*07b0*/  FADD.FTZ R10, R8, 1 ;  /* 0x3f800000080a7421 */ /* 0x001fe40000010000 */
[----:B------:R-:W0:Y:S04]  /*07c0*/  @!P5 MUFU.EX2 R8, R11 ;  /* 0x0000000b0008d308 */ /* 0x000e280000000800 */
[----:B------:R-:W2:Y:S01]  /*07d0*/  MUFU.RCP R10, R10 ;  /* 0x0000000a000a7308 */ /* 0x000ea20000001000 */
[----:B0-----:R-:W-:-:S07]  /*07e0*/  FADD.FTZ R26, R8, 1 ;  /* 0x3f800000081a7421 */ /* 0x001fce0000010000 */
[----:B------:R1:W0:Y:S01]  /*07f0*/  MUFU.LG2 R27, R26 ;  /* 0x0000001a001b7308 */ /* 0x0002220000000c00 */
[----:B--2---:R-:W-:Y:S01]  /*0800*/  FADD.FTZ R8, R10, -RZ ;  /* 0x800000ff0a087221 */ /* 0x004fe20000010000 */
[----:B------:R-:W-:Y:S01]  /*0810*/  FADD.FTZ R10, -R4, -RZ ;  /* 0x800000ff040a7221 */ /* 0x000fe20000010100 */
[----:B------:R-:W-:Y:S02]  /*0820*/  @!P2 IMAD.MOV.U32 R4, RZ, RZ, RZ ;  /* 0x000000ffff04a224 */ /* 0x000fe400078e00ff */
[----:B------:R-:W-:Y:S01]  /*0830*/  FADD.FTZ R9, -R8, 1 ;  /* 0x3f80000008097421 */ /* 0x000fe20000010100 */
[-C--:B------:R-:W-:Y:S01]  /*0840*/  MOV R28, R8.reuse ;  /* 0x00000008001c7202 */ /* 0x080fe20000000f00 */
[----:B-1----:R-:W-:Y:S01]  /*0850*/  IMAD.U32 R26, RZ, RZ, UR6 ;  /* 0x00000006ff1a7e24 */ /* 0x002fe2000f8e00ff */
[----:B------:R-:W-:Y:S01]  /*0860*/  FSEL R10, R10, RZ, !P5 ;  /* 0x000000ff0a0a7208 */ /* 0x000fe20006800000 */
[----:B------:R-:W-:Y:S01]  /*0870*/  @!P2 IMAD.MOV.U32 R28, RZ, RZ, R9 ;  /* 0x000000ffff1ca224 */ /* 0x000fe200078e0009 */
[----:B------:R-:W-:Y:S01]  /*0880*/  @!P2 MOV R9, R8 ;  /* 0x000000080009a202 */ /* 0x000fe20000000f00 */
[----:B------:R-:W-:-:S02]  /*0890*/  @!P2 IMAD.MOV.U32 R26, RZ, RZ, R21 ;  /* 0x000000ffff1aa224 */ /* 0x000fc400078e0015 */
[----:B------:R-:W1:Y:S01]  /*08a0*/  MUFU.LG2 R11, R28 ;  /* 0x0000001c000b7308 */ /* 0x000e620000000c00 */
[----:B0-----:R-:W-:Y:S01]  /*08b0*/  FFMA.FTZ R29, R27, 0.69314718246459960938, R10 ;  /* 0x3f3172181b1d7823 */ /* 0x001fe2000001000a */
[----:B------:R-:W-:Y:S01]  /*08c0*/  MOV R10, R20 ;  /* 0x00000014000a7202 */ /* 0x000fe20000000f00 */
[----:B------:R-:W-:Y:S02]  /*08d0*/  FMUL.FTZ R26, R26, R9 ;  /* 0x000000091a1a7220 */ /* 0x000fe40000410000 */
[----:B------:R-:W-:-:S03]  /*08e0*/  FADD.FTZ R4, R29, R4 ;  /* 0x000000041d047221 */ /* 0x000fc60000010000 */
[----:B------:R-:W0:Y:S01]  /*08f0*/  @!P2 LDC R10, c[0x0][0x3c0] ;  /* 0x0000f000ff0aab82 */ /* 0x000e220000000800 */
[----:B-1----:R-:W-:Y:S01]  /*0900*/  FMUL.FTZ R27, R11, UR9 ;  /* 0x000000090b1b7c20 */ /* 0x002fe20008410000 */
[----:B------:R-:W-:Y:S01]  /*0910*/  HFMA2 R11, -RZ, RZ, 0, 0 ;  /* 0x00000000ff0b7431 */ /* 0x000fe200000001ff */
[----:B------:R-:W-:-:S04]  /*0920*/  @!P2 MOV R11, 0x3f800000 ;  /* 0x3f800000000ba802 */ /* 0x000fc80000000f00 */
[----:B------:R-:W0:Y:S01]  /*0930*/  MUFU.EX2 R27, R27 ;  /* 0x0000001b001b7308 */ /* 0x000e220000000800 */
[----:B------:R-:W-:-:S04]  /*0940*/  FADD.FTZ R11, -R8, R11 ;  /* 0x0000000b080b7221 */ /* 0x000fc80000010100 */
[----:B------:R-:W-:Y:S01]  /*0950*/  FFMA.FTZ R11, R26, R4, -R11 ;  /* 0x000000041a0b7223 */ /* 0x000fe2000001080b */
[----:B0-----:R-:W-:-:S04]  /*0960*/  FMUL.FTZ R8, R27, R10 ;  /* 0x0000000a1b087220 */ /* 0x001fc80000410000 */
[C---:B------:R-:W-:Y:S01]  /*0970*/  FFMA.FTZ R17, R8.reuse, R4, R17 ;  /* 0x0000000408117223 */ /* 0x040fe20000010011 */
[----:B------:R-:W-:-:S07]  /*0980*/  FMUL.FTZ R8, R8, R11 ;  /* 0x0000000b08087220 */ /* 0x000fce0000410000 */
.L_x_137:
[----:B------:R-:W-:Y:S05]  /*0990*/  BSYNC.RECONVERGENT B2 ;  /* 0x0000000000027941 */ /* 0x000fea0003800200 */
.L_x_136:
[----:B------:R-:W-:Y:S01]  /*09a0*/  BSSY.RECONVERGENT B2, `(.L_x_138) ;  /* 0x000002b000027945 */ /* 0x000fe20003800200 */
[----:B------:R-:W-:-:S03]  /*09b0*/  IMAD.MOV.U32 R9, RZ, RZ, RZ ;  /* 0x000000ffff097224 */ /* 0x000fc600078e00ff */
[----:B------:R-:W-:Y:S05]  /*09c0*/  @P0 BRA `(.L_x_139) ;  /* 0x0000000000a00947 */ /* 0x000fea0003800000 */
[C---:B-----5:R-:W-:Y:S01]  /*09d0*/  FMUL.FTZ R4, R5.reuse, -1.4426950216293334961 ;  /* 0xbfb8aa3b05047820 */ /* 0x060fe20000410000 */
[C---:B------:R-:W-:Y:S01]  /*09e0*/  FSETP.GE.FTZ.AND P2, PT, R5.reuse, RZ, PT ;  /* 0x000000ff0500720b */ /* 0x040fe20003f56000 */
[----:B------:R-:W-:Y:S01]  /*09f0*/  FMUL.FTZ R10, R5, 1.4426950216293334961 ;  /* 0x3fb8aa3b050a7820 */ /* 0x000fe20000410000 */
[----:B------:R-:W-:Y:S01]  /*0a00*/  IADD3 R27, P5, PT, R18, 0x1, RZ ;  /* 0x00000001121b7810 */ /* 0x000fe20007fbe0ff */
[----:B------:R-:W0:Y:S01]  /*0a10*/  MUFU.EX2 R9, R4 ;  /* 0x0000000400097308 */ /* 0x000e220000000800 */
[----:B------:R-:W1:Y:S02]  /*0a20*/  LDCU UR6, c[0x0][0x3c4] ;  /* 0x00007880ff0677ac */ /* 0x000e640008000800 */
[----:B------:R-:W-:Y:S02]  /*0a30*/  ISETP.NE.U32.AND P0, PT, R27, R12, PT ;  /* 0x0000000c1b00720c */ /* 0x000fe40003f05070 */
[----:B------:R-:W-:-:S04]  /*0a40*/  IADD3.X R27, PT, PT, RZ, R19, RZ, P5, !PT ;  /* 0x00000013ff1b7210 */ /* 0x000fc80002ffe4ff */
[----:B------:R-:W-:-:S04]  /*0a50*/  ISETP.NE.AND.EX P0, PT, R27, R24, PT, P0 ;  /* 0x000000181b00720c */ /* 0x000fc80003f05300 */
[----:B------:R-:W-:Y:S01]  /*0a60*/  ISETP.LT.OR P0, PT, R3, RZ, P0 ;  /* 0x000000ff0300720c */ /* 0x000fe20000701670 */
[----:B0-----:R-:W-:Y:S02]  /*0a70*/  FADD.FTZ R11, R9, 1 ;  /* 0x3f800000090b7421 */ /* 0x001fe40000010000 */
[----:B------:R0:W2:Y:S04]  /*0a80*/  @!P2 MUFU.EX2 R9, R10 ;  /* 0x0000000a0009a308 */ /* 0x0000a80000000800 */
[----:B------:R-:W3:Y:S01]  /*0a90*/  MUFU.RCP R11, R11 ;  /* 0x0000000b000b7308 */ /* 0x000ee20000001000 */
[----:B0-----:R-:W-:-:S05]  /*0aa0*/  FADD.FTZ R10, -R5, -RZ ;  /* 0x800000ff050a7221 */ /* 0x001fca0000010100 */
[----:B------:R-:W-:Y:S01]  /*0ab0*/  @!P0 MOV R5, RZ ;  /* 0x000000ff00058202 */ /* 0x000fe20000000f00 */
[----:B--2---:R-:W-:Y:S01]  /*0ac0*/  FADD.FTZ R26, R9, 1 ;  /* 0x3f800000091a7421 */ /* 0x004fe20000010000 */
[----:B------:R-:W-:-:S03]  /*0ad0*/  FSEL R10, R10, RZ, !P2 ;  /* 0x000000ff0a0a7208 */ /* 0x000fc60005000000 */
[----:B------:R-:W0:Y:S01]  /*0ae0*/  MUFU.LG2 R27, R26 ;  /* 0x0000001a001b7308 */ /* 0x000e220000000c00 */
[----:B---3--:R-:W-:-:S04]  /*0af0*/  FADD.FTZ R4, R11, -RZ ;  /* 0x800000ff0b047221 */ /* 0x008fc80000010000 */
[----:B------:R-:W-:Y:S01]  /*0b00*/  FADD.FTZ R9, -R4, 1 ;  /* 0x3f80000004097421 */ /* 0x000fe20000010100 */
[----:B------:R-:W-:-:S04]  /*0b10*/  IMAD.MOV.U32 R11, RZ, RZ, R4 ;  /* 0x000000ffff0b7224 */ /* 0x000fc800078e0004 */
[----:B------:R-:W-:Y:S01]  /*0b20*/  @!P0 MOV R11, R9 ;  /* 0x00000009000b8202 */ /* 0x000fe20000000f00 */
[----:B------:R-:W-:Y:S02]  /*0b30*/  @!P0 IMAD.MOV.U32 R9, RZ, RZ, R4 ;  /* 0x000000ffff098224 */ /* 0x000fe400078e0004 */
[----:B0-----:R-:W-:-:S03]  /*0b40*/  FFMA.FTZ R28, R27, 0.69314718246459960938, R10 ;  /* 0x3f3172181b1c7823 */ /* 0x001fc6000001000a */
[----:B------:R-:W0:Y:S01]  /*0b50*/  MUFU.LG2 R11, R11 ;  /* 0x0000000b000b7308 */ /* 0x000e220000000c00 */
[----:B------:R-:W-:Y:S02]  /*0b60*/  IMAD.MOV.U32 R10, RZ, RZ, R20 ;  /* 0x000000ffff0a7224 */ /* 0x000fe400078e0014 */
[----:B------:R-:W-:Y:S01]  /*0b70*/  FADD.FTZ R26, R28, R5 ;  /* 0x000000051c1a7221 */ /* 0x000fe20000010000 */
[----:B-1----:R-:W-:Y:S01]  /*0b80*/  MOV R28, UR6 ;  /* 0x00000006001c7c02 */ /* 0x002fe20008000f00 */
[----:B------:R-:W-:Y:S01]  /*0b90*/  IMAD.MOV.U32 R5, RZ, RZ, RZ ;  /* 0x000000ffff057224 */ /* 0x000fe200078e00ff */
[----:B------:R-:W-:Y:S01]  /*0ba0*/  @!P0 MOV R28, R21 ;  /* 0x00000015001c8202 */ /* 0x000fe20000000f00 */
[----:B------:R-:W1:Y:S01]  /*0bb0*/  @!P0 LDC R10, c[0x0][0x3c0] ;  /* 0x0000f000ff0a8b82 */ /* 0x000e620000000800 */
[----:B------:R-:W-:-:S03]  /*0bc0*/  @!P0 IMAD.MOV.U32 R5, RZ, RZ, 0x3f800000 ;  /* 0x3f800000ff058424 */ /* 0x000fc600078e00ff */
[----:B------:R-:W-:Y:S01]  /*0bd0*/  FMUL.FTZ R28, R28, R9 ;  /* 0x000000091c1c7220 */ /* 0x000fe20000410000 */
[----:B------:R-:W-:-:S04]  /*0be0*/  FADD.FTZ R5, -R4, R5 ;  /* 0x0000000504057221 */ /* 0x000fc80000010100 */
[----:B------:R-:W-:Y:S01]  /*0bf0*/  FFMA.FTZ R5, R28, R26, -R5 ;  /* 0x0000001a1c057223 */ /* 0x000fe20000010805 */
[----:B0-----:R-:W-:-:S06]  /*0c00*/  FMUL.FTZ R27, R11, UR9 ;  /* 0x000000090b1b7c20 */ /* 0x001fcc0008410000 */
[----:B------:R-:W1:Y:S02]  /*0c10*/  MUFU.EX2 R27, R27 ;  /* 0x0000001b001b7308 */ /* 0x000e640000000800 */
[----:B-1----:R-:W-:-:S04]  /*0c20*/  FMUL.FTZ R4, R27, R10 ;  /* 0x0000000a1b047220 */ /* 0x002fc80000410000 */
[C---:B------:R-:W-:Y:S01]  /*0c30*/  FFMA.FTZ R17, R4.reuse, R26, R17 ;  /* 0x0000001a04117223 */ /* 0x040fe20000010011 */
[----:B------:R-:W-:-:S07]  /*0c40*/  FMUL.FTZ R9, R4, R5 ;  /* 0x0000000504097220 */ /* 0x000fce0000410000 */
.L_x_139:
[----:B------:R-:W-:Y:S05]  /*0c50*/  BSYNC.RECONVERGENT B2 ;  /* 0x0000000000027941 */ /* 0x000fea0003800200 */
.L_x_138:
[----:B------:R-:W-:Y:S01]  /*0c60*/  BSSY.RECONVERGENT B2, `(.L_x_140) ;  /* 0x000002c000027945 */ /* 0x000fe20003800200 */
[----:B------:R-:W-:Y:S01]  /*0c70*/  HFMA2 R10, -RZ, RZ, 0, 0 ;  /* 0x00000000ff0a7431 */ /* 0x000fe200000001ff */
[----:B------:R-:W-:Y:S02]  /*0c80*/  IADD3.X R15, PT, PT, R22, UR15, RZ, P4, !PT ;  /* 0x0000000f160f7c10 */ /* 0x000fe4000a7fe4ff */
[----:B------:R-:W-:Y:S05]  /*0c90*/  @P1 BRA `(.L_x_141) ;  /* 0x0000000000a01947 */ /* 0x000fea0003800000 */
[C---:B-----5:R-:W-:Y:S01]  /*0ca0*/  FMUL.FTZ R4, R6.reuse, -1.4426950216293334961 ;  /* 0xbfb8aa3b06047820 */ /* 0x060fe20000410000 */
[C---:B------:R-:W-:Y:S01]  /*0cb0*/  FSETP.GE.FTZ.AND P1, PT, R6.reuse, RZ, PT ;  /* 0x000000ff0600720b */ /* 0x040fe20003f36000 */
[----:B------:R-:W-:Y:S01]  /*0cc0*/  FMUL.FTZ R10, R6, 1.4426950216293334961 ;  /* 0x3fb8aa3b060a7820 */ /* 0x000fe20000410000 */
[----:B------:R-:W-:Y:S01]  /*0cd0*/  IADD3 R27, P2, PT, R18, 0x2, RZ ;  /* 0x00000002121b7810 */ /* 0x000fe20007f5e0ff */
[----:B------:R-:W0:Y:S01]  /*0ce0*/  MUFU.EX2 R5, R4 ;  /* 0x0000000400057308 */ /* 0x000e220000000800 */
[----:B------:R-:W1:Y:S02]  /*0cf0*/  LDCU UR6, c[0x0][0x3c4] ;  /* 0x00007880ff0677ac */ /* 0x000e640008000800 */
[----:B------:R-:W-:Y:S01]  /*0d00*/  ISETP.NE.U32.AND P0, PT, R27, R12, PT ;  /* 0x0000000c1b00720c */ /* 0x000fe20003f05070 */
[----:B------:R-:W-:-:S05]  /*0d10*/  IMAD.X R27, RZ, RZ, R19, P2 ;  /* 0x000000ffff1b7224 */ /* 0x000fca00010e0613 */
[----:B------:R-:W-:-:S04]  /*0d20*/  ISETP.NE.AND.EX P0, PT, R27, R24, PT, P0 ;  /* 0x000000181b00720c */ /* 0x000fc80003f05300 */
[----:B------:R-:W-:Y:S01]  /*0d30*/  ISETP.LT.OR P0, PT, R3, RZ, P0 ;  /* 0x000000ff0300720c */ /* 0x000fe20000701670 */
[----:B0-----:R-:W-:Y:S02]  /*0d40*/  FADD.FTZ R11, R5, 1 ;  /* 0x3f800000050b7421 */ /* 0x001fe40000010000 */
[----:B------:R0:W2:Y:S04]  /*0d50*/  @!P1 MUFU.EX2 R5, R10 ;  /* 0x0000000a00059308 */ /* 0x0000a80000000800 */
[----:B------:R-:W3:Y:S01]  /*0d60*/  MUFU.RCP R11, R11 ;  /* 0x0000000b000b7308 */ /* 0x000ee20000001000 */
[----:B0-----:R-:W-:-:S05]  /*0d70*/  FADD.FTZ R10, -R6, -RZ ;  /* 0x800000ff060a7221 */ /* 0x001fca0000010100 */
[----:B------:R-:W-:Y:S02]  /*0d80*/  @!P0 IMAD.MOV.U32 R6, RZ, RZ, RZ ;  /* 0x000000ffff068224 */ /* 0x000fe400078e00ff */
[----:B--2---:R-:W-:Y:S01]  /*0d90*/  FADD.FTZ R26, R5, 1 ;  /* 0x3f800000051a7421 */ /* 0x004fe20000010000 */
[----:B------:R-:W-:-:S03]  /*0da0*/  FSEL R10, R10, RZ, !P1 ;  /* 0x000000ff0a0a7208 */ /* 0x000fc60004800000 */
[----:B------:R-:W0:Y:S01]  /*0db0*/  MUFU.LG2 R27, R26 ;  /* 0x0000001a001b7308 */ /* 0x000e220000000c00 */
[----:B---3--:R-:W-:-:S04]  /*0dc0*/  FADD.FTZ R4, R11, -RZ ;  /* 0x800000ff0b047221 */ /* 0x008fc80000010000 */
[----:B------:R-:W-:Y:S01]  /*0dd0*/  FADD.FTZ R5, -R4, 1 ;  /* 0x3f80000004057421 */ /* 0x000fe20000010100 */
[----:B------:R-:W-:-:S03]  /*0de0*/  MOV R11, R4 ;  /* 0x00000004000b7202 */ /* 0x000fc60000000f00 */
[----:B------:R-:W-:Y:S01]  /*0df0*/  @!P0 IMAD.MOV.U32 R11, RZ, RZ, R5 ;  /* 0x000000ffff0b8224 */ /* 0x000fe200078e0005 */
[----:B------:R-:W-:-:S05]  /*0e00*/  @!P0 MOV R5, R4 ;  /* 0x0000000400058202 */ /* 0x000fca0000000f00 */
[----:B------:R-:W2:Y:S01]  /*0e10*/  MUFU.LG2 R11, R11 ;  /* 0x0000000b000b7308 */ /* 0x000ea20000000c00 */
[----:B0-----:R-:W-:Y:S01]  /*0e20*/  FFMA.FTZ R29, R27, 0.69314718246459960938, R10 ;  /* 0x3f3172181b1d7823 */ /* 0x001fe2000001000a */
[----:B------:R-:W-:-:S03]  /*0e30*/  MOV R10, R20 ;  /* 0x00000014000a7202 */ /* 0x000fc60000000f00 */
[----:B------:R-:W-:-:S03]  /*0e40*/  FADD.FTZ R6, R29, R6 ;  /* 0x000000061d067221 */ /* 0x000fc60000010000 */
[----:B------:R-:W0:Y:S01]  /*0e50*/  @!P0 LDC R10, c[0x0][0x3c0] ;  /* 0x0000f000ff0a8b82 */ /* 0x000e220000000800 */
[----:B--2---:R-:W-:Y:S01]  /*0e60*/  FMUL.FTZ R27, R11, UR9 ;  /* 0x000000090b1b7c20 */ /* 0x004fe20008410000 */
[----:B------:R-:W-:Y:S02]  /*0e70*/  MOV R11, RZ ;  /* 0x000000ff000b7202 */ /* 0x000fe40000000f00 */
[----:B------:R-:W-:-:S03]  /*0e80*/  @!P0 MOV R11, 0x3f800000 ;  /* 0x3f800000000b8802 */ /* 0x000fc60000000f00 */
[----:B------:R-:W0:Y:S02]  /*0e90*/  MUFU.EX2 R27, R27 ;  /* 0x0000001b001b7308 */ /* 0x000e240000000800 */
[----:B------:R-:W-:Y:S01]  /*0ea0*/  FADD.FTZ R11, -R4, R11 ;  /* 0x0000000b040b7221 */ /* 0x000fe20000010100 */
[----:B0-----:R-:W-:Y:S01]  /*0eb0*/  FMUL.FTZ R26, R27, R10 ;  /* 0x0000000a1b1a7220 */ /* 0x001fe20000410000 */
[----:B-1----:R-:W-:Y:S02]  /*0ec0*/  IMAD.U32 R10, RZ, RZ, UR6 ;  /* 0x00000006ff0a7e24 */ /* 0x002fe4000f8e00ff */
[----:B------:R-:W-:Y:S02]  /*0ed0*/  @!P0 IMAD.MOV.U32 R10, RZ, RZ, R21 ;  /* 0x000000ffff0a8224 */ /* 0x000fe400078e0015 */
[----:B------:R-:W-:Y:S02]  /*0ee0*/  FFMA.FTZ R17, R26, R6, R17 ;  /* 0x000000061a117223 */ /* 0x000fe40000010011 */
[----:B------:R-:W-:-:S04]  /*0ef0*/  FMUL.FTZ R10, R10, R5 ;  /* 0x000000050a0a7220 */ /* 0x000fc80000410000 */
[----:B------:R-:W-:-:S04]  /*0f00*/  FFMA.FTZ R11, R10, R6, -R11 ;  /* 0x000000060a0b7223 */ /* 0x000fc8000001080b */
[----:B------:R-:W-:-:S07]  /*0f10*/  FMUL.FTZ R10, R26, R11 ;  /* 0x0000000b1a0a7220 */ /* 0x000fce0000410000 */
.L_x_141:
[----:B------:R-:W-:Y:S05]  /*0f20*/  BSYNC.RECONVERGENT B2 ;  /* 0x0000000000027941 */ /* 0x000fea0003800200 */
.L_x_140:
[----:B------:R-:W-:Y:S01]  /*0f30*/  BSSY.RECONVERGENT B2, `(.L_x_142) ;  /* 0x000002b000027945 */ /* 0x000fe20003800200 */
[----:B------:R-:W-:-:S03]  /*0f40*/  IMAD.MOV.U32 R11, RZ, RZ, RZ ;  /* 0x000000ffff0b7224 */ /* 0x000fc600078e00ff */
[----:B------:R-:W-:Y:S05]  /*0f50*/  @P3 BRA `(.L_x_143) ;  /* 0x0000000000a03947 */ /* 0x000fea0003800000 */
[C---:B-----5:R-:W-:Y:S01]  /*0f60*/  FMUL.FTZ R4, R7.reuse, -1.4426950216293334961 ;  /* 0xbfb8aa3b07047820 */ /* 0x060fe20000410000 */
[----:B------:R-:W-:Y:S01]  /*0f70*/  IADD3 R11, P2, PT, R18, 0x3, RZ ;  /* 0x00000003120b7810 */ /* 0x000fe20007f5e0ff */
[C---:B------:R-:W-:Y:S01]  /*0f80*/  FMUL.FTZ R6, R7.reuse, 1.4426950216293334961 ;  /* 0x3fb8aa3b07067820 */ /* 0x040fe20000410000 */
[----:B------:R-:W-:Y:S01]  /*0f90*/  FSETP.GE.FTZ.AND P1, PT, R7, RZ, PT ;  /* 0x000000ff0700720b */ /* 0x000fe20003f36000 */
[----:B------:R-:W0:Y:S01]  /*0fa0*/  LDCU UR6, c[0x0][0x3c4] ;  /* 0x00007880ff0677ac */ /* 0x000e220008000800 */
[----:B------:R-:W-:Y:S01]  /*0fb0*/  ISETP.NE.U32.AND P0, PT, R11, R12, PT ;  /* 0x0000000c0b00720c */ /* 0x000fe20003f05070 */
[----:B------:R-:W1:Y:S01]  /*0fc0*/  MUFU.EX2 R4, R4 ;  /* 0x0000000400047308 */ /* 0x000e620000000800 */
[----:B------:R-:W-:-:S04]  /*0fd0*/  IADD3.X R11, PT, PT, RZ, R19, RZ, P2, !PT ;  /* 0x00000013ff0b7210 */ /* 0x000fc800017fe4ff */
[----:B------:R-:W-:-:S04]  /*0fe0*/  ISETP.NE.AND.EX P0, PT, R11, R24, PT, P0 ;  /* 0x000000180b00720c */ /* 0x000fc80003f05300 */
[----:B------:R-:W-:Y:S01]  /*0ff0*/  ISETP.LT.OR P0, PT, R3, RZ, P0 ;  /* 0x000000ff0300720c */ /* 0x000fe20000701670 */
[----:B-1----:R-:W-:Y:S02]  /*1000*/  FADD.FTZ R5, R4, 1 ;  /* 0x3f80000004057421 */ /* 0x002fe40000010000 */
[----:B------:R1:W2:Y:S01]  /*1010*/  @!P1 MUFU.EX2 R4, R6 ;  /* 0x0000000600049308 */ /* 0x0002a20000000800 */
[----:B0-----:R-:W-:-:S03]  /*1020*/  IMAD.U32 R27, RZ, RZ, UR6 ;  /* 0x00000006ff1b7e24 */ /* 0x001fc6000f8e00ff */
[----:B------:R-:W0:Y:S06]  /*1030*/  MUFU.RCP R5, R5 ;  /* 0x0000000500057308 */ /* 0x000e2c0000001000 */
[----:B------:R-:W-:Y:S02]  /*1040*/  @!P0 IMAD.MOV.U32 R27, RZ, RZ, R21 ;  /* 0x000000ffff1b8224 */ /* 0x000fe400078e0015 */
[----:B-1----:R-:W-:Y:S01]  /*1050*/  HFMA2 R6, -RZ, RZ, 0, 0 ;  /* 0x00000000ff067431 */ /* 0x002fe200000001ff */
[----:B------:R-:W-:Y:S01]  /*1060*/  @!P0 MOV R6, 0x3f800000 ;  /* 0x3f80000000068802 */ /* 0x000fe20000000f00 */
[----:B--2---:R-:W-:Y:S01]  /*1070*/  FADD.FTZ R11, R4, 1 ;  /* 0x3f800000040b7421 */ /* 0x004fe20000010000 */
[----:B------:R-:W-:-:S03]  /*1080*/  IMAD.MOV.U32 R4, RZ, RZ, R20 ;  /* 0x000000ffff047224 */ /* 0x000fc600078e0014 */
[----:B------:R-:W1:Y:S03]  /*1090*/  MUFU.LG2 R12, R11 ;  /* 0x0000000b000c7308 */ /* 0x000e660000000c00 */
[----:B------:R-:W2:Y:S01]  /*10a0*/  @!P0 LDC R4, c[0x0][0x3c0] ;  /* 0x0000f000ff048b82 */ /* 0x000ea20000000800 */
[----:B0-----:R-:W-:Y:S01]  /*10b0*/  FADD.FTZ R3, R5, -RZ ;  /* 0x800000ff05037221 */ /* 0x001fe20000010000 */
[----:B------:R-:W-:Y:S01]  /*10c0*/  FADD.FTZ R5, -R7, -RZ ;  /* 0x800000ff07057221 */ /* 0x000fe20000010100 */
[----:B------:R-:W-:Y:S02]  /*10d0*/  @!P0 MOV R7, RZ ;  /* 0x000000ff00078202 */ /* 0x000fe40000000f00 */
[----:B------:R-:W-:Y:S01]  /*10e0*/  FADD.FTZ R2, -R3, 1 ;  /* 0x3f80000003027421 */ /* 0x000fe20000010100 */
[----:B------:R-:W-:Y:S01]  /*10f0*/  IMAD.MOV.U32 R13, RZ, RZ, R3 ;  /* 0x000000ffff0d7224 */ /* 0x000fe200078e0003 */
[----:B------:R-:W-:Y:S01]  /*1100*/  FSEL R5, R5, RZ, !P1 ;  /* 0x000000ff05057208 */ /* 0x000fe20004800000 */
[----:B------:R-:W-:-:S02]  /*1110*/  FADD.FTZ R6, -R3, R6 ;  /* 0x0000000603067221 */ /* 0x000fc40000010100 */
[----:B------:R-:W-:Y:S01]  /*1120*/  @!P0 MOV R13, R2 ;  /* 0x00000002000d8202 */ /* 0x000fe20000000f00 */
[----:B------:R-:W-:Y:S02]  /*1130*/  @!P0 IMAD.MOV.U32 R2, RZ, RZ, R3 ;  /* 0x000000ffff028224 */ /* 0x000fe400078e0003 */
[----:B-1----:R-:W-:-:S03]  /*1140*/  FFMA.FTZ R12, R12, 0.69314718246459960938, R5 ;  /* 0x3f3172180c0c7823 */ /* 0x002fc60000010005 */
[----:B------:R-:W0:Y:S01]  /*1150*/  MUFU.LG2 R13, R13 ;  /* 0x0000000d000d7308 */ /* 0x000e220000000c00 */
[----:B------:R-:W-:Y:S01]  /*1160*/  FMUL.FTZ R27, R27, R2 ;  /* 0x000000021b1b7220 */ /* 0x000fe20000410000 */
[----:B------:R-:W-:-:S04]  /*1170*/  FADD.FTZ R7, R12, R7 ;  /* 0x000000070c077221 */ /* 0x000fc80000010000 */
[----:B------:R-:W-:Y:S01]  /*1180*/  FFMA.FTZ R27, R27, R7, -R6 ;  /* 0x000000071b1b7223 */ /* 0x000fe20000010806 */
[----:B0-----:R-:W-:-:S04]  /*1190*/  FMUL.FTZ R24, R13, UR9 ;  /* 0x000000090d187c20 */ /* 0x001fc80008410000 */
[----:B------:R-:W2:Y:S02]  /*11a0*/  MUFU.EX2 R13, R24 ;  /* 0x00000018000d7308 */ /* 0x000ea40000000800 */
[----:B--2---:R-:W-:-:S04]  /*11b0*/  FMUL.FTZ R2, R13, R4 ;  /* 0x000000040d027220 */ /* 0x004fc80000410000 */
[C---:B------:R-:W-:Y:S01]  /*11c0*/  FFMA.FTZ R17, R2.reuse, R7, R17 ;  /* 0x0000000702117223 */ /* 0x040fe20000010011 */
[----:B------:R-:W-:-:S07]  /*11d0*/  FMUL.FTZ R11, R2, R27 ;  /* 0x0000001b020b7220 */ /* 0x000fce0000410000 */
.L_x_143:
[----:B------:R-:W-:Y:S05]  /*11e0*/  BSYNC.RECONVERGENT B2 ;  /* 0x0000000000027941 */ /* 0x000fea0003800200 */
.L_x_142:
[----:B------:R1:W-:Y:S02]  /*11f0*/  STG.E.128 desc[UR12][R14.64], R8 ;  /* 0x000000080e007986 */ /* 0x0003e4000c101d0c */
.L_x_135:
[----:B------:R-:W-:Y:S05]  /*1200*/  BSYNC.RECONVERGENT B1 ;  /* 0x0000000000017941 */ /* 0x000fea0003800200 */
.L_x_134:
[C---:B------:R-:W-:Y:S02]  /*1210*/  IADD3 R18, P0, PT, R25.reuse, R18, RZ ;  /* 0x0000001219127210 */ /* 0x040fe40007f1e0ff */
[C---:B------:R-:W-:Y:S02]  /*1220*/  LEA R23, P1, R25.reuse, R23, 0x2 ;  /* 0x0000001719177211 */ /* 0x040fe400078210ff */
[----:B------:R-:W-:Y:S02]  /*1230*/  IADD3.X R19, PT, PT, RZ, R19, RZ, P0, !PT ;  /* 0x00000013ff137210 */ /* 0x000fe400007fe4ff */
[----:B------:R-:W-:Y:S02]  /*1240*/  ISETP.GE.U32.AND P0, PT, R18, UR4, PT ;  /* 0x0000000412007c0c */ /* 0x000fe4000bf06070 */
[----:B------:R-:W-:Y:S02]  /*1250*/  LEA.HI.X R22, R25, R22, RZ, 0x2, P1 ;  /* 0x0000001619167211 */ /* 0x000fe400008f14ff */
[----:B------:R-:W-:-:S13]  /*1260*/  ISETP.GE.AND.EX P0, PT, R19, UR8, PT, P0 ;  /* 0x0000000813007c0c */ /* 0x000fda000bf06300 */
[----:B------:R-:W-:Y:S05]  /*1270*/  @!P0 BRA `(.L_x_144) ;  /* 0xffffffec00f48947 */ /* 0x000fea000383ffff */
.L_x_130:
[----:B------:R-:W-:Y:S05]  /*1280*/  BSYNC.RECONVERGENT B0 ;  /* 0x0000000000007941 */ /* 0x000fea0003800200 */
.L_x_129:
[----:B-----5:R-:W2:Y:S01]  /*1290*/  S2R R6, SR_TID.X ;  /* 0x0000000000067919 */ /* 0x020ea20000002100 */
        /* <DEDUP_REMOVED lines=9> */
.L_x_146:
[----:B------:R-:W-:-:S04]  /*1330*/  SHF.R.U32.HI R7, RZ, 0x1, R16 ;  /* 0x00000001ff077819 */ /* 0x000fc80000011610 */
[----:B------:R-:W-:-:S13]  /*1340*/  ISETP.GE.U32.AND P0, PT, R6, R7, PT ;  /* 0x000000070600720c */ /* 0x000fda0003f06070 */
[----:B------:R-:W-:Y:S01]  /*1350*/  @!P0 IMAD R3, R7, 0x4, R2 ;  /* 0x0000000407038824 */ /* 0x000fe200078e0202 */
[----:B0-----:R-:W-:Y:S05]  /*1360*/  @!P0 LDS R4, [R2] ;  /* 0x0000000002048984 */ /* 0x001fea0000000800 */
[----:B------:R-:W0:Y:S02]  /*1370*/  @!P0 LDS R3, [R3] ;  /* 0x0000000003038984 */ /* 0x000e240000000800 */
[----:B0-----:R-:W-:-:S05]  /*1380*/  @!P0 FADD.FTZ R5, R3, R4 ;  /* 0x0000000403058221 */ /* 0x001fca0000010000 */
[----:B------:R3:W-:Y:S01]  /*1390*/  @!P0 STS [R2], R5 ;  /* 0x0000000502008388 */ /* 0x0007e20000000800 */
[----:B------:R-:W-:Y:S01]  /*13a0*/  BAR.SYNC.DEFER_BLOCKING 0x0 ;  /* 0x0000000000007b1d */ /* 0x000fe20000010000 */
[----:B------:R-:W-:Y:S02]  /*13b0*/  ISETP.GT.U32.AND P0, PT, R16, 0x3, PT ;  /* 0x000000031000780c */ /* 0x000fe40003f04070 */
[----:B------:R-:W-:-:S11]  /*13c0*/  MOV R16, R7 ;  /* 0x0000000700107202 */ /* 0x000fd60000000f00 */
[----:B---3--:R-:W-:Y:S05]  /*13d0*/  @P0 BRA `(.L_x_146) ;  /* 0xfffffffc00d40947 */ /* 0x008fea000383ffff */
.L_x_145:
[----:B------:R-:W-:Y:S05]  /*13e0*/  @P1 EXIT ;  /* 0x000000000000194d */ /* 0x000fea0003800000 */
[----:B------:R-:W3:Y:S01]  /*13f0*/  S2UR UR5, SR_CgaCtaId ;  /* 0x00000000000579c3 */ /* 0x000ee20000008800 */
[----:B------:R-:W-:Y:S01]  /*1400*/  UMOV UR4, 0x400 ;  /* 0x0000040000047882 */ /* 0x000fe20000000000 */
[----:B0-----:R-:W0:Y:S06]  /*1410*/  MUFU.RCP R5, R0 ;  /* 0x0000000000057308 */ /* 0x001e2c0000001000 */
[----:B--2---:R-:W2:Y:S01]  /*1420*/  LDC.64 R2, c[0x0][0x380] ;  /* 0x0000e000ff027b82 */ /* 0x004ea20000000a00 */
[----:B---3--:R-:W-:-:S09]  /*1430*/  ULEA UR4, UR5, UR4, 0x18 ;  /* 0x0000000405047291 */ /* 0x008fd2000f8ec0ff */
[----:B------:R-:W0:Y:S02]  /*1440*/  LDS R4, [UR4] ;  /* 0x00000004ff047984 */ /* 0x000e240008000800 */
[----:B0-----:R-:W-:-:S05]  /*1450*/  FMUL.FTZ R5, R4, R5 ;  /* 0x0000000504057220 */ /* 0x001fca0000410000 */
[----:B--2---:R-:W-:Y:S01]  /*1460*/  REDG.E.ADD.F32.FTZ.RN.STRONG.GPU desc[UR12][R2.64], R5 ;  /* 0x00000005020079a6 */ /* 0x004fe2000c12f30c */
[----:B------:R-:W-:Y:S05]  /*1470*/  EXIT ;  /* 0x000000000000794d */ /* 0x000fea0003800000 */
        .weak           $__internal_6_$__cuda_sm20_div_s64
        .type           $__internal_6_$__cuda_sm20_div_s64,@function
        .size           $__internal_6_$__cuda_sm20_div_s64,(.L_x_207 - $__internal_6_$__cuda_sm20_div_s64)
$__internal_6_$__cuda_sm20_div_s64:
        /* <DEDUP_REMOVED lines=86> */
[----:B------:R-:W-:Y:S06]  /*19e0*/  RET.REL.NODEC R6 `(_Z30focal_loss_forward_cuda_kernelILb0ELi4EflffEvPT4_PT1_PKS2_PKT2_PKflllfff) ;  /* 0xffffffe406847950 */ /* 0x000fec0003c3ffff */
.L_x_147:
        /* <DEDUP_REMOVED lines=9> */
.L_x_207:


//--------------------- .text._Z30focal_loss_forward_cuda_kernelILb0ELi2EdldfEvPT4_PT1_PKS2_PKT2_PKflllfff --------------------------
	.section	.text._Z30focal_loss_forward_cuda_kernelILb0ELi2EdldfEvPT4_PT1_PKS2_PKT2_PKflllfff,"ax",@progbits
	.align	128
        .global         _Z30focal_loss_forward_cuda_kernelILb0ELi2EdldfEvPT4_PT1_PKS2_PKT2_PKflllfff
        .type           _Z30focal_loss_forward_cuda_kernelILb0ELi2EdldfEvPT4_PT1_PKS2_PKT2_PKflllfff,@function
        .size           _Z30focal_loss_forward_cuda_kernelILb0ELi2EdldfEvPT4_PT1_PKS2_PKT2_PKflllfff,(.L_x_210 - _Z30focal_loss_forward_cuda_kernelILb0ELi2EdldfEvPT4_PT1_PKS2_PKT2_PKflllfff)
        .other          _Z30focal_loss_forward_cuda_kernelILb0ELi2EdldfEvPT4_PT1_PKS2_PKT2_PKflllfff,@"STO_CUDA_ENTRY STV_DEFAULT"
_Z30focal_loss_forward_cuda_kernelILb0ELi2EdldfEvPT4_PT1_PKS2_PKT2_PKflllfff:
.text._Z30focal_loss_forward_cuda_kernelILb0ELi2EdldfEvPT4_PT1_PKS2_PKT2_PKflllfff:
        /* <DEDUP_REMOVED lines=10> */
[----:B------:R-:W0:Y:S01]  /*00a0*/  LDCU UR23, c[0x0][0x3b0] ;  /* 0x00007600ff1777ac */ /* 0x000e220008000800 */
[----:B--2---:R-:W-:-:S02]  /*00b0*/  UIMAD UR6, UR9, UR10, URZ ;  /* 0x0000000a090672a4 */ /* 0x004fc4000f8e02ff */
[----:B------:R-:W-:Y:S01]  /*00c0*/  UIMAD.WIDE.U32 UR4, UR8, UR10, URZ ;  /* 0x0000000a080472a5 */ /* 0x000fe2000f8e00ff */
[----:B-1----:R0:W5:Y:S01]  /*00d0*/  LDG.E.CONSTANT R0, desc[UR16][R4.64] ;  /* 0x0000001004007981 */ /* 0x002162000c1e9900 */
[----:B------:R-:W-:Y:S01]  /*00e0*/  UIMAD UR6, UR8, UR11, UR6 ;  /* 0x0000000b080672a4 */ /* 0x000fe2000f8e0206 */
[----:B------:R-:W-:Y:S01]  /*00f0*/  BSSY.RECONVERGENT B0, `(.L_x_148) ;  /* 0x0000543000007945 */ /* 0x000fe20003800200 */
[----:B------:R-:W1:Y:S01]  /*0100*/  LDCU.64 UR10, c[0x0][0x3b0] ;  /* 0x00007600ff0a77ac */ /* 0x000e620008000a00 */
[----:B------:R-:W-:Y:S01]  /*0110*/  CS2R R30, SRZ ;  /* 0x00000000001e7805 */ /* 0x000fe2000001ff00 */
[----:B------:R-:W-:Y:S01]  /*0120*/  UIADD3 UR6, UPT, UPT, UR5, UR6, URZ ;  /* 0x0000000605067290 */ /* 0x000fe2000fffe0ff */
[----:B------:R-:W2:Y:S01]  /*0130*/  LDCU.64 UR18, c[0x0][0x3b8] ;  /* 0x00007700ff1277ac */ /* 0x000ea20008000a00 */
[----:B0-----:R-:W-:Y:S01]  /*0140*/  IMAD R4, R3, UR12, R2 ;  /* 0x0000000c03047c24 */ /* 0x001fe2000f8e0202 */
[----:B------:R-:W0:Y:S03]  /*0150*/  LDCU.64 UR20, c[0x0][0x388] ;  /* 0x00007100ff1477ac */ /* 0x000e260008000a00 */
        /* <DEDUP_REMOVED lines=11> */
[----:B-1----:R-:W-:-:S04]  /*0210*/  IMAD R11, R3, UR8, RZ ;  /* 0x00000008030b7c24 */ /* 0x002fc8000f8e02ff */
[----:B------:R-:W-:Y:S02]  /*0220*/  IMAD.SHL.U32 R11, R11, 0x2, RZ ;  /* 0x000000020b0b7824 */ /* 0x000fe400078e00ff */
[C---:B0-----:R-:W-:Y:S01]  /*0230*/  FMUL.FTZ R28, R9.reuse, 1 ;  /* 0x3f800000091c7820 */ /* 0x041fe20000410000 */
[----:B------:R-:W-:Y:S01]  /*0240*/  FMUL.FTZ R18, R8, 1 ;  /* 0x3f80000008127820 */ /* 0x000fe20000410000 */
[----:B------:R-:W-:Y:S01]  /*0250*/  FADD.FTZ R8, -R9, -RZ ;  /* 0x800000ff09087221 */ /* 0x000fe20000010100 */
[----:B------:R-:W-:-:S03]  /*0260*/  IMAD.SHL.U32 R9, R6, 0x8, RZ ;  /* 0x0000000806097824 */ /* 0x000fc600078e00ff */
[----:B------:R-:W0:Y:S02]  /*0270*/  F2F.F64.F32 R28, R28 ;  /* 0x0000001c001c7310 */ /* 0x000e240000201800 */
[----:B0-----:R-:W-:Y:S02]  /*0280*/  SHF.R.U32.HI R4, RZ, 0x14, R29 ;  /* 0x00000014ff047819 */ /* 0x001fe4000001161d */
        /* <DEDUP_REMOVED lines=10> */
[----:B------:R0:W1:-:S15]  /*0330*/  DSETP.NEU.AND P0, PT, |R28|, 0.5, !P0 ;  /* 0x3fe000001c00742a */ /* 0x00005e000470d200 */
[----:B------:R-:W-:-:S15]  /*0340*/  NOP ;  /* 0x0000000000007918 */ /* 0x000fde0000000000 */
[----:B------:R-:W-:-:S15]  /*0350*/  NOP ;  /* 0x0000000000007918 */ /* 0x000fde0000000000 */
[----:B------:R-:W-:-:S15]  /*0360*/  NOP ;  /* 0x0000000000007918 */ /* 0x000fde0000000000 */
[----:B------:R-:W-:-:S04]  /*0370*/  NOP ;  /* 0x0000000000007918 */ /* 0x000fc80000000000 */
[----:B------:R-:W2:-:S15]  /*0380*/  F2F.F64.F32 R18, R18 ;  /* 0x0000001200127310 */ /* 0x000e9e0000201800 */
[----:B------:R-:W-:-:S15]  /*0390*/  NOP ;  /* 0x0000000000007918 */ /* 0x000fde0000000000 */
[----:B------:R-:W-:-:S15]  /*03a0*/  NOP ;  /* 0x0000000000007918 */ /* 0x000fde0000000000 */
[----:B------:R-:W-:-:S15]  /*03b0*/  NOP ;  /* 0x0000000000007918 */ /* 0x000fde0000000000 */
[----:B------:R-:W-:-:S04]  /*03c0*/  NOP ;  /* 0x0000000000007918 */ /* 0x000fc80000000000 */
[----:B-12---:R0:W3:Y:S02]  /*03d0*/  FRND.F64.TRUNC R16, R28 ;  /* 0x0000001c00107313 */ /* 0x0060e4000030d800 */
.L_x_190:
[----:B--2---:R-:W-:Y:S01]  /*03e0*/  IMAD.U32 R24, RZ, RZ, UR22 ;  /* 0x00000016ff187e24 */ /* 0x004fe2000f8e00ff */
[----:B------:R-:W-:Y:S04]  /*03f0*/  BSSY.RECONVERGENT B1, `(.L_x_150) ;  /* 0x0000028000017945 */ /* 0x000fe80003800200 */
[----:B------:R-:W-:-:S04]  /*0400*/  LOP3.LUT R12, R7, R24, RZ, 0xfc, !PT ;  /* 0x00000018070c7212 */ /* 0x000fc800078efcff */
[----:B------:R-:W-:-:S13]  /*0410*/  ISETP.NE.U32.AND P1, PT, R12, RZ, PT ;  /* 0x000000ff0c00720c */ /* 0x000fda0003f25070 */
[----:B01--45:R-:W-:Y:S05]  /*0420*/  @P1 BRA `(.L_x_151) ;  /* 0x0000000000601947 */ /* 0x033fea0003800000 */
[----:B------:R-:W-:Y:S02]  /*0430*/  IMAD.U32 R27, RZ, RZ, UR23 ;  /* 0x00000017ff1b7e24 */ /* 0x000fe4000f8e00ff */
[----:B------:R-:W-:Y:S02]  /*0440*/  IMAD.MOV.U32 R59, RZ, RZ, RZ ;  /* 0x000000ffff3b7224 */ /* 0x000fe400078e00ff */
[----:B------:R-:W1:Y:S01]  /*0450*/  I2F.U32.RP R14, R27 ;  /* 0x0000001b000e7306 */ /* 0x000e620000209000 */
[----:B------:R-:W-:-:S07]  /*0460*/  ISETP.NE.U32.AND P3, PT, R27, RZ, PT ;  /* 0x000000ff1b00720c */ /* 0x000fce0003f65070 */
[----:B-1----:R-:W1:Y:S02]  /*0470*/  MUFU.RCP R14, R14 ;  /* 0x0000000e000e7308 */ /* 0x002e640000001000 */
[----:B-1----:R-:W-:-:S06]  /*0480*/  VIADD R12, R14, 0xffffffe ;  /* 0x0ffffffe0e0c7836 */ /* 0x002fcc0000000000 */
[----:B------:R1:W2:Y:S02]  /*0490*/  F2I.FTZ.U32.TRUNC.NTZ R13, R12 ;  /* 0x0000000c000d7305 */ /* 0x0002a4000021f000 */
[----:B-1----:R-:W-:Y:S01]  /*04a0*/  MOV R12, RZ ;  /* 0x000000ff000c7202 */ /* 0x002fe20000000f00 */
[----:B--2---:R-:W-:-:S04]  /*04b0*/  IMAD R15, R13, R27, RZ ;  /* 0x0000001b0d0f7224 */ /* 0x004fc800078e02ff */
        /* <DEDUP_REMOVED lines=10> */
[----:B------:R-:W-:-:S05]  /*0560*/  @!P3 LOP3.LUT R12, RZ, R27, RZ, 0x33, !PT ;  /* 0x0000001bff0cb212 */ /* 0x000fca00078e33ff */
[----:B------:R-:W-:-:S04]  /*0570*/  IMAD.MOV R13, RZ, RZ, -R12 ;  /* 0x000000ffff0d7224 */ /* 0x000fc800078e0a0c */
[----:B------:R-:W-:Y:S02]  /*0580*/  IMAD R62, R27, R13, R6 ;  /* 0x0000000d1b3e7224 */ /* 0x000fe400078e0206 */
[----:B------:R-:W-:Y:S01]  /*0590*/  IMAD.MOV.U32 R13, RZ, RZ, RZ ;  /* 0x000000ffff0d7224 */ /* 0x000fe200078e00ff */
[----:B------:R-:W-:Y:S06]  /*05a0*/  BRA `(.L_x_152) ;  /* 0x0000000000307947 */ /* 0x000fec0003800000 */
.L_x_151:
[----:B------:R-:W-:-:S07]  /*05b0*/  MOV R12, 0x5d0 ;  /* 0x000005d0000c7802 */ /* 0x000fce0000000f00 */
[----:B0--3-5:R-:W-:Y:S05]  /*05c0*/  CALL.REL.NOINC `($__internal_8_$__cuda_sm20_div_s64) ;  /* 0x0000005800a87944 */ /* 0x029fea0003c00000 */
[----:B------:R-:W-:Y:S01]  /*05d0*/  IADD3 R59, P1, PT, RZ, -R14, RZ ;  /* 0x8000000eff3b7210 */ /* 0x000fe20007f3e0ff */
[----:B------:R-:W-:Y:S01]  /*05e0*/  IMAD.U32 R27, RZ, RZ, UR10 ;  /* 0x0000000aff1b7e24 */ /* 0x000fe2000f8e00ff */
[----:B------:R-:W-:Y:S01]  /*05f0*/  MOV R24, UR11 ;  /* 0x0000000b00187c02 */ /* 0x000fe20008000f00 */
[--C-:B------:R-:W-:Y:S02]  /*0600*/  IMAD.MOV.U32 R13, RZ, RZ, R15.reuse ;  /* 0x000000ffff0d7224 */ /* 0x100fe400078e000f */
[----:B------:R-:W-:Y:S02]  /*0610*/  IMAD.X R12, RZ, RZ, ~R15, P1 ;  /* 0x000000ffff0c7224 */ /* 0x000fe400008e0e0f */
[----:B------:R-:W-:-:S04]  /*0620*/  IMAD.WIDE.U32 R62, R59, R27, R6 ;  /* 0x0000001b3b3e7225 */ /* 0x000fc800078e0006 */
[----:B------:R-:W-:-:S04]  /*0630*/  IMAD R12, R12, R27, RZ ;  /* 0x0000001b0c0c7224 */ /* 0x000fc800078e02ff */
[----:B------:R-:W-:Y:S02]  /*0640*/  IMAD R59, R59, R24, R12 ;  /* 0x000000183b3b7224 */ /* 0x000fe400078e020c */
[----:B------:R-:W-:Y:S02]  /*0650*/  IMAD.MOV.U32 R12, RZ, RZ, R14 ;  /* 0x000000ffff0c7224 */ /* 0x000fe400078e000e */
[----:B------:R-:W-:-:S07]  /*0660*/  IMAD.IADD R59, R63, 0x1, R59 ;  /* 0x000000013f3b7824 */ /* 0x000fce00078e023b */
.L_x_152:
[----:B------:R-:W-:Y:S05]  /*0670*/  BSYNC.RECONVERGENT B1 ;  /* 0x0000000000017941 */ /* 0x000fea0003800200 */
.L_x_150:
        /* <DEDUP_REMOVED lines=9> */
[----:B------:R-:W1:Y:S02]  /*0710*/  @!P1 LDC.64 R22, c[0x0][0x388] ;  /* 0x0000e200ff169b82 */ /* 0x000e640000000a00 */
[----:B-1----:R-:W-:-:S05]  /*0720*/  @!P1 IADD3 R22, P2, PT, R9, R22, RZ ;  /* 0x0000001609169210 */ /* 0x002fca0007f5e0ff */
[----:B------:R-:W-:Y:S01]  /*0730*/  @!P1 IMAD.X R23, R10, 0x1, R23, P2 ;  /* 0x000000010a179824 */ /* 0x000fe200010e0617 */
[----:B------:R-:W-:-:S04]  /*0740*/  IADD3 R20, P2, PT, R9, UR12, RZ ;  /* 0x0000000c09147c10 */ /* 0x000fc8000ff5e0ff */
[----:B------:R1:W-:Y:S01]  /*0750*/  @!P1 STG.E.128 desc[UR16][R22.64], RZ ;  /* 0x000000ff16009986 */ /* 0x0003e2000c101d10 */
[----:B------:R-:W-:Y:S01]  /*0760*/  IADD3.X R21, PT, PT, R10, UR13, RZ, P2, !PT ;  /* 0x0000000d0a157c10 */ /* 0x000fe200097fe4ff */
[----:B------:R-:W-:Y:S07]  /*0770*/  @!P1 BRA `(.L_x_154) ;  /* 0x0000004c00489947 */ /* 0x000fee0003800000 */
[----:B-1----:R-:W5:Y:S01]  /*0780*/  LDG.E.128.CONSTANT R20, desc[UR16][R20.64] ;  /* 0x0000001014147981 */ /* 0x002f62000c1e9d00 */
[----:B------:R-:W-:Y:S01]  /*0790*/  ISETP.GE.U32.AND P1, PT, R62, UR18, PT ;  /* 0x000000123e007c0c */ /* 0x000fe2000bf26070 */
[----:B------:R-:W-:Y:S01]  /*07a0*/  BSSY.RECONVERGENT B2, `(.L_x_155) ;  /* 0x0000263000027945 */ /* 0x000fe20003800200 */
[----:B------:R-:W-:Y:S01]  /*07b0*/  IMAD.IADD R60, R13, 0x1, R25 ;  /* 0x000000010d3c7824 */ /* 0x000fe200078e0219 */
[----:B------:R-:W-:Y:S02]  /*07c0*/  CS2R R24, SRZ ;  /* 0x0000000000187805 */ /* 0x000fe4000001ff00 */
[----:B------:R-:W-:-:S13]  /*07d0*/  ISETP.GE.AND.EX P1, PT, R59, UR19, PT, P1 ;  /* 0x000000133b007c0c */ /* 0x000fda000bf26310 */
[----:B------:R-:W-:Y:S05]  /*07e0*/  @P1 BRA `(.L_x_156) ;  /* 0x0000002400781947 */ /* 0x000fea0003800000 */
[----:B-----5:R-:W-:Y:S01]  /*07f0*/  IMAD.MOV.U32 R24, RZ, RZ, R20 ;  /* 0x000000ffff187224 */ /* 0x020fe200078e0014 */
[----:B------:R-:W-:Y:S01]  /*0800*/  MOV R64, 0xfefa39ef ;  /* 0xfefa39ef00407802 */ /* 0x000fe20000000f00 */
[----:B------:R-:W-:Y:S01]  /*0810*/  IMAD.MOV.U32 R25, RZ, RZ, R21 ;  /* 0x000000ffff197224 */ /* 0x000fe200078e0015 */
[----:B------:R-:W-:Y:S01]  /*0820*/  MOV R42, 0x55555511 ;  /* 0x55555511002a7802 */ /* 0x000fe20000000f00 */
[----:B------:R-:W-:Y:S01]  /*0830*/  IMAD.MOV.U32 R26, RZ, RZ, 0x652b82fe ;  /* 0x652b82feff1a7424 */ /* 0x000fe200078e00ff */
[----:B------:R-:W-:Y:S01]  /*0840*/  BSSY.RECONVERGENT B3, `(.L_x_157) ;  /* 0x000007c000037945 */ /* 0x000fe20003800200 */
[----:B------:R-:W-:Y:S02]  /*0850*/  IMAD.MOV.U32 R27, RZ, RZ, 0x3ff71547 ;  /* 0x3ff71547ff1b7424 */ /* 0x000fe400078e00ff */
[----:B------:R-:W-:Y:S02]  /*0860*/  IMAD.MOV.U32 R65, RZ, RZ, 0x3fe62e42 ;  /* 0x3fe62e42ff417424 */ /* 0x000fe400078e00ff */
[----:B------:R-:W-:-:S02]  /*0870*/  IMAD.MOV.U32 R56, RZ, RZ, 0x3b39803f ;  /* 0x3b39803fff387424 */ /* 0x000fc400078e00ff */
[----:B------:R-:W-:Y:S01]  /*0880*/  IMAD.MOV.U32 R57, RZ, RZ, 0x3c7abc9e ;  /* 0x3c7abc9eff397424 */ /* 0x000fe200078e00ff */
[----:B------:R-:W1:Y:S01]  /*0890*/  DFMA R26, R24, -R26, 6.75539944105574400000e+15 ;  /* 0x43380000181a742b */ /* 0x000e62000000081a */
[----:B------:R-:W-:Y:S02]  /*08a0*/  IMAD.MOV.U32 R54, RZ, RZ, 0x69ce2bdf ;  /* 0x69ce2bdfff367424 */ /* 0x000fe400078e00ff */
[----:B------:R-:W-:Y:S02]  /*08b0*/  IMAD.MOV.U32 R55, RZ, RZ, 0x3e5ade15 ;  /* 0x3e5ade15ff377424 */ /* 0x000fe400078e00ff */
[----:B------:R-:W-:Y:S02]  /*08c0*/  IMAD.MOV.U32 R52, RZ, RZ, -0x35dec16 ;  /* 0xfca213eaff347424 */ /* 0x000fe400078e00ff */
[----:B------:R-:W-:Y:S02]  /*08d0*/  IMAD.MOV.U32 R53, RZ, RZ, 0x3e928af3 ;  /* 0x3e928af3ff357424 */ /* 0x000fe400078e00ff */
[----:B------:R-:W-:-:S02]  /*08e0*/  IMAD.MOV.U32 R50, RZ, RZ, 0x62401315 ;  /* 0x62401315ff327424 */ /* 0x000fc400078e00ff */
[----:B------:R-:W-:Y:S02]  /*08f0*/  IMAD.MOV.U32 R51, RZ, RZ, 0x3ec71dee ;  /* 0x3ec71deeff337424 */ /* 0x000fe400078e00ff */
[----:B------:R-:W-:Y:S02]  /*0900*/  IMAD.MOV.U32 R38, RZ, RZ, 0x11122322 ;  /* 0x11122322ff267424 */ /* 0x000fe400078e00ff */
[----:B------:R-:W-:Y:S02]  /*0910*/  IMAD.MOV.U32 R39, RZ, RZ, 0x3f811111 ;  /* 0x3f811111ff277424 */ /* 0x000fe400078e00ff */
[----:B------:R-:W-:Y:S02]  /*0920*/  IMAD.MOV.U32 R40, RZ, RZ, 0x555502a1 ;  /* 0x555502a1ff287424 */ /* 0x000fe400078e00ff */
[----:B------:R-:W-:Y:S02]  /*0930*/  IMAD.MOV.U32 R41, RZ, RZ, 0x3fa55555 ;  /* 0x3fa55555ff297424 */ /* 0x000fe400078e00ff */
[----:B------:R-:W-:-:S02]  /*0940*/  IMAD.MOV.U32 R43, RZ, RZ, 0x3fc55555 ;  /* 0x3fc55555ff2b7424 */ /* 0x000fc400078e00ff */
[----:B------:R-:W-:Y:S02]  /*0950*/  IMAD.MOV.U32 R44, RZ, RZ, 0xb ;  /* 0x0000000bff2c7424 */ /* 0x000fe400078e00ff */
[----:B------:R-:W-:Y:S02]  /*0960*/  IMAD.MOV.U32 R45, RZ, RZ, 0x3fe00000 ;  /* 0x3fe00000ff2d7424 */ /* 0x000fe400078e00ff */
[----:B------:R-:W-:Y:S02]  /*0970*/  IMAD.MOV.U32 R48, RZ, RZ, 0x652b82fe ;  /* 0x652b82feff307424 */ /* 0x000fe400078e00ff */
[----:B------:R-:W-:-:S15]  /*0980*/  IMAD.MOV.U32 R49, RZ, RZ, 0x3ff71547 ;  /* 0x3ff71547ff317424 */ /* 0x000fde00078e00ff */
[----:B------:R-:W-:-:S15]  /*0990*/  NOP ;  /* 0x0000000000007918 */ /* 0x000fde0000000000 */
[----:B------:R-:W-:-:S05]  /*09a0*/  NOP ;  /* 0x0000000000007918 */ /* 0x000fca0000000000 */
[----:B-1----:R-:W1:-:S15]  /*09b0*/  DADD R20, R26, -6.75539944105574400000e+15 ;  /* 0xc33800001a147429 */ /* 0x002e5e0000000000 */
[----:B------:R-:W-:-:S15]  /*09c0*/  NOP ;  /* 0x0000000000007918 */ /* 0x000fde0000000000 */
[----:B------:R-:W-:-:S15]  /*09d0*/  NOP ;  /* 0x0000000000007918 */ /* 0x000fde0000000000 */
[----:B------:R-:W-:-:S15]  /*09e0*/  NOP ;  /* 0x0000000000007918 */ /* 0x000fde0000000000 */
[----:B------:R-:W-:-:S04]  /*09f0*/  NOP ;  /* 0x0000000000007918 */ /* 0x000fc80000000000 */
[----:B-1----:R-:W1:-:S15]  /*0a00*/  DFMA R32, R20, -R64, -R24 ;  /* 0x800000401420722b */ /* 0x002e5e0000000818 */
[----:B------:R-:W-:-:S15]  /*0a10*/  NOP ;  /* 0x0000000000007918 */ /* 0x000fde0000000000 */
[----:B------:R-:W-:-:S15]  /*0a20*/  NOP ;  /* 0x0000000000007918 */ /* 0x000fde0000000000 */
[----:B------:R-:W-:-:S15]  /*0a30*/  NOP ;  /* 0x0000000000007918 */ /* 0x000fde0000000000 */
[----:B------:R-:W-:-:S04]  /*0a40*/  NOP ;  /* 0x0000000000007918 */ /* 0x000fc80000000000 */
[----:B-1----:R-:W1:-:S15]  /*0a50*/  DFMA R20, R20, -R56, R32 ;  /* 0x800000381414722b */ /* 0x002e5e0000000020 */
        /* <DEDUP_REMOVED lines=9> */
[----:B-1----:R1:W2:Y:S02]  /*0af0*/  DFMA R34, R20, R32, R50 ;  /* 0x000000201422722b */ /* 0x0022a40000000032 */
[----:B-1----:R-:W-:Y:S01]  /*0b00*/  MOV R32, 0x7c89eb71 ;  /* 0x7c89eb7100207802 */ /* 0x002fe20000000f00 */
[----:B------:R-:W-:-:S15]  /*0b10*/  IMAD.MOV.U32 R33, RZ, RZ, 0x3efa0199 ;  /* 0x3efa0199ff217424 */ /* 0x000fde00078e00ff */
[----:B------:R-:W-:-:S15]  /*0b20*/  NOP ;  /* 0x0000000000007918 */ /* 0x000fde0000000000 */
[----:B------:R-:W-:-:S15]  /*0b30*/  NOP ;  /* 0x0000000000007918 */ /* 0x000fde0000000000 */
[----:B------:R-:W-:-:S15]  /*0b40*/  NOP ;  /* 0x0000000000007918 */ /* 0x000fde0000000000 */
[----:B------:R-:W-:-:S01]  /*0b50*/  NOP ;  /* 0x0000000000007918 */ /* 0x000fc20000000000 */
[----:B--2---:R1:W2:Y:S02]  /*0b60*/  DFMA R36, R20, R34, R32 ;  /* 0x000000221424722b */ /* 0x0042a40000000020 */
[----:B-1----:R-:W-:Y:S02]  /*0b70*/  IMAD.MOV.U32 R34, RZ, RZ, 0x14761f65 ;  /* 0x14761f65ff227424 */ /* 0x002fe400078e00ff */
[----:B------:R-:W-:-:S15]  /*0b80*/  IMAD.MOV.U32 R35, RZ, RZ, 0x3f2a01a0 ;  /* 0x3f2a01a0ff237424 */ /* 0x000fde00078e00ff */
[----:B------:R-:W-:-:S15]  /*0b90*/  NOP ;  /* 0x0000000000007918 */ /* 0x000fde0000000000 */
[----:B------:R-:W-:-:S15]  /*0ba0*/  NOP ;  /* 0x0000000000007918 */ /* 0x000fde0000000000 */
[----:B------:R-:W-:-:S15]  /*0bb0*/  NOP ;  /* 0x0000000000007918 */ /* 0x000fde0000000000 */
[----:B--2---:R1:W2:Y:S02]  /*0bc0*/  DFMA R46, R20, R36, R34 ;  /* 0x00000024142e722b */ /* 0x0042a40000000022 */
[----:B-1----:R-:W-:Y:S02]  /*0bd0*/  IMAD.MOV.U32 R36, RZ, RZ, 0x1852b7af ;  /* 0x1852b7afff247424 */ /* 0x002fe400078e00ff */
[----:B------:R-:W-:-:S15]  /*0be0*/  IMAD.MOV.U32 R37, RZ, RZ, 0x3f56c16c ;  /* 0x3f56c16cff257424 */ /* 0x000fde00078e00ff */
[----:B------:R-:W-:-:S15]  /*0bf0*/  NOP ;  /* 0x0000000000007918 */ /* 0x000fde0000000000 */
[----:B------:R-:W-:-:S15]  /*0c00*/  NOP ;  /* 0x0000000000007918 */ /* 0x000fde0000000000 */
[----:B------:R-:W-:-:S15]  /*0c10*/  NOP ;  /* 0x0000000000007918 */ /* 0x000fde0000000000 */
[----:B--2---:R-:W1:-:S15]  /*0c20*/  DFMA R46, R20, R46, R36 ;  /* 0x0000002e142e722b */ /* 0x004e5e0000000024 */
        /* <DEDUP_REMOVED lines=24> */
[----:B-1----:R-:W1:-:S15]  /*0db0*/  DFMA R46, R20, R46, 1 ;  /* 0x3ff00000142e742b */ /* 0x002e5e000000002e */
[----:B------:R-:W-:-:S15]  /*0dc0*/  NOP ;  /* 0x0000000000007918 */ /* 0x000fde0000000000 */
[----:B------:R-:W-:-:S15]  /*0dd0*/  NOP ;  /* 0x0000000000007918 */ /* 0x000fde0000000000 */
[----:B------:R-:W-:-:S15]  /*0de0*/  NOP ;  /* 0x0000000000007918 */ /* 0x000fde0000000000 */
[----:B------:R-:W-:-:S04]  /*0df0*/  NOP ;  /* 0x0000000000007918 */ /* 0x000fc80000000000 */
[----:B-1----:R-:W-:-:S15]  /*0e00*/  DFMA R46, R20, R46, 1 ;  /* 0x3ff00000142e742b */ /* 0x002fde000000002e */
[----:B------:R-:W-:-:S15]  /*0e10*/  NOP ;  /* 0x0000000000007918 */ /* 0x000fde0000000000 */
[----:B------:R-:W-:-:S15]  /*0e20*/  NOP ;  /* 0x0000000000007918 */ /* 0x000fde0000000000 */
[----:B------:R-:W-:-:S15]  /*0e30*/  NOP ;  /* 0x0000000000007918 */ /* 0x000fde0000000000 */
[----:B------:R-:W-:-:S04]  /*0e40*/  NOP ;  /* 0x0000000000007918 */ /* 0x000fc80000000000 */
[----:B------:R-:W1:Y:S02]  /*0e50*/  DADD R20, -RZ, -R24 ;  /* 0x00000000ff147229 */ /* 0x000e640000000918 */
[----:B-1----:R-:W-:Y:S02]  /*0e60*/  IMAD.MOV.U32 R61, RZ, RZ, R21 ;  /* 0x000000ffff3d7224 */ /* 0x002fe400078e0015 */
[----:B------:R-:W-:Y:S02]  /*0e70*/  IMAD R21, R26, 0x100000, R47 ;  /* 0x001000001a157824 */ /* 0x000fe400078e022f */
[----:B------:R-:W-:Y:S01]  /*0e80*/  IMAD.MOV.U32 R20, RZ, RZ, R46 ;  /* 0x000000ffff147224 */ /* 0x000fe200078e002e */
[----:B------:R-:W-:-:S15]  /*0e90*/  FSETP.GEU.FTZ.AND P1, PT, |R61|, 4.1917929649353027344, PT ;  /* 0x4086232b3d00780b */ /* 0x000fde0003f3e200 */
[----:B------:R-:W-:-:S15]  /*0ea0*/  NOP ;  /* 0x0000000000007918 */ /* 0x000fde0000000000 */
[----:B------:R-:W-:-:S15]  /*0eb0*/  NOP ;  /* 0x0000000000007918 */ /* 0x000fde0000000000 */
[----:B------:R-:W-:-:S12]  /*0ec0*/  NOP ;  /* 0x0000000000007918 */ /* 0x000fd80000000000 */
[----:B------:R1:W2:Y:S02]  /*0ed0*/  DFMA R48, R24, R48, 6.75539944105574400000e+15 ;  /* 0x433800001830742b */ /* 0x0002a40000000030 */
[----:B-12---:R-:W-:Y:S05]  /*0ee0*/  @!P1 BRA `(.L_x_158) ;  /* 0x0000000000449947 */ /* 0x006fea0003800000 */
[----:B------:R-:W-:Y:S01]  /*0ef0*/  FSETP.GEU.FTZ.AND P2, PT, |R61|, 4.2275390625, PT ;  /* 0x408748003d00780b */ /* 0x000fe20003f5e200 */
[----:B------:R-:W-:-:S12]  /*0f00*/  DSETP.GT.AND P1, PT, R24, RZ, PT ;  /* 0x000000ff1800722a */ /* 0x000fd80003f24000 */
        /* <DEDUP_REMOVED lines=8> */
[----:B------:R-:W1:Y:S02]  /*0f90*/  DADD R20, -R24, +INF ;  /* 0x7ff0000018147429 */ /* 0x000e640000000100 */
[----:B-1----:R-:W-:Y:S02]  /*0fa0*/  FSEL R20, R20, RZ, !P1 ;  /* 0x000000ff14147208 */ /* 0x002fe40004800000 */
[----:B------:R-:W-:-:S15]  /*0fb0*/  FSEL R21, R21, RZ, !P1 ;  /* 0x000000ff15157208 */ /* 0x000fde0004800000 */
[----:B------:R-:W-:-:S15]  /*0fc0*/  NOP ;  /* 0x0000000000007918 */ /* 0x000fde0000000000 */
[----:B------:R-:W-:-:S15]  /*0fd0*/  NOP ;  /* 0x0000000000007918 */ /* 0x000fde0000000000 */
[----:B------:R-:W-:-:S15]  /*0fe0*/  NOP ;  /* 0x0000000000007918 */ /* 0x000fde0000000000 */
[----:B------:R1:W2:Y:S02]  /*0ff0*/  @!P2 DMUL R20, R46, R26 ;  /* 0x0000001a2e14a228 */ /* 0x0002a40000000000 */
.L_x_158:
[----:B------:R-:W-:Y:S05]  /*1000*/  BSYNC.RECONVERGENT B3 ;  /* 0x0000000000037941 */ /* 0x000fea0003800200 */
.L_x_157:
[----:B-1----:R-:W1:Y:S01]  /*1010*/  DADD R26, R48, -6.75539944105574400000e+15 ;  /* 0xc3380000301a7429 */ /* 0x002e620000000000 */
[----:B------:R-:W-:Y:S01]  /*1020*/  FSETP.GEU.FTZ.AND P1, PT, |R25|, 4.1917929649353027344, PT ;  /* 0x4086232b1900780b */ /* 0x000fe20003f3e200 */
[----:B------:R-:W-:-:S15]  /*1030*/  BSSY.RECONVERGENT B3, `(.L_x_159) ;  /* 0x0000057000037945 */ /* 0x000fde0003800200 */
[----:B------:R-:W-:-:S15]  /*1040*/  NOP ;  /* 0x0000000000007918 */ /* 0x000fde0000000000 */
[----:B------:R-:W-:-:S15]  /*1050*/  NOP ;  /* 0x0000000000007918 */ /* 0x000fde0000000000 */
[----:B------:R-:W-:-:S15]  /*1060*/  NOP ;  /* 0x0000000000007918 */ /* 0x000fde0000000000 */
[----:B------:R-:W-:-:S02]  /*1070*/  NOP ;  /* 0x0000000000007918 */ /* 0x000fc40000000000 */
[----:B-1----:R-:W1:-:S15]  /*1080*/  DFMA R64, R26, -R64, R24 ;  /* 0x800000401a40722b */ /* 0x002e5e0000000018 */
        /* <DEDUP_REMOVED lines=59> */
[----:B-1----:R-:W1:Y:S02]  /*1440*/  DFMA R32, R64, R52, 1 ;  /* 0x3ff000004020742b */ /* 0x002e640000000034 */
[----:B-1----:R-:W-:Y:S02]  /*1450*/  IMAD R27, R48, 0x100000, R33 ;  /* 0x00100000301b7824 */ /* 0x002fe400078e0221 */
[----:B------:R-:W-:Y:S01]  /*1460*/  IMAD.MOV.U32 R26, RZ, RZ, R32 ;  /* 0x000000ffff1a7224 */ /* 0x000fe200078e0020 */
[----:B------:R-:W-:Y:S06]  /*1470*/  @!P1 BRA `(.L_x_160) ;  /* 0x0000000000489947 */ /* 0x000fec0003800000 */
[----:B------:R-:W-:Y:S01]  /*1480*/  FADD.FTZ R26, |R25|, -RZ ;  /* 0x800000ff191a7221 */ /* 0x000fe20000010200 */
[----:B------:R-:W-:Y:S04]  /*1490*/  DSETP.GEU.AND P2, PT, R24, RZ, PT ;  /* 0x000000ff1800722a */ /* 0x000fe80003f4e000 */
[----:B------:R-:W-:-:S13]  /*14a0*/  FSETP.GEU.FTZ.AND P1, PT, R26, 4.2275390625, PT ;  /* 0x408748001a00780b */ /* 0x000fda0003f3e000 */
[----:B------:R-:W-:-:S04]  /*14b0*/  @!P1 LEA.HI R26, R48, R48, RZ, 0x1 ;  /* 0x00000030301a9211 */ /* 0x000fc800078f08ff */
[----:B------:R-:W-:-:S05]  /*14c0*/  @!P1 SHF.R.S32.HI R35, RZ, 0x1, R26 ;  /* 0x00000001ff239819 */ /* 0x000fca000001141a */
[----:B------:R-:W-:Y:S02]  /*14d0*/  @!P1 IMAD.IADD R34, R48, 0x1, -R35 ;  /* 0x0000000130229824 */ /* 0x000fe400078e0a23 */
[----:B------:R-:W-:-:S03]  /*14e0*/  @!P1 IMAD R33, R35, 0x100000, R33 ;  /* 0x0010000023219824 */ /* 0x000fc600078e0221 */
[----:B------:R-:W-:Y:S01]  /*14f0*/  @!P1 LEA R35, R34, 0x3ff00000, 0x14 ;  /* 0x3ff0000022239811 */ /* 0x000fe200078ea0ff */
[----:B------:R-:W-:-:S15]  /*1500*/  @!P1 IMAD.MOV.U32 R34, RZ, RZ, RZ ;  /* 0x000000ffff229224 */ /* 0x000fde00078e00ff */
[----:B------:R-:W-:-:S15]  /*1510*/  NOP ;  /* 0x0000000000007918 */ /* 0x000fde0000000000 */
[----:B------:R-:W-:-:S02]  /*1520*/  NOP ;  /* 0x0000000000007918 */ /* 0x000fc40000000000 */
[----:B------:R-:W1:Y:S02]  /*1530*/  DADD R36, R24, +INF ;  /* 0x7ff0000018247429 */ /* 0x000e640000000000 */
[----:B-1----:R-:W-:Y:S02]  /*1540*/  FSEL R26, R36, RZ, P2 ;  /* 0x000000ff241a7208 */ /* 0x002fe40001000000 */
[----:B------:R-:W-:-:S15]  /*1550*/  FSEL R27, R37, RZ, P2 ;  /* 0x000000ff251b7208 */ /* 0x000fde0001000000 */
[----:B------:R-:W-:-:S15]  /*1560*/  NOP ;  /* 0x0000000000007918 */ /* 0x000fde0000000000 */
[----:B------:R-:W-:-:S15]  /*1570*/  NOP ;  /* 0x0000000000007918 */ /* 0x000fde0000000000 */
[----:B------:R-:W-:-:S15]  /*1580*/  NOP ;  /* 0x0000000000007918 */ /* 0x000fde0000000000 */
[----:B------:R1:W4:Y:S02]  /*1590*/  @!P1 DMUL R26, R32, R34 ;  /* 0x00000022201a9228 */ /* 0x0003240000000000 */
.L_x_160:
[----:B------:R-:W-:Y:S05]  /*15a0*/  BSYNC.RECONVERGENT B3 ;  /* 0x0000000000037941 */ /* 0x000fea0003800200 */
.L_x_159:
[----:B--2---:R-:W1:Y:S01]  /*15b0*/  DADD R36, R20, 1 ;  /* 0x3ff0000014247429 */ /* 0x004e620000000000 */
[----:B------:R-:W-:Y:S01]  /*15c0*/  BSSY.RECONVERGENT B3, `(.L_x_161) ;  /* 0x0000021000037945 */ /* 0x000fe20003800200 */
[----:B-1----:R-:W1:Y:S01]  /*15d0*/  MUFU.RCP64H R33, R37 ;  /* 0x0000002500217308 */ /* 0x002e620000001800 */
[----:B------:R-:W-:-:S05]  /*15e0*/  VIADD R32, R37, 0x300402 ;  /* 0x0030040225207836 */ /* 0x000fca0000000000 */
[----:B------:R-:W-:-:S15]  /*15f0*/  FSETP.GEU.AND P1, PT, |R32|, 5.8789094863358348022e-39, PT ;  /* 0x004004022000780b */ /* 0x000fde0003f2e200 */
[----:B------:R-:W-:-:S15]  /*1600*/  NOP ;  /* 0x0000000000007918 */ /* 0x000fde0000000000 */
[----:B------:R-:W-:-:S15]  /*1610*/  NOP ;  /* 0x0000000000007918 */ /* 0x000fde0000000000 */
[----:B------:R-:W-:-:S11]  /*1620*/  NOP ;  /* 0x0000000000007918 */ /* 0x000fd60000000000 */
        /* <DEDUP_REMOVED lines=20> */
[----:B-1----:R1:W2:Y:S02]  /*1770*/  DFMA R46, R34, R46, R34 ;  /* 0x0000002e222e722b */ /* 0x0022a40000000022 */
[----:B-12---:R-:W-:Y:S05]  /*1780*/  @P1 BRA `(.L_x_162) ;  /* 0x0000000000101947 */ /* 0x006fea0003800000 */
[----:B------:R-:W-:Y:S02]  /*1790*/  LOP3.LUT R32, R37, 0x7fffffff, RZ, 0xc0, !PT ;  /* 0x7fffffff25207812 */ /* 0x000fe400078ec0ff */
[----:B------:R-:W-:-:S03]  /*17a0*/  MOV R38, 0x17d0 ;  /* 0x000017d000267802 */ /* 0x000fc60000000f00 */
[----:B------:R-:W-:-:S07]  /*17b0*/  VIADD R39, R32, 0xfff00000 ;  /* 0xfff0000020277836 */ /* 0x000fce0000000000 */
[----:B0--34-:R-:W-:Y:S05]  /*17c0*/  CALL.REL.NOINC `($__internal_7_$__cuda_sm20_dblrcp_rn_slowpath_v3) ;  /* 0x0000004000987944 */ /* 0x019fea0003c00000 */
.L_x_162:
[----:B------:R-:W-:Y:S05]  /*17d0*/  BSYNC.RECONVERGENT B3 ;  /* 0x0000000000037941 */ /* 0x000fea0003800200 */
.L_x_161:
        /* <DEDUP_REMOVED lines=8> */
[----:B------:R-:W1:Y:S02]  /*1860*/  DADD R20, R20, 1 ;  /* 0x3ff0000014147429 */ /* 0x000e640000000000 */
[----:B-1----:R-:W-:Y:S01]  /*1870*/  ISETP.GT.AND P2, PT, R21, 0xfffff, PT ;  /* 0x000fffff1500780c */ /* 0x002fe20003f44270 */
[----:B------:R-:W-:Y:S01]  /*1880*/  IMAD.MOV.U32 R26, RZ, RZ, R20 ;  /* 0x000000ffff1a7224 */ /* 0x000fe200078e0014 */
[----:B------:R-:W-:Y:S01]  /*1890*/  MOV R27, R21 ;  /* 0x00000015001b7202 */ /* 0x000fe20000000f00 */
[----:B------:R-:W-:-:S10]  /*18a0*/  IMAD.MOV.U32 R32, RZ, RZ, R21 ;  /* 0x000000ffff207224 */ /* 0x000fd400078e0015 */
[----:B------:R-:W-:-:S15]  /*18b0*/  @!P2 IMAD.MOV.U32 R33, RZ, RZ, -0x435 ;  /* 0xfffffbcbff21a424 */ /* 0x000fde00078e00ff */
[----:B------:R-:W-:-:S15]  /*18c0*/  NOP ;  /* 0x0000000000007918 */ /* 0x000fde0000000000 */
[----:B------:R-:W-:-:S15]  /*18d0*/  NOP ;  /* 0x0000000000007918 */ /* 0x000fde0000000000 */
[----:B------:R-:W-:-:S04]  /*18e0*/  NOP ;  /* 0x0000000000007918 */ /* 0x000fc80000000000 */
[----:B------:R-:W1:Y:S02]  /*18f0*/  @!P2 DMUL R26, R26, 1.80143985094819840000e+16 ;  /* 0x435000001a1aa828 */ /* 0x000e640000000000 */
[----:B-1----:R-:W-:Y:S02]  /*1900*/  @!P2 IMAD.MOV.U32 R32, RZ, RZ, R27 ;  /* 0x000000ffff20a224 */ /* 0x002fe400078e001b */
[----:B------:R-:W-:Y:S02]  /*1910*/  @!P2 IMAD.MOV.U32 R20, RZ, RZ, R26 ;  /* 0x000000ffff14a224 */ /* 0x000fe400078e001a */
[----:B------:R-:W-:-:S05]  /*1920*/  VIADD R21, R32, 0xffffffff ;  /* 0xffffffff20157836 */ /* 0x000fca0000000000 */
[----:B------:R-:W-:-:S15]  /*1930*/  ISETP.GT.U32.AND P3, PT, R21, 0x7feffffe, PT ;  /* 0x7feffffe1500780c */ /* 0x000fde0003f64070 */
[----:B------:R-:W-:-:S15]  /*1940*/  NOP ;  /* 0x0000000000007918 */ /* 0x000fde0000000000 */
[----:B------:R-:W-:-:S15]  /*1950*/  NOP ;  /* 0x0000000000007918 */ /* 0x000fde0000000000 */
[----:B------:R-:W-:-:S08]  /*1960*/  NOP ;  /* 0x0000000000007918 */ /* 0x000fd00000000000 */
[----:B------:R-:W1:Y:S02]  /*1970*/  DADD R34, -RZ, -R24 ;  /* 0x00000000ff227229 */ /* 0x000e640000000918 */
[----:B-1----:R-:W-:Y:S02]  /*1980*/  FSEL R56, R34, RZ, !P1 ;  /* 0x000000ff22387208 */ /* 0x002fe40004800000 */
[----:B------:R-:W-:Y:S01]  /*1990*/  FSEL R57, R35, RZ, !P1 ;  /* 0x000000ff23397208 */ /* 0x000fe20004800000 */
[----:B------:R-:W-:Y:S06]  /*19a0*/  @P3 BRA `(.L_x_164) ;  /* 0x0000000800ac3947 */ /* 0x000fec0003800000 */
[----:B------:R-:W-:Y:S01]  /*19b0*/  LOP3.LUT R21, R32, 0xfffff, RZ, 0xc0, !PT ;  /* 0x000fffff20157812 */ /* 0x000fe200078ec0ff */
[----:B------:R-:W-:Y:S01]  /*19c0*/  IMAD.MOV.U32 R26, RZ, RZ, RZ ;  /* 0x000000ffff1a7224 */ /* 0x000fe200078e00ff */
[----:B------:R-:W-:Y:S01]  /*19d0*/  UMOV UR8, 0x80000000 ;  /* 0x8000000000087882 */ /* 0x000fe20000000000 */
[----:B------:R-:W-:Y:S01]  /*19e0*/  UMOV UR9, 0x43300000 ;  /* 0x4330000000097882 */ /* 0x000fe20000000000 */
[----:B------:R-:W-:Y:S01]  /*19f0*/  LOP3.LUT R21, R21, 0x3ff00000, RZ, 0xfc, !PT ;  /* 0x3ff0000015157812 */ /* 0x000fe200078efcff */
[----:B------:R-:W-:Y:S02]  /*1a00*/  IMAD.MOV.U32 R42, RZ, RZ, -0x748574fc ;  /* 0x8b7a8b04ff2a7424 */ /* 0x000fe400078e00ff */
[----:B------:R-:W-:Y:S01]  /*1a10*/  IMAD.MOV.U32 R43, RZ, RZ, 0x3ed0ee25 ;  /* 0x3ed0ee25ff2b7424 */ /* 0x000fe200078e00ff */
[----:B------:R-:W-:-:S13]  /*1a20*/  ISETP.GE.U32.AND P1, PT, R21, 0x3ff6a09f, PT ;  /* 0x3ff6a09f1500780c */ /* 0x000fda0003f26070 */
[----:B------:R-:W-:-:S04]  /*1a30*/  @P1 VIADD R27, R21, 0xfff00000 ;  /* 0xfff00000151b1836 */ /* 0x000fc80000000000 */
[----:B------:R-:W-:-:S06]  /*1a40*/  @P1 IMAD.MOV.U32 R21, RZ, RZ, R27 ;  /* 0x000000ffff151224 */ /* 0x000fcc00078e001b */
[----:B------:R-:W1:Y:S02]  /*1a50*/  DADD R38, R20, 1 ;  /* 0x3ff0000014267429 */ /* 0x000e640000000000 */
[----:B-1----:R-:W1:-:S15]  /*1a60*/  MUFU.RCP64H R27, R39 ;  /* 0x00000027001b7308 */ /* 0x002e5e0000001800 */
[----:B------:R-:W-:-:S15]  /*1a70*/  NOP ;  /* 0x0000000000007918 */ /* 0x000fde0000000000 */
[----:B------:R-:W-:-:S15]  /*1a80*/  NOP ;  /* 0x0000000000007918 */ /* 0x000fde0000000000 */
[----:B------:R-:W-:-:S15]  /*1a90*/  NOP ;  /* 0x0000000000007918 */ /* 0x000fde0000000000 */
[----:B------:R-:W-:-:S02]  /*1aa0*/  NOP ;  /* 0x0000000000007918 */ /* 0x000fc40000000000 */
[----:B------:R2:W-:Y:S02]  /*1ab0*/  DADD R40, R20, -1 ;  /* 0xbff0000014287429 */ /* 0x0005e40000000000 */
[----:B--2---:R-:W-:Y:S02]  /*1ac0*/  LEA.HI R20, R32, R33, RZ, 0xc ;  /* 0x0000002120147211 */ /* 0x004fe400078f60ff */
[----:B------:R-:W-:-:S03]  /*1ad0*/  MOV R21, 0x43300000 ;  /* 0x4330000000157802 */ /* 0x000fc60000000f00 */
[----:B------:R-:W-:-:S05]  /*1ae0*/  @P1 VIADD R20, R20, 0x1 ;  /* 0x0000000114141836 */ /* 0x000fca0000000000 */
[----:B------:R-:W-:-:S15]  /*1af0*/  LOP3.LUT R20, R20, 0x80000000, RZ, 0x3c, !PT ;  /* 0x8000000014147812 */ /* 0x000fde00078e3cff */
[----:B------:R-:W-:-:S15]  /*1b00*/  NOP ;  /* 0x0000000000007918 */ /* 0x000fde0000000000 */
[----:B------:R-:W-:-:S15]  /*1b10*/  NOP ;  /* 0x0000000000007918 */ /* 0x000fde0000000000 */
[----:B------:R-:W-:-:S07]  /*1b20*/  NOP ;  /* 0x0000000000007918 */ /* 0x000fce0000000000 */
        /* <DEDUP_REMOVED lines=17> */
[----:B-1----:R-:W1:-:S15]  /*1c40*/  DFMA R26, R26, R32, R26 ;  /* 0x000000201a1a722b */ /* 0x002e5e000000001a */
[----:B------:R-:W-:-:S15]  /*1c50*/  NOP ;  /* 0x0000000000007918 */ /* 0x000fde0000000000 */
[----:B------:R-:W-:-:S15]  /*1c60*/  NOP ;  /* 0x0000000000007918 */ /* 0x000fde0000000000 */
[----:B------:R-:W-:-:S15]  /*1c70*/  NOP ;  /* 0x0000000000007918 */ /* 0x000fde0000000000 */
[----:B------:R-:W-:-:S04]  /*1c80*/  NOP ;  /* 0x0000000000007918 */ /* 0x000fc80000000000 */
[----:B-1----:R-:W1:-:S15]  /*1c90*/  DMUL R32, R40, R26 ;  /* 0x0000001a28207228 */ /* 0x002e5e0000000000 */
        /* <DEDUP_REMOVED lines=9> */
[----:B-1----:R-:W-:Y:S01]  /*1d30*/  DFMA R36, R20, UR8, R32 ;  /* 0x0000000814247c2b */ /* 0x002fe20008000020 */
[----:B------:R-:W-:Y:S01]  /*1d40*/  UMOV UR8, 0x3ae80f1e ;  /* 0x3ae80f1e00087882 */ /* 0x000fe20000000000 */
[----:B------:R-:W-:-:S15]  /*1d50*/  UMOV UR9, 0x3eb1380b ;  /* 0x3eb1380b00097882 */ /* 0x000fde0000000000 */
[----:B------:R-:W-:-:S15]  /*1d60*/  NOP ;  /* 0x0000000000007918 */ /* 0x000fde0000000000 */
[----:B------:R-:W-:-:S15]  /*1d70*/  NOP ;  /* 0x0000000000007918 */ /* 0x000fde0000000000 */
[----:B------:R-:W-:-:S15]  /*1d80*/  NOP ;  /* 0x0000000000007918 */ /* 0x000fde0000000000 */
[----:B------:R-:W-:-:S02]  /*1d90*/  NOP ;  /* 0x0000000000007918 */ /* 0x000fc40000000000 */
[----:B------:R-:W1:-:S15]  /*1da0*/  DMUL R34, R32, R32 ;  /* 0x0000002020227228 */ /* 0x000e5e0000000000 */
[----:B------:R-:W-:-:S15]  /*1db0*/  NOP ;  /* 0x0000000000007918 */ /* 0x000fde0000000000 */
[----:B------:R-:W-:-:S15]  /*1dc0*/  NOP ;  /* 0x0000000000007918 */ /* 0x000fde0000000000 */
[----:B------:R-:W-:-:S15]  /*1dd0*/  NOP ;  /* 0x0000000000007918 */ /* 0x000fde0000000000 */
[----:B------:R-:W-:-:S04]  /*1de0*/  NOP ;  /* 0x0000000000007918 */ /* 0x000fc80000000000 */
[----:B-1----:R-:W1:Y:S01]  /*1df0*/  DFMA R42, R34, UR8, R42 ;  /* 0x00000008222a7c2b */ /* 0x002e62000800002a */
        /* <DEDUP_REMOVED lines=13> */
[----:B-1----:R-:W1:Y:S01]  /*1ed0*/  DFMA R42, R34, R42, UR8 ;  /* 0x00000008222a7e2b */ /* 0x002e62000800002a */
        /* <DEDUP_REMOVED lines=27> */
[----:B-1----:R-:W-:Y:S01]  /*2090*/  DFMA R42, R34, R42, UR8 ;  /* 0x00000008222a7e2b */ /* 0x002fe2000800002a */
[----:B------:R-:W-:Y:S01]  /*20a0*/  UMOV UR8, 0x55555554 ;  /* 0x5555555400087882 */ /* 0x000fe20000000000 */
[----:B------:R-:W-:-:S15]  /*20b0*/  UMOV UR9, 0x3fb55555 ;  /* 0x3fb5555500097882 */ /* 0x000fde0000000000 */
[----:B------:R-:W-:-:S15]  /*20c0*/  NOP ;  /* 0x0000000000007918 */ /* 0x000fde0000000000 */
[----:B------:R-:W-:-:S15]  /*20d0*/  NOP ;  /* 0x0000000000007918 */ /* 0x000fde0000000000 */
[----:B------:R-:W-:-:S15]  /*20e0*/  NOP ;  /* 0x0000000000007918 */ /* 0x000fde0000000000 */
[----:B------:R-:W-:-:S02]  /*20f0*/  NOP ;  /* 0x0000000000007918 */ /* 0x000fc40000000000 */
[----:B------:R-:W1:-:S15]  /*2100*/  DADD R44, R40, -R32 ;  /* 0x00000000282c7229 */ /* 0x000e5e0000000820 */
[----:B------:R-:W-:-:S15]  /*2110*/  NOP ;  /* 0x0000000000007918 */ /* 0x000fde0000000000 */
[----:B------:R-:W-:-:S15]  /*2120*/  NOP ;  /* 0x0000000000007918 */ /* 0x000fde0000000000 */
[----:B------:R-:W-:-:S15]  /*2130*/  NOP ;  /* 0x0000000000007918 */ /* 0x000fde0000000000 */
[----:B------:R-:W-:-:S04]  /*2140*/  NOP ;  /* 0x0000000000007918 */ /* 0x000fc80000000000 */
[----:B-1----:R-:W1:-:S15]  /*2150*/  DADD R44, R44, R44 ;  /* 0x000000002c2c7229 */ /* 0x002e5e000000002c */
        /* <DEDUP_REMOVED lines=9> */
[----:B------:R-:W2:Y:S01]  /*21f0*/  DFMA R42, R34, R42, UR8 ;  /* 0x00000008222a7e2b */ /* 0x000ea2000800002a */
[----:B------:R-:W-:Y:S01]  /*2200*/  UMOV UR8, 0x3b39803f ;  /* 0x3b39803f00087882 */ /* 0x000fe20000000000 */
[----:B------:R-:W-:-:S15]  /*2210*/  UMOV UR9, 0x3c7abc9e ;  /* 0x3c7abc9e00097882 */ /* 0x000fde0000000000 */
[----:B------:R-:W-:-:S15]  /*2220*/  NOP ;  /* 0x0000000000007918 */ /* 0x000fde0000000000 */
[----:B------:R-:W-:-:S15]  /*2230*/  NOP ;  /* 0x0000000000007918 */ /* 0x000fde0000000000 */
[----:B------:R-:W-:-:S15]  /*2240*/  NOP ;  /* 0x0000000000007918 */ /* 0x000fde0000000000 */
[----:B------:R-:W-:-:S02]  /*2250*/  NOP ;  /* 0x0000000000007918 */ /* 0x000fc40000000000 */
[----:B-1----:R-:W-:-:S15]  /*2260*/  DMUL R40, R26, R40 ;  /* 0x000000281a287228 */ /* 0x002fde0000000000 */
[----:B------:R-:W-:-:S15]  /*2270*/  NOP ;  /* 0x0000000000007918 */ /* 0x000fde0000000000 */
[----:B------:R-:W-:-:S15]  /*2280*/  NOP ;  /* 0x0000000000007918 */ /* 0x000fde0000000000 */
[----:B------:R-:W-:-:S15]  /*2290*/  NOP ;  /* 0x0000000000007918 */ /* 0x000fde0000000000 */
[----:B------:R-:W-:-:S04]  /*22a0*/  NOP ;  /* 0x0000000000007918 */ /* 0x000fc80000000000 */
[----:B--2---:R-:W1:-:S15]  /*22b0*/  DMUL R42, R34, R42 ;  /* 0x0000002a222a7228 */ /* 0x004e5e0000000000 */
        /* <DEDUP_REMOVED lines=14> */
[----:B-1----:R-:W1:-:S15]  /*23a0*/  DADD R38, R40, -R38 ;  /* 0x0000000028267229 */ /* 0x002e5e0000000826 */
[----:B------:R-:W-:-:S15]  /*23b0*/  NOP ;  /* 0x0000000000007918 */ /* 0x000fde0000000000 */
[----:B------:R-:W-:-:S15]  /*23c0*/  NOP ;  /* 0x0000000000007918 */ /* 0x000fde0000000000 */
[----:B------:R-:W-:-:S15]  /*23d0*/  NOP ;  /* 0x0000000000007918 */ /* 0x000fde0000000000 */
[----:B------:R-:W-:-:S04]  /*23e0*/  NOP ;  /* 0x0000000000007918 */ /* 0x000fc80000000000 */
[----:B-1----:R-:W1:-:S15]  /*23f0*/  DFMA R38, R20, UR8, R38 ;  /* 0x0000000814267c2b */ /* 0x002e5e0008000026 */
[----:B------:R-:W-:-:S15]  /*2400*/  NOP ;  /* 0x0000000000007918 */ /* 0x000fde0000000000 */
[----:B------:R-:W-:-:S15]  /*2410*/  NOP ;  /* 0x0000000000007918 */ /* 0x000fde0000000000 */
[----:B------:R-:W-:-:S15]  /*2420*/  NOP ;  /* 0x0000000000007918 */ /* 0x000fde0000000000 */
[----:B------:R-:W-:-:S04]  /*2430*/  NOP ;  /* 0x0000000000007918 */ /* 0x000fc80000000000 */
[----:B-1----:R1:W2:Y:S02]  /*2440*/  DADD R36, R36, R38 ;  /* 0x0000000024247229 */ /* 0x0022a40000000026 */
[----:B-12---:R-:W-:Y:S05]  /*2450*/  BRA `(.L_x_165) ;  /* 0x0000000000187947 */ /* 0x006fea0003800000 */
.L_x_164:
[----:B------:R-:W-:Y:S01]  /*2460*/  IMAD.MOV.U32 R20, RZ, RZ, 0x0 ;  /* 0x00000000ff147424 */ /* 0x000fe200078e00ff */
[----:B------:R-:W-:Y:S01]  /*2470*/  LOP3.LUT P1, RZ, R27, 0x7fffffff, RZ, 0xc0, !PT ;  /* 0x7fffffff1bff7812 */ /* 0x000fe2000782c0ff */
[----:B------:R-:W-:-:S06]  /*2480*/  IMAD.MOV.U32 R21, RZ, RZ, 0x7ff00000 ;  /* 0x7ff00000ff157424 */ /* 0x000fcc00078e00ff */
[----:B------:R-:W1:Y:S02]  /*2490*/  DFMA R26, R26, R20, +INF ;  /* 0x7ff000001a1a742b */ /* 0x000e640000000014 */
[----:B-1----:R-:W-:Y:S02]  /*24a0*/  FSEL R36, R26, RZ, P1 ;  /* 0x000000ff1a247208 */ /* 0x002fe40000800000 */
[----:B------:R-:W-:-:S07]  /*24b0*/  FSEL R37, R27, -QNAN , P1 ;  /* 0xfff000001b257808 */ /* 0x000fce0000800000 */
.L_x_165:
[----:B------:R-:W-:Y:S05]  /*24c0*/  BSYNC.RECONVERGENT B3 ;  /* 0x0000000000037941 */ /* 0x000fea0003800200 */
.L_x_163:
[----:B------:R-:W-:Y:S01]  /*24d0*/  ISETP.NE.U32.AND P1, PT, R6, R12, PT ;  /* 0x0000000c0600720c */ /* 0x000fe20003f25070 */
[----:B------:R-:W1:Y:S01]  /*24e0*/  DADD R50, -R46, 1 ;  /* 0x3ff000002e327429 */ /* 0x000e620000000100 */
[----:B------:R-:W-:Y:S01]  /*24f0*/  IMAD.MOV.U32 R52, RZ, RZ, R46 ;  /* 0x000000ffff347224 */ /* 0x000fe200078e002e */
[----:B------:R-:W2:Y:S01]  /*2500*/  LDCU UR8, c[0x0][0x3c4] ;  /* 0x00007880ff0877ac */ /* 0x000ea20008000800 */
[----:B------:R-:W-:Y:S01]  /*2510*/  ISETP.NE.AND.EX P1, PT, R7, R60, PT, P1 ;  /* 0x0000003c0700720c */ /* 0x000fe20003f25310 */
[----:B------:R-:W-:Y:S01]  /*2520*/  IMAD.MOV.U32 R53, RZ, RZ, R47 ;  /* 0x000000ffff357224 */ /* 0x000fe200078e002f */
[----:B------:R-:W-:Y:S01]  /*2530*/  BSSY.RECONVERGENT B3, `(.L_x_166) ;  /* 0x0000036000037945 */ /* 0x000fe20003800200 */
[----:B------:R-:W-:Y:S02]  /*2540*/  CS2R R54, SRZ ;  /* 0x0000000000367805 */ /* 0x000fe4000001ff00 */
[----:B------:R-:W-:-:S13]  /*2550*/  ISETP.LT.OR P2, PT, R15, RZ, P1 ;  /* 0x000000ff0f00720c */ /* 0x000fda0000f41670 */
[----:B-1----:R-:W-:Y:S01]  /*2560*/  @!P2 IMAD.MOV.U32 R52, RZ, RZ, R50 ;  /* 0x000000ffff34a224 */ /* 0x002fe200078e0032 */
[----:B--2---:R-:W-:Y:S01]  /*2570*/  MOV R63, UR8 ;  /* 0x00000008003f7c02 */ /* 0x004fe20008000f00 */
[----:B------:R-:W-:Y:S01]  /*2580*/  @!P2 IMAD.MOV.U32 R53, RZ, RZ, R51 ;  /* 0x000000ffff35a224 */ /* 0x000fe200078e0033 */
[----:B------:R-:W-:Y:S01]  /*2590*/  @!P2 CS2R R24, SRZ ;  /* 0x000000000018a805 */ /* 0x000fe2000001ff00 */
[----:B------:R-:W-:Y:S02]  /*25a0*/  @!P2 IMAD.MOV.U32 R54, RZ, RZ, 0x0 ;  /* 0x00000000ff36a424 */ /* 0x000fe400078e00ff */
[----:B------:R-:W-:Y:S02]  /*25b0*/  @!P2 IMAD.MOV.U32 R55, RZ, RZ, 0x3ff00000 ;  /* 0x3ff00000ff37a424 */ /* 0x000fe400078e00ff */
[----:B------:R-:W-:Y:S02]  /*25c0*/  @!P2 IMAD.MOV.U32 R63, RZ, RZ, R8 ;  /* 0x000000ffff3fa224 */ /* 0x000fe400078e0008 */
[----:B------:R-:W-:-:S02]  /*25d0*/  @!P2 IMAD.MOV.U32 R50, RZ, RZ, R46 ;  /* 0x000000ffff32a224 */ /* 0x000fc400078e002e */
[----:B------:R-:W-:-:S15]  /*25e0*/  @!P2 IMAD.MOV.U32 R51, RZ, RZ, R47 ;  /* 0x000000ffff33a224 */ /* 0x000fde00078e002f */
[----:B------:R-:W-:-:S15]  /*25f0*/  NOP ;  /* 0x0000000000007918 */ /* 0x000fde0000000000 */
[----:B------:R-:W-:-:S01]  /*2600*/  NOP ;  /* 0x0000000000007918 */ /* 0x000fc20000000000 */
[----:B------:R-:W1:Y:S02]  /*2610*/  DSETP.NEU.AND P3, PT, R52, RZ, PT ;  /* 0x000000ff3400722a */ /* 0x000e640003f6d000 */
[----:B-1----:R-:W-:Y:S01]  /*2620*/  ISETP.GE.OR P4, PT, R29, RZ, P3 ;  /* 0x000000ff1d00720c */ /* 0x002fe20001f86670 */
[----:B------:R-:W-:Y:S01]  /*2630*/  @!P3 IMAD.MOV.U32 R20, RZ, RZ, RZ ;  /* 0x000000ffff14b224 */ /* 0x000fe200078e00ff */
[----:B------:R-:W-:Y:S02]  /*2640*/  @!P3 SEL R21, R53, RZ, P0 ;  /* 0x000000ff3515b207 */ /* 0x000fe40000000000 */
[----:B------:R-:W-:-:S09]  /*2650*/  @!P3 PLOP3.LUT P1, PT, P0, PT, PT, 0x80, 0x8 ;  /* 0x000000000008b81c */ /* 0x000fd2000072f070 */
[----:B------:R-:W-:-:S15]  /*2660*/  @!P4 LOP3.LUT R21, R21, 0x7ff00000, RZ, 0xfc, !PT ;  /* 0x7ff000001515c812 */ /* 0x000fde00078efcff */
[----:B------:R-:W-:-:S15]  /*2670*/  NOP ;  /* 0x0000000000007918 */ /* 0x000fde0000000000 */
[----:B------:R-:W-:-:S15]  /*2680*/  NOP ;  /* 0x0000000000007918 */ /* 0x000fde0000000000 */
[----:B------:R-:W-:-:S04]  /*2690*/  NOP ;  /* 0x0000000000007918 */ /* 0x000fc80000000000 */
[----:B------:R-:W1:Y:S02]  /*26a0*/  DADD R48, -R18, 1 ;  /* 0x3ff0000012307429 */ /* 0x000e640000000100 */
[----:B-1----:R-:W-:Y:S02]  /*26b0*/  @!P2 IMAD.MOV.U32 R48, RZ, RZ, R18 ;  /* 0x000000ffff30a224 */ /* 0x002fe400078e0012 */
[----:B------:R-:W-:-:S15]  /*26c0*/  @!P2 IMAD.MOV.U32 R49, RZ, RZ, R19 ;  /* 0x000000ffff31a224 */ /* 0x000fde00078e0013 */
[----:B------:R-:W-:-:S15]  /*26d0*/  NOP ;  /* 0x0000000000007918 */ /* 0x000fde0000000000 */
[----:B------:R-:W-:-:S15]  /*26e0*/  NOP ;  /* 0x0000000000007918 */ /* 0x000fde0000000000 */
[----:B------:R-:W-:-:S15]  /*26f0*/  NOP ;  /* 0x0000000000007918 */ /* 0x000fde0000000000 */
[----:B------:R1:W2:Y:S02]  /*2700*/  DADD R56, R36, R56 ;  /* 0x0000000024387229 */ /* 0x0002a40000000038 */
[----:B-12---:R-:W-:Y:S05]  /*2710*/  @!P3 BRA `(.L_x_167) ;  /* 0x00000000005cb947 */ /* 0x006fea0003800000 */
[----:B------:R-:W1:Y:S01]  /*2720*/  DADD R26, -RZ, |R52| ;  /* 0x00000000ff1a7229 */ /* 0x000e620000000534 */
[----:B------:R-:W-:Y:S01]  /*2730*/  BSSY.RECONVERGENT B4, `(.L_x_168) ;  /* 0x0000006000047945 */ /* 0x000fe20003800200 */
[----:B------:R-:W-:Y:S01]  /*2740*/  IMAD.MOV.U32 R66, RZ, RZ, R28 ;  /* 0x000000ffff427224 */ /* 0x000fe200078e001c */
[----:B-1----:R-:W-:Y:S01]  /*2750*/  MOV R61, R27 ;  /* 0x0000001b003d7202 */ /* 0x002fe20000000f00 */
[----:B------:R-:W-:Y:S01]  /*2760*/  IMAD.MOV.U32 R67, RZ, RZ, R29 ;  /* 0x000000ffff437224 */ /* 0x000fe200078e001d */
[----:B------:R-:W-:-:S07]  /*2770*/  MOV R64, 0x2790 ;  /* 0x0000279000407802 */ /* 0x000fce0000000f00 */
[----:B0--3--:R-:W-:Y:S05]  /*2780*/  CALL.REL.NOINC `($_Z30focal_loss_forward_cuda_kernelILb0ELi2EdldfEvPT4_PT1_PKS2_PKT2_PKflllfff$__internal_accurate_pow) ;  /* 0x0000003c00947944 */ /* 0x009fea0003c00000 */
[----:B------:R-:W-:Y:S05]  /*2790*/  BSYNC.RECONVERGENT B4 ;  /* 0x0000000000047941 */ /* 0x000fea0003800200 */
.L_x_168:
[----:B------:R-:W-:Y:S01]  /*27a0*/  ISETP.NE.U32.AND P1, PT, R4, RZ, PT ;  /* 0x000000ff0400720c */ /* 0x000fe20003f25070 */
[----:B------:R-:W0:Y:S01]  /*27b0*/  DADD R26, -RZ, -R20 ;  /* 0x00000000ff1a7229 */ /* 0x000e220000000914 */
[----:B------:R-:W-:Y:S02]  /*27c0*/  ISETP.GE.AND P3, PT, R53, RZ, PT ;  /* 0x000000ff3500720c */ /* 0x000fe40003f66270 */
[----:B------:R-:W-:-:S04]  /*27d0*/  ISETP.NE.AND.EX P1, PT, R5, -0x80000000, PT, P1 ;  /* 0x800000000500780c */ /* 0x000fc80003f25310 */
[-C--:B0-----:R-:W-:Y:S02]  /*27e0*/  FSEL R33, R26, R20.reuse, !P1 ;  /* 0x000000141a217208 */ /* 0x081fe40004800000 */
[-C--:B------:R-:W-:Y:S02]  /*27f0*/  FSEL R26, R27, R21.reuse, !P1 ;  /* 0x000000151b1a7208 */ /* 0x080fe40004800000 */
[----:B------:R-:W-:Y:S02]  /*2800*/  FSEL R20, R33, R20, !P3 ;  /* 0x0000001421147208 */ /* 0x000fe40005800000 */
[----:B------:R-:W-:Y:S02]  /*2810*/  FSEL R21, R26, R21, !P3 ;  /* 0x000000151a157208 */ /* 0x000fe40005800000 */
[----:B------:R-:W-:-:S15]  /*2820*/  PLOP3.LUT P1, PT, P1, PT, PT, 0x8, 0x80 ;  /* 0x000000000080781c */ /* 0x000fde0000f2e170 */
[----:B------:R-:W-:-:S15]  /*2830*/  NOP ;  /* 0x0000000000007918 */ /* 0x000fde0000000000 */
[----:B------:R-:W-:-:S15]  /*2840*/  NOP ;  /* 0x0000000000007918 */ /* 0x000fde0000000000 */
[----:B------:R-:W-:-:S04]  /*2850*/  NOP ;  /* 0x0000000000007918 */ /* 0x000fc80000000000 */
[----:B------:R-:W0:Y:S02]  /*2860*/  DSETP.NEU.AND P2, PT, R16, R28, PT ;  /* 0x0000001c1000722a */ /* 0x000e240003f4d000 */
[----:B0-----:R-:W-:Y:S02]  /*2870*/  @P2 FSEL R20, R20, RZ, P3 ;  /* 0x000000ff14142208 */ /* 0x001fe40001800000 */
[----:B------:R-:W-:-:S07]  /*2880*/  @P2 FSEL R21, R21, -QNAN , P3 ;  /* 0xfff8000015152808 */ /* 0x000fce0001800000 */
.L_x_167:
[----:B------:R-:W-:Y:S05]  /*2890*/  BSYNC.RECONVERGENT B3 ;  /* 0x0000000000037941 */ /* 0x000fea0003800200 */
.L_x_166:
[----:B------:R-:W1:Y:S01]  /*28a0*/  DADD R26, R28, R52 ;  /* 0x000000001c1a7229 */ /* 0x000e620000000034 */
[----:B------:R-:W-:Y:S01]  /*28b0*/  BSSY.RECONVERGENT B3, `(.L_x_169) ;  /* 0x0000023000037945 */ /* 0x000fe20003800200 */
[----:B-1----:R-:W-:-:S04]  /*28c0*/  LOP3.LUT R26, R27, 0x7ff00000, RZ, 0xc0, !PT ;  /* 0x7ff000001b1a7812 */ /* 0x002fc800078ec0ff */
[----:B------:R-:W-:-:S13]  /*28d0*/  ISETP.NE.AND P2, PT, R26, 0x7ff00000, PT ;  /* 0x7ff000001a00780c */ /* 0x000fda0003f45270 */
[----:B------:R-:W-:Y:S05]  /*28e0*/  @P2 BRA `(.L_x_170) ;  /* 0x00000000007c2947 */ /* 0x000fea0003800000 */
[----:B------:R-:W1:Y:S02]  /*28f0*/  LDC R26, c[0x0][0x3c4] ;  /* 0x0000f100ff1a7b82 */ /* 0x000e640000000800 */
[----:B-1----:R-:W-:-:S13]  /*2900*/  FSETP.NAN.FTZ.AND P2, PT, R26, R26, PT ;  /* 0x0000001a1a00720b */ /* 0x002fda0003f58000 */
[----:B------:R-:W1:-:S15]  /*2910*/  DSETP.NUM.AND P2, PT, R52, R52, !P2 ;  /* 0x000000343400722a */ /* 0x000e5e0005747000 */
[----:B------:R-:W-:-:S15]  /*2920*/  NOP ;  /* 0x0000000000007918 */ /* 0x000fde0000000000 */
[----:B------:R-:W-:-:S15]  /*2930*/  NOP ;  /* 0x0000000000007918 */ /* 0x000fde0000000000 */
[----:B------:R-:W-:-:S15]  /*2940*/  NOP ;  /* 0x0000000000007918 */ /* 0x000fde0000000000 */
[----:B------:R-:W-:-:S04]  /*2950*/  NOP ;  /* 0x0000000000007918 */ /* 0x000fc80000000000 */
[----:B-1----:R1:W2:Y:S02]  /*2960*/  @!P2 DADD R20, R28, R52 ;  /* 0x000000001c14a229 */ /* 0x0022a40000000034 */
[----:B-12---:R-:W-:Y:S05]  /*2970*/  @!P2 BRA `(.L_x_170) ;  /* 0x000000000058a947 */ /* 0x006fea0003800000 */
[----:B------:R-:W1:Y:S02]  /*2980*/  DSETP.NEU.AND P2, PT, |R28|, +INF , PT ;  /* 0x7ff000001c00742a */ /* 0x000e640003f4d200 */
[----:B-1----:R-:W-:Y:S05]  /*2990*/  @P2 BRA `(.L_x_171) ;  /* 0x00000000002c2947 */ /* 0x002fea0003800000 */
[----:B------:R-:W-:Y:S01]  /*29a0*/  ISETP.GE.AND P2, PT, R29, RZ, PT ;  /* 0x000000ff1d00720c */ /* 0x000fe20003f46270 */
[----:B------:R-:W1:Y:S02]  /*29b0*/  DSETP.GT.AND P1, PT, |R52|, 1, PT ;  /* 0x3ff000003400742a */ /* 0x000e640003f24200 */
[----:B-1----:R-:W-:-:S10]  /*29c0*/  SEL R20, RZ, 0x7ff00000, !P1 ;  /* 0x7ff00000ff147807 */ /* 0x002fd40004800000 */
[----:B------:R-:W-:-:S15]  /*29d0*/  @!P2 LOP3.LUT R20, R20, 0x7ff00000, RZ, 0x3c, !PT ;  /* 0x7ff000001414a812 */ /* 0x000fde00078e3cff */
[----:B------:R-:W-:-:S15]  /*29e0*/  NOP ;  /* 0x0000000000007918 */ /* 0x000fde0000000000 */
[----:B------:R-:W-:-:S15]  /*29f0*/  NOP ;  /* 0x0000000000007918 */ /* 0x000fde0000000000 */
[----:B------:R-:W-:-:S07]  /*2a00*/  NOP ;  /* 0x0000000000007918 */ /* 0x000fce0000000000 */
[----:B------:R-:W1:Y:S02]  /*2a10*/  DSETP.NEU.AND P1, PT, R52, -1, PT ;  /* 0xbff000003400742a */ /* 0x000e640003f2d000 */
[----:B-1----:R-:W-:Y:S01]  /*2a20*/  SEL R21, R20, 0x3ff00000, P1 ;  /* 0x3ff0000014157807 */ /* 0x002fe20000800000 */
[----:B------:R-:W-:Y:S01]  /*2a30*/  IMAD.MOV.U32 R20, RZ, RZ, RZ ;  /* 0x000000ffff147224 */ /* 0x000fe200078e00ff */
[----:B------:R-:W-:Y:S06]  /*2a40*/  BRA `(.L_x_170) ;  /* 0x0000000000247947 */ /* 0x000fec0003800000 */
.L_x_171:
[----:B------:R-:W1:Y:S02]  /*2a50*/  DSETP.NEU.AND P3, PT, |R52|, +INF , PT ;  /* 0x7ff000003400742a */ /* 0x000e640003f6d200 */
[----:B-1----:R-:W-:Y:S01]  /*2a60*/  @!P3 LOP3.LUT R26, R29, 0x7fffffff, RZ, 0xc0, !PT ;  /* 0x7fffffff1d1ab812 */ /* 0x002fe200078ec0ff */
[----:B------:R-:W-:Y:S02]  /*2a70*/  @!P3 VIADD R27, R58, 0x80000000 ;  /* 0x800000003a1bb836 */ /* 0x000fe40000000000 */
[----:B------:R-:W-:Y:S01]  /*2a80*/  @!P3 IMAD.MOV.U32 R20, RZ, RZ, RZ ;  /* 0x000000ffff14b224 */ /* 0x000fe200078e00ff */
[----:B------:R-:W-:-:S04]  /*2a90*/  @!P3 ISETP.NE.AND P2, PT, R26, 0x3fe00000, PT ;  /* 0x3fe000001a00b80c */ /* 0x000fc80003f45270 */
[-C--:B------:R-:W-:Y:S02]  /*2aa0*/  @!P3 SEL R27, R27, R58.reuse, P2 ;  /* 0x0000003a1b1bb207 */ /* 0x080fe40001000000 */
[----:B------:R-:W-:Y:S02]  /*2ab0*/  @!P3 ISETP.GE.AND P2, PT, R53, RZ, PT ;  /* 0x000000ff3500b20c */ /* 0x000fe40003f46270 */
[----:B------:R-:W-:-:S04]  /*2ac0*/  @!P3 SEL R27, R27, R58, P1 ;  /* 0x0000003a1b1bb207 */ /* 0x000fc80000800000 */
[----:B------:R-:W-:-:S07]  /*2ad0*/  @!P3 SEL R21, R27, R58, !P2 ;  /* 0x0000003a1b15b207 */ /* 0x000fce0005000000 */
.L_x_170:
[----:B------:R-:W-:Y:S05]  /*2ae0*/  BSYNC.RECONVERGENT B3 ;  /* 0x0000000000037941 */ /* 0x000fea0003800200 */
.L_x_169:
[----:B------:R-:W1:Y:S01]  /*2af0*/  DSETP.NEU.AND P2, PT, R52, 1, PT ;  /* 0x3ff000003400742a */ /* 0x000e620003f4d000 */
[----:B------:R-:W-:Y:S01]  /*2b00*/  FSETP.NEU.FTZ.AND P1, PT, RZ, UR7, PT ;  /* 0x00000007ff007c0b */ /* 0x000fe2000bf3d000 */
[----:B------:R-:W-:Y:S01]  /*2b10*/  FMUL.FTZ R63, R63, 1 ;  /* 0x3f8000003f3f7820 */ /* 0x000fe20000410000 */
[----:B-1----:R-:W-:Y:S02]  /*2b20*/  FSEL R20, R20, RZ, P2 ;  /* 0x000000ff14147208 */ /* 0x002fe40001000000 */
[----:B------:R-:W-:Y:S02]  /*2b30*/  FSEL R21, R21, 1.875, P2 ;  /* 0x3ff0000015157808 */ /* 0x000fe40001000000 */
[----:B------:R-:W-:Y:S02]  /*2b40*/  FSEL R20, R20, RZ, P1 ;  /* 0x000000ff14147208 */ /* 0x000fe40000800000 */
[----:B------:R-:W-:-:S15]  /*2b50*/  FSEL R21, R21, 1.875, P1 ;  /* 0x3ff0000015157808 */ /* 0x000fde0000800000 */
[----:B------:R-:W-:-:S15]  /*2b60*/  NOP ;  /* 0x0000000000007918 */ /* 0x000fde0000000000 */
[----:B------:R-:W-:-:S15]  /*2b70*/  NOP ;  /* 0x0000000000007918 */ /* 0x000fde0000000000 */
[----:B------:R-:W-:-:S10]  /*2b80*/  NOP ;  /* 0x0000000000007918 */ /* 0x000fd40000000000 */
[----:B------:R1:W-:-:S15]  /*2b90*/  DADD R56, R56, R24 ;  /* 0x0000000038387229 */ /* 0x0003de0000000018 */
[----:B------:R-:W-:-:S15]  /*2ba0*/  NOP ;  /* 0x0000000000007918 */ /* 0x000fde0000000000 */
[----:B------:R-:W-:-:S15]  /*2bb0*/  NOP ;  /* 0x0000000000007918 */ /* 0x000fde0000000000 */
[----:B------:R-:W-:-:S15]  /*2bc0*/  NOP ;  /* 0x0000000000007918 */ /* 0x000fde0000000000 */
[----:B------:R-:W-:-:S04]  /*2bd0*/  NOP ;  /* 0x0000000000007918 */ /* 0x000fc80000000000 */
[----:B-1----:R-:W1:-:S15]  /*2be0*/  F2F.F64.F32 R24, R63 ;  /* 0x0000003f00187310 */ /* 0x002e5e0000201800 */
[----:B------:R-:W-:-:S15]  /*2bf0*/  NOP ;  /* 0x0000000000007918 */ /* 0x000fde0000000000 */
[----:B------:R-:W-:-:S15]  /*2c00*/  NOP ;  /* 0x0000000000007918 */ /* 0x000fde0000000000 */
[----:B------:R-:W-:-:S15]  /*2c10*/  NOP ;  /* 0x0000000000007918 */ /* 0x000fde0000000000 */
[----:B------:R-:W-:-:S04]  /*2c20*/  NOP ;  /* 0x0000000000007918 */ /* 0x000fc80000000000 */
[----:B------:R-:W-:-:S15]  /*2c30*/  DADD R54, R54, -R46 ;  /* 0x0000000036367229 */ /* 0x000fde000000082e */
        /* <DEDUP_REMOVED lines=19> */
[----:B-1----:R1:W2:-:S15]  /*2d70*/  DMUL R24, R48, R24 ;  /* 0x0000001830187228 */ /* 0x00229e0000000000 */
[----:B------:R-:W-:-:S15]  /*2d80*/  NOP ;  /* 0x0000000000007918 */ /* 0x000fde0000000000 */
[----:B------:R-:W-:-:S15]  /*2d90*/  NOP ;  /* 0x0000000000007918 */ /* 0x000fde0000000000 */
[----:B------:R-:W-:-:S15]  /*2da0*/  NOP ;  /* 0x0000000000007918 */ /* 0x000fde0000000000 */
[----:B------:R-:W-:-:S04]  /*2db0*/  NOP ;  /* 0x0000000000007918 */ /* 0x000fc80000000000 */
[----:B--2---:R1:W4:Y:S02]  /*2dc0*/  DFMA R30, R48, R56, R30 ;  /* 0x00000038301e722b */ /* 0x004324000000001e */
.L_x_156:
[----:B------:R-:W-:Y:S05]  /*2dd0*/  BSYNC.RECONVERGENT B2 ;  /* 0x0000000000027941 */ /* 0x000fea0003800200 */
.L_x_155:
[----:B------:R-:W-:Y:S01]  /*2de0*/  IADD3 R62, P2, PT, R62, 0x1, RZ ;  /* 0x000000013e3e7810 */ /* 0x000fe20007f5e0ff */
[----:B------:R-:W-:Y:S01]  /*2df0*/  BSSY.RECONVERGENT B2, `(.L_x_172) ;  /* 0x0000267000027945 */ /* 0x000fe20003800200 */
[----:B------:R-:W-:Y:S02]  /*2e00*/  CS2R R26, SRZ ;  /* 0x00000000001a7805 */ /* 0x000fe4000001ff00 */
[----:B------:R-:W-:Y:S01]  /*2e10*/  ISETP.GE.U32.AND P1, PT, R62, UR18, PT ;  /* 0x000000123e007c0c */ /* 0x000fe2000bf26070 */
[----:B------:R-:W-:-:S05]  /*2e20*/  IMAD.X R59, RZ, RZ, R59, P2 ;  /* 0x000000ffff3b7224 */ /* 0x000fca00010e063b */
[----:B------:R-:W-:-:S13]  /*2e30*/  ISETP.GE.AND.EX P1, PT, R59, UR19, PT, P1 ;  /* 0x000000133b007c0c */ /* 0x000fda000bf26310 */
[----:B------:R-:W-:Y:S05]  /*2e40*/  @P1 BRA `(.L_x_173) ;  /* 0x0000002400841947 */ /* 0x000fea0003800000 */
[----:B------:R-:W-:Y:S01]  /*2e50*/  IMAD.MOV.U32 R32, RZ, RZ, 0x652b82fe ;  /* 0x652b82feff207424 */ /* 0x000fe200078e00ff */
[----:B------:R-:W-:Y:S01]  /*2e60*/  MOV R40, 0xfefa39ef ;  /* 0xfefa39ef00287802 */ /* 0x000fe20000000f00 */
[----:B------:R-:W-:Y:S01]  /*2e70*/  IMAD.MOV.U32 R33, RZ, RZ, 0x3ff71547 ;  /* 0x3ff71547ff217424 */ /* 0x000fe200078e00ff */
[----:B-----5:R-:W-:Y:S01]  /*2e80*/  DADD R20, -RZ, -R22 ;  /* 0x00000000ff147229 */ /* 0x020fe20000000916 */
[----:B------:R-:W-:Y:S01]  /*2e90*/  IMAD.MOV.U32 R34, RZ, RZ, 0x652b82fe ;  /* 0x652b82feff227424 */ /* 0x000fe200078e00ff */
[----:B------:R-:W-:Y:S01]  /*2ea0*/  BSSY.RECONVERGENT B3, `(.L_x_174) ;  /* 0x00000c0000037945 */ /* 0x000fe20003800200 */
[----:B------:R-:W-:Y:S01]  /*2eb0*/  IMAD.MOV.U32 R35, RZ, RZ, 0x3ff71547 ;  /* 0x3ff71547ff237424 */ /* 0x000fe200078e00ff */
[----:B------:R-:W-:Y:S01]  /*2ec0*/  FSETP.GEU.FTZ.AND P3, PT, |R23|, 4.1917929649353027344, PT ;  /* 0x4086232b1700780b */ /* 0x000fe20003f7e200 */
[----:B------:R-:W-:Y:S02]  /*2ed0*/  IMAD.MOV.U32 R41, RZ, RZ, 0x3fe62e42 ;  /* 0x3fe62e42ff297424 */ /* 0x000fe400078e00ff */
        /* <DEDUP_REMOVED lines=10> */
[----:B------:R-:W0:-:S15]  /*2f80*/  DFMA R34, R22, R34, 6.75539944105574400000e+15 ;  /* 0x433800001622742b */ /* 0x000e1e0000000022 */
        /* <DEDUP_REMOVED lines=29> */
[----:B0-----:R0:W1:Y:S02]  /*3160*/  DFMA R26, R38, -R42, R40 ;  /* 0x8000002a261a722b */ /* 0x0010640000000028 */
[----:B0-----:R-:W-:Y:S02]  /*3170*/  IMAD.MOV.U32 R40, RZ, RZ, 0x69ce2bdf ;  /* 0x69ce2bdfff287424 */ /* 0x001fe400078e00ff */
[----:B------:R-:W-:Y:S02]  /*3180*/  IMAD.MOV.U32 R41, RZ, RZ, 0x3e5ade15 ;  /* 0x3e5ade15ff297424 */ /* 0x000fe400078e00ff */
[----:B------:R-:W-:Y:S02]  /*3190*/  IMAD.MOV.U32 R42, RZ, RZ, -0x35dec16 ;  /* 0xfca213eaff2a7424 */ /* 0x000fe400078e00ff */
[----:B------:R-:W-:-:S15]  /*31a0*/  IMAD.MOV.U32 R43, RZ, RZ, 0x3e928af3 ;  /* 0x3e928af3ff2b7424 */ /* 0x000fde00078e00ff */
[----:B------:R-:W-:-:S15]  /*31b0*/  NOP ;  /* 0x0000000000007918 */ /* 0x000fde0000000000 */
[----:B------:R-:W-:-:S15]  /*31c0*/  NOP ;  /* 0x0000000000007918 */ /* 0x000fde0000000000 */
[----:B------:R-:W-:-:S11]  /*31d0*/  NOP ;  /* 0x0000000000007918 */ /* 0x000fd60000000000 */
[----:B--2---:R-:W0:-:S15]  /*31e0*/  DFMA R38, R36, R40, R42 ;  /* 0x000000282426722b */ /* 0x004e1e000000002a */
[----:B------:R-:W-:-:S15]  /*31f0*/  NOP ;  /* 0x0000000000007918 */ /* 0x000fde0000000000 */
[----:B------:R-:W-:-:S15]  /*3200*/  NOP ;  /* 0x0000000000007918 */ /* 0x000fde0000000000 */
[----:B------:R-:W-:-:S15]  /*3210*/  NOP ;  /* 0x0000000000007918 */ /* 0x000fde0000000000 */
[----:B------:R-:W-:-:S04]  /*3220*/  NOP ;  /* 0x0000000000007918 */ /* 0x000fc80000000000 */
[----:B-1----:R1:W2:Y:S02]  /*3230*/  DFMA R40, R26, R40, R42 ;  /* 0x000000281a28722b */ /* 0x0022a4000000002a */
[----:B-1----:R-:W-:Y:S02]  /*3240*/  IMAD.MOV.U32 R42, RZ, RZ, 0x62401315 ;  /* 0x62401315ff2a7424 */ /* 0x002fe400078e00ff */
        /* <DEDUP_REMOVED lines=9> */
[----:B--2---:R1:W2:Y:S02]  /*32e0*/  DFMA R40, R26, R40, R42 ;  /* 0x000000281a28722b */ /* 0x0042a4000000002a */
[----:B-1----:R-:W-:Y:S01]  /*32f0*/  MOV R42, 0x7c89eb71 ;  /* 0x7c89eb71002a7802 */ /* 0x002fe20000000f00 */
        /* <DEDUP_REMOVED lines=10> */
[----:B--2---:R1:W2:Y:S02]  /*33a0*/  DFMA R40, R26, R40, R42 ;  /* 0x000000281a28722b */ /* 0x0042a4000000002a */
        /* <DEDUP_REMOVED lines=66> */
[----:B--2---:R-:W1:-:S15]  /*37d0*/  DFMA R40, R26, R40, R42 ;  /* 0x000000281a28722b */ /* 0x004e5e000000002a */
        /* <DEDUP_REMOVED lines=20> */
[----:B------:R0:W1:Y:S02]  /*3920*/  DFMA R36, R26, R40, 1 ;  /* 0x3ff000001a24742b */ /* 0x0000640000000028 */
[----:B0-----:R-:W-:Y:S02]  /*3930*/  IMAD.MOV.U32 R40, RZ, RZ, R21 ;  /* 0x000000ffff287224 */ /* 0x001fe400078e0015 */
[----:B------:R-:W-:Y:S02]  /*3940*/  IMAD R21, R32, 0x100000, R39 ;  /* 0x0010000020157824 */ /* 0x000fe400078e0227 */
[----:B-1----:R-:W-:Y:S01]  /*3950*/  IMAD R27, R34, 0x100000, R37 ;  /* 0x00100000221b7824 */ /* 0x002fe200078e0225 */
[----:B------:R-:W-:Y:S01]  /*3960*/  FSETP.GEU.FTZ.AND P1, PT, |R40|, 4.1917929649353027344, PT ;  /* 0x4086232b2800780b */ /* 0x000fe20003f3e200 */
[----:B------:R-:W-:-:S12]  /*3970*/  IMAD.MOV.U32 R26, RZ, RZ, R36 ;  /* 0x000000ffff1a7224 */ /* 0x000fd800078e0024 */
[----:B------:R-:W-:Y:S05]  /*3980*/  @!P1 BRA `(.L_x_175) ;  /* 0x0000000000449947 */ /* 0x000fea0003800000 */
        /* <DEDUP_REMOVED lines=10> */
[----:B------:R-:W0:Y:S02]  /*3a30*/  DADD R42, -R22, +INF ;  /* 0x7ff00000162a7429 */ /* 0x000e240000000100 */
[----:B0-----:R-:W-:Y:S02]  /*3a40*/  FSEL R20, R42, RZ, !P1 ;  /* 0x000000ff2a147208 */ /* 0x001fe40004800000 */
[----:B------:R-:W-:-:S15]  /*3a50*/  FSEL R21, R43, RZ, !P1 ;  /* 0x000000ff2b157208 */ /* 0x000fde0004800000 */
[----:B------:R-:W-:-:S15]  /*3a60*/  NOP ;  /* 0x0000000000007918 */ /* 0x000fde0000000000 */
[----:B------:R-:W-:-:S15]  /*3a70*/  NOP ;  /* 0x0000000000007918 */ /* 0x000fde0000000000 */
[----:B------:R-:W-:-:S15]  /*3a80*/  NOP ;  /* 0x0000000000007918 */ /* 0x000fde0000000000 */
[----:B------:R0:W1:Y:S02]  /*3a90*/  @!P2 DMUL R20, R38, R32 ;  /* 0x000000202614a228 */ /* 0x0000640000000000 */
.L_x_175:
[----:B------:R-:W-:Y:S05]  /*3aa0*/  BSYNC.RECONVERGENT B3 ;  /* 0x0000000000037941 */ /* 0x000fea0003800200 */
.L_x_174:
[----:B------:R-:W-:Y:S04]  /*3ab0*/  BSSY.RECONVERGENT B3, `(.L_x_176) ;  /* 0x0000014000037945 */ /* 0x000fe80003800200 */
[----:B------:R-:W-:Y:S05]  /*3ac0*/  @!P3 BRA `(.L_x_177) ;  /* 0x000000000048b947 */ /* 0x000fea0003800000 */
[----:B------:R-:W-:Y:S01]  /*3ad0*/  FADD.FTZ R26, |R23|, -RZ ;  /* 0x800000ff171a7221 */ /* 0x000fe20000010200 */
[----:B------:R-:W-:Y:S04]  /*3ae0*/  DSETP.GEU.AND P2, PT, R22, RZ, PT ;  /* 0x000000ff1600722a */ /* 0x000fe80003f4e000 */
[----:B------:R-:W-:-:S13]  /*3af0*/  FSETP.GEU.FTZ.AND P1, PT, R26, 4.2275390625, PT ;  /* 0x408748001a00780b */ /* 0x000fda0003f3e000 */
[----:B------:R-:W-:-:S04]  /*3b00*/  @!P1 LEA.HI R26, R34, R34, RZ, 0x1 ;  /* 0x00000022221a9211 */ /* 0x000fc800078f08ff */
[----:B0-----:R-:W-:-:S05]  /*3b10*/  @!P1 SHF.R.S32.HI R33, RZ, 0x1, R26 ;  /* 0x00000001ff219819 */ /* 0x001fca000001141a */
[----:B------:R-:W-:Y:S02]  /*3b20*/  @!P1 IMAD.IADD R32, R34, 0x1, -R33 ;  /* 0x0000000122209824 */ /* 0x000fe400078e0a21 */
[----:B------:R-:W-:-:S03]  /*3b30*/  @!P1 IMAD R37, R33, 0x100000, R37 ;  /* 0x0010000021259824 */ /* 0x000fc600078e0225 */
[----:B------:R-:W-:Y:S01]  /*3b40*/  @!P1 LEA R33, R32, 0x3ff00000, 0x14 ;  /* 0x3ff0000020219811 */ /* 0x000fe200078ea0ff */
[----:B------:R-:W-:-:S15]  /*3b50*/  @!P1 IMAD.MOV.U32 R32, RZ, RZ, RZ ;  /* 0x000000ffff209224 */ /* 0x000fde00078e00ff */
[----:B------:R-:W-:-:S15]  /*3b60*/  NOP ;  /* 0x0000000000007918 */ /* 0x000fde0000000000 */
[----:B------:R-:W-:-:S02]  /*3b70*/  NOP ;  /* 0x0000000000007918 */ /* 0x000fc40000000000 */
[----:B------:R-:W0:Y:S02]  /*3b80*/  DADD R38, R22, +INF ;  /* 0x7ff0000016267429 */ /* 0x000e240000000000 */
[----:B0-----:R-:W-:Y:S02]  /*3b90*/  FSEL R26, R38, RZ, P2 ;  /* 0x000000ff261a7208 */ /* 0x001fe40001000000 */
[----:B------:R-:W-:-:S15]  /*3ba0*/  FSEL R27, R39, RZ, P2 ;  /* 0x000000ff271b7208 */ /* 0x000fde0001000000 */
[----:B------:R-:W-:-:S15]  /*3bb0*/  NOP ;  /* 0x0000000000007918 */ /* 0x000fde0000000000 */
[----:B------:R-:W-:-:S15]  /*3bc0*/  NOP ;  /* 0x0000000000007918 */ /* 0x000fde0000000000 */
[----:B------:R-:W-:-:S15]  /*3bd0*/  NOP ;  /* 0x0000000000007918 */ /* 0x000fde0000000000 */
[----:B------:R2:W0:Y:S02]  /*3be0*/  @!P1 DMUL R26, R36, R32 ;  /* 0x00000020241a9228 */ /* 0x0004240000000000 */
.L_x_177:
[----:B------:R-:W-:Y:S05]  /*3bf0*/  BSYNC.RECONVERGENT B3 ;  /* 0x0000000000037941 */ /* 0x000fea0003800200 */
.L_x_176:
[----:B-12---:R-:W0:Y:S01]  /*3c00*/  DADD R36, R20, 1 ;  /* 0x3ff0000014247429 */ /* 0x006e220000000000 */
[----:B------:R-:W-:Y:S01]  /*3c10*/  BSSY.RECONVERGENT B3, `(.L_x_178) ;  /* 0x0000023000037945 */ /* 0x000fe20003800200 */
        /* <DEDUP_REMOVED lines=26> */
[----:B0-----:R0:W1:Y:S02]  /*3dc0*/  DFMA R52, R34, R52, R34 ;  /* 0x000000342234722b */ /* 0x0010640000000022 */
[----:B01----:R-:W-:Y:S05]  /*3dd0*/  @P1 BRA `(.L_x_179) ;  /* 0x0000000000181947 */ /* 0x003fea0003800000 */
[----:B------:R-:W-:Y:S02]  /*3de0*/  LOP3.LUT R32, R37, 0x7fffffff, RZ, 0xc0, !PT ;  /* 0x7fffffff25207812 */ /* 0x000fe400078ec0ff */
[----:B------:R-:W-:-:S03]  /*3df0*/  MOV R38, 0x3e20 ;  /* 0x00003e2000267802 */ /* 0x000fc60000000f00 */
[----:B------:R-:W-:-:S07]  /*3e00*/  VIADD R39, R32, 0xfff00000 ;  /* 0xfff0000020277836 */ /* 0x000fce0000000000 */
[----:B---34-:R-:W-:Y:S05]  /*3e10*/  CALL.REL.NOINC `($__internal_7_$__cuda_sm20_dblrcp_rn_slowpath_v3) ;  /* 0x0000001c00047944 */ /* 0x018fea0003c00000 */
[----:B------:R-:W-:Y:S02]  /*3e20*/  IMAD.MOV.U32 R52, RZ, RZ, R46 ;  /* 0x000000ffff347224 */ /* 0x000fe400078e002e */
[----:B------:R-:W-:-:S07]  /*3e30*/  IMAD.MOV.U32 R53, RZ, RZ, R47 ;  /* 0x000000ffff357224 */ /* 0x000fce00078e002f */
.L_x_179:
[----:B------:R-:W-:Y:S05]  /*3e40*/  BSYNC.RECONVERGENT B3 ;  /* 0x0000000000037941 */ /* 0x000fea0003800200 */
.L_x_178:
[----:B------:R-:W0:Y:S01]  /*3e50*/  DSETP.GE.AND P1, PT, R22, RZ, PT ;  /* 0x000000ff1600722a */ /* 0x000e220003f26000 */
[----:B------:R-:W-:Y:S01]  /*3e60*/  BSSY.RECONVERGENT B3, `(.L_x_180) ;  /* 0x00000d7000037945 */ /* 0x000fe20003800200 */
[----:B0-----:R-:W-:Y:S02]  /*3e70*/  FSEL R26, R20, R26, P1 ;  /* 0x0000001a141a7208 */ /* 0x001fe40000800000 */
[----:B------:R-:W-:-:S15]  /*3e80*/  FSEL R27, R21, R27, P1 ;  /* 0x0000001b151b7208 */ /* 0x000fde0000800000 */
[----:B------:R-:W-:-:S15]  /*3e90*/  NOP ;  /* 0x0000000000007918 */ /* 0x000fde0000000000 */
[----:B------:R-:W-:-:S15]  /*3ea0*/  NOP ;  /* 0x0000000000007918 */ /* 0x000fde0000000000 */
[----:B------:R-:W-:-:S15]  /*3eb0*/  NOP ;  /* 0x0000000000007918 */ /* 0x000fde0000000000 */
[----:B------:R-:W0:Y:S02]  /*3ec0*/  DADD R26, R26, 1 ;  /* 0x3ff000001a1a7429 */ /* 0x000e240000000000 */
[----:B0-----:R-:W-:Y:S01]  /*3ed0*/  ISETP.GT.AND P2, PT, R27, 0xfffff, PT ;  /* 0x000fffff1b00780c */ /* 0x001fe20003f44270 */
[----:B------:R-:W-:Y:S01]  /*3ee0*/  IMAD.MOV.U32 R20, RZ, RZ, R26 ;  /* 0x000000ffff147224 */ /* 0x000fe200078e001a */
[----:B------:R-:W-:-:S15]  /*3ef0*/  MOV R21, R27 ;  /* 0x0000001b00157202 */ /* 0x000fde0000000f00 */
[----:B------:R-:W-:-:S15]  /*3f00*/  NOP ;  /* 0x0000000000007918 */ /* 0x000fde0000000000 */
[----:B------:R-:W-:-:S15]  /*3f10*/  NOP ;  /* 0x0000000000007918 */ /* 0x000fde0000000000 */
[----:B------:R-:W-:-:S15]  /*3f20*/  NOP ;  /* 0x0000000000007918 */ /* 0x000fde0000000000 */
[----:B------:R-:W0:Y:S02]  /*3f30*/  @!P2 DMUL R20, R20, 1.80143985094819840000e+16 ;  /* 0x435000001414a828 */ /* 0x000e240000000000 */
[----:B0-----:R-:W-:Y:S02]  /*3f40*/  @!P2 IMAD.MOV.U32 R27, RZ, RZ, R21 ;  /* 0x000000ffff1ba224 */ /* 0x001fe400078e0015 */
[----:B------:R-:W-:Y:S02]  /*3f50*/  @!P2 IMAD.MOV.U32 R26, RZ, RZ, R20 ;  /* 0x000000ffff1aa224 */ /* 0x000fe400078e0014 */
[----:B------:R-:W-:-:S05]  /*3f60*/  VIADD R32, R27, 0xffffffff ;  /* 0xffffffff1b207836 */ /* 0x000fca0000000000 */
[----:B------:R-:W-:-:S13]  /*3f70*/  ISETP.GE.U32.AND P3, PT, R32, 0x7fefffff, PT ;  /* 0x7fefffff2000780c */ /* 0x000fda0003f66070 */
[----:B------:R-:W-:Y:S01]  /*3f80*/  @P3 IMAD.MOV.U32 R32, RZ, RZ, 0x0 ;  /* 0x00000000ff203424 */ /* 0x000fe200078e00ff */
[----:B------:R-:W-:Y:S01]  /*3f90*/  @P3 LOP3.LUT P4, RZ, R21, 0x7fffffff, RZ, 0xc0, !PT ;  /* 0x7fffffff15ff3812 */ /* 0x000fe2000788c0ff */
[----:B------:R-:W-:-:S15]  /*3fa0*/  @P3 IMAD.MOV.U32 R33, RZ, RZ, 0x7ff00000 ;  /* 0x7ff00000ff213424 */ /* 0x000fde00078e00ff */
[----:B------:R-:W-:-:S15]  /*3fb0*/  NOP ;  /* 0x0000000000007918 */ /* 0x000fde0000000000 */
[----:B------:R-:W-:-:S08]  /*3fc0*/  NOP ;  /* 0x0000000000007918 */ /* 0x000fd00000000000 */
[----:B------:R-:W0:Y:S02]  /*3fd0*/  @P3 DFMA R32, R20, R32, +INF ;  /* 0x7ff000001420342b */ /* 0x000e240000000020 */
[----:B0-----:R-:W-:Y:S01]  /*3fe0*/  @P3 FSEL R36, R32, RZ, P4 ;  /* 0x000000ff20243208 */ /* 0x001fe20002000000 */
[----:B------:R-:W-:Y:S01]  /*3ff0*/  IMAD.MOV.U32 R32, RZ, RZ, -0x3ff ;  /* 0xfffffc01ff207424 */ /* 0x000fe200078e00ff */
[----:B------:R-:W-:Y:S01]  /*4000*/  @P3 FSEL R37, R33, -QNAN , P4 ;  /* 0xfff0000021253808 */ /* 0x000fe20002000000 */
[----:B------:R-:W-:-:S15]  /*4010*/  @!P2 IMAD.MOV.U32 R32, RZ, RZ, -0x435 ;  /* 0xfffffbcbff20a424 */ /* 0x000fde00078e00ff */
[----:B------:R-:W-:-:S15]  /*4020*/  NOP ;  /* 0x0000000000007918 */ /* 0x000fde0000000000 */
[----:B------:R-:W-:-:S15]  /*4030*/  NOP ;  /* 0x0000000000007918 */ /* 0x000fde0000000000 */
[----:B------:R-:W-:-:S14]  /*4040*/  NOP ;  /* 0x0000000000007918 */ /* 0x000fdc0000000000 */
[----:B------:R-:W0:Y:S02]  /*4050*/  DADD R34, -RZ, -R22 ;  /* 0x00000000ff227229 */ /* 0x000e240000000916 */
[----:B0-----:R-:W-:Y:S02]  /*4060*/  FSEL R46, R34, RZ, !P1 ;  /* 0x000000ff222e7208 */ /* 0x001fe40004800000 */
[----:B------:R-:W-:-:S15]  /*4070*/  FSEL R47, R35, RZ, !P1 ;  /* 0x000000ff232f7208 */ /* 0x000fde0004800000 */
[----:B------:R-:W-:-:S15]  /*4080*/  NOP ;  /* 0x0000000000007918 */ /* 0x000fde0000000000 */
[----:B------:R-:W-:-:S15]  /*4090*/  NOP ;  /* 0x0000000000007918 */ /* 0x000fde0000000000 */
[----:B------:R-:W-:-:S15]  /*40a0*/  NOP ;  /* 0x0000000000007918 */ /* 0x000fde0000000000 */
[----:B------:R0:W1:-:S15]  /*40b0*/  DADD R50, -R18, 1 ;  /* 0x3ff0000012327429 */ /* 0x00005e0000000100 */
[----:B------:R-:W-:-:S15]  /*40c0*/  NOP ;  /* 0x0000000000007918 */ /* 0x000fde0000000000 */
[----:B------:R-:W-:-:S15]  /*40d0*/  NOP ;  /* 0x0000000000007918 */ /* 0x000fde0000000000 */
[----:B------:R-:W-:-:S15]  /*40e0*/  NOP ;  /* 0x0000000000007918 */ /* 0x000fde0000000000 */
[----:B------:R-:W-:-:S04]  /*40f0*/  NOP ;  /* 0x0000000000007918 */ /* 0x000fc80000000000 */
[----:B------:R0:W2:Y:S02]  /*4100*/  DADD R48, -R52, 1 ;  /* 0x3ff0000034307429 */ /* 0x0000a40000000100 */
[----:B012---:R-:W-:Y:S05]  /*4110*/  @P3 BRA `(.L_x_181) ;  /* 0x0000000800ac3947 */ /* 0x007fea0003800000 */
[----:B------:R-:W-:Y:S01]  /*4120*/  LOP3.LUT R20, R27, 0xfffff, RZ, 0xc0, !PT ;  /* 0x000fffff1b147812 */ /* 0x000fe200078ec0ff */
[----:B------:R-:W-:Y:S01]  /*4130*/  UMOV UR8, 0x80000000 ;  /* 0x8000000000087882 */ /* 0x000fe20000000000 */
[----:B------:R-:W-:Y:S01]  /*4140*/  UMOV UR9, 0x43300000 ;  /* 0x4330000000097882 */ /* 0x000fe20000000000 */
[----:B------:R-:W-:Y:S01]  /*4150*/  IMAD.MOV.U32 R42, RZ, RZ, -0x748574fc ;  /* 0x8b7a8b04ff2a7424 */ /* 0x000fe200078e00ff */
[----:B------:R-:W-:Y:S01]  /*4160*/  LOP3.LUT R21, R20, 0x3ff00000, RZ, 0xfc, !PT ;  /* 0x3ff0000014157812 */ /* 0x000fe200078efcff */
[----:B------:R-:W-:Y:S02]  /*4170*/  IMAD.MOV.U32 R20, RZ, RZ, R26 ;  /* 0x000000ffff147224 */ /* 0x000fe400078e001a */
[----:B------:R-:W-:Y:S01]  /*4180*/  IMAD.MOV.U32 R26, RZ, RZ, RZ ;  /* 0x000000ffff1a7224 */ /* 0x000fe200078e00ff */
[----:B------:R-:W-:Y:S01]  /*4190*/  ISETP.GE.U32.AND P1, PT, R21, 0x3ff6a09f, PT ;  /* 0x3ff6a09f1500780c */ /* 0x000fe20003f26070 */
[----:B------:R-:W-:-:S12]  /*41a0*/  IMAD.MOV.U32 R43, RZ, RZ, 0x3ed0ee25 ;  /* 0x3ed0ee25ff2b7424 */ /* 0x000fd800078e00ff */
[----:B------:R-:W-:-:S05]  /*41b0*/  @P1 VIADD R33, R21, 0xfff00000 ;  /* 0xfff0000015211836 */ /* 0x000fca0000000000 */
[----:B------:R-:W-:-:S06]  /*41c0*/  @P1 MOV R21, R33 ;  /* 0x0000002100151202 */ /* 0x000fcc0000000f00 */
[----:B------:R-:W-:-:S15]  /*41d0*/  DADD R40, R20, -1 ;  /* 0xbff0000014287429 */ /* 0x000fde0000000000 */
[----:B------:R-:W-:-:S15]  /*41e0*/  NOP ;  /* 0x0000000000007918 */ /* 0x000fde0000000000 */
[----:B------:R-:W-:-:S15]  /*41f0*/  NOP ;  /* 0x0000000000007918 */ /* 0x000fde0000000000 */
[----:B------:R-:W-:-:S15]  /*4200*/  NOP ;  /* 0x0000000000007918 */ /* 0x000fde0000000000 */
[----:B------:R-:W-:-:S04]  /*4210*/  NOP ;  /* 0x0000000000007918 */ /* 0x000fc80000000000 */
[----:B------:R0:W1:Y:S02]  /*4220*/  DADD R38, R20, 1 ;  /* 0x3ff0000014267429 */ /* 0x0000640000000000 */
[----:B0-----:R-:W-:Y:S01]  /*4230*/  LEA.HI R20, R27, R32, RZ, 0xc ;  /* 0x000000201b147211 */ /* 0x001fe200078f60ff */
[----:B------:R-:W-:Y:S01]  /*4240*/  IMAD.MOV.U32 R21, RZ, RZ, 0x43300000 ;  /* 0x43300000ff157424 */ /* 0x000fe200078e00ff */
[----:B-1----:R-:W0:Y:S03]  /*4250*/  MUFU.RCP64H R27, R39 ;  /* 0x00000027001b7308 */ /* 0x002e260000001800 */
[----:B------:R-:W-:-:S05]  /*4260*/  @P1 VIADD R20, R20, 0x1 ;  /* 0x0000000114141836 */ /* 0x000fca0000000000 */
[----:B------:R-:W-:-:S15]  /*4270*/  LOP3.LUT R20, R20, 0x80000000, RZ, 0x3c, !PT ;  /* 0x8000000014147812 */ /* 0x000fde00078e3cff */
[----:B------:R-:W-:-:S15]  /*4280*/  NOP ;  /* 0x0000000000007918 */ /* 0x000fde0000000000 */
[----:B------:R-:W-:-:S15]  /*4290*/  NOP ;  /* 0x0000000000007918 */ /* 0x000fde0000000000 */
[----:B------:R-:W-:-:S07]  /*42a0*/  NOP ;  /* 0x0000000000007918 */ /* 0x000fce0000000000 */
        /* <DEDUP_REMOVED lines=86> */
[----:B0-----:R-:W-:Y:S01]  /*4810*/  DFMA R42, R34, R42, UR8 ;  /* 0x00000008222a7e2b */ /* 0x001fe2000800002a */
[----:B------:R-:W-:Y:S01]  /*4820*/  UMOV UR8, 0x55555554 ;  /* 0x5555555400087882 */ /* 0x000fe20000000000 */
[----:B------:R-:W-:-:S15]  /*4830*/  UMOV UR9, 0x3fb55555 ;  /* 0x3fb5555500097882 */ /* 0x000fde0000000000 */
[----:B------:R-:W-:-:S15]  /*4840*/  NOP ;  /* 0x0000000000007918 */ /* 0x000fde0000000000 */
[----:B------:R-:W-:-:S15]  /*4850*/  NOP ;  /* 0x0000000000007918 */ /* 0x000fde0000000000 */
[----:B------:R-:W-:-:S15]  /*4860*/  NOP ;  /* 0x0000000000007918 */ /* 0x000fde0000000000 */
[----:B------:R-:W-:-:S02]  /*4870*/  NOP ;  /* 0x0000000000007918 */ /* 0x000fc40000000000 */
        /* <DEDUP_REMOVED lines=15> */
[----:B------:R-:W1:Y:S01]  /*4970*/  DFMA R42, R34, R42, UR8 ;  /* 0x00000008222a7e2b */ /* 0x000e62000800002a */
[----:B------:R-:W-:Y:S01]  /*4980*/  UMOV UR8, 0x3b39803f ;  /* 0x3b39803f00087882 */ /* 0x000fe20000000000 */
[----:B------:R-:W-:-:S15]  /*4990*/  UMOV UR9, 0x3c7abc9e ;  /* 0x3c7abc9e00097882 */ /* 0x000fde0000000000 */
[----:B------:R-:W-:-:S15]  /*49a0*/  NOP ;  /* 0x0000000000007918 */ /* 0x000fde0000000000 */
[----:B------:R-:W-:-:S15]  /*49b0*/  NOP ;  /* 0x0000000000007918 */ /* 0x000fde0000000000 */
[----:B------:R-:W-:-:S15]  /*49c0*/  NOP ;  /* 0x0000000000007918 */ /* 0x000fde0000000000 */
[----:B------:R-:W-:-:S02]  /*49d0*/  NOP ;  /* 0x0000000000007918 */ /* 0x000fc40000000000 */
[----:B0-----:R-:W-:-:S15]  /*49e0*/  DMUL R40, R26, R40 ;  /* 0x000000281a287228 */ /* 0x001fde0000000000 */
[----:B------:R-:W-:-:S15]  /*49f0*/  NOP ;  /* 0x0000000000007918 */ /* 0x000fde0000000000 */
[----:B------:R-:W-:-:S15]  /*4a00*/  NOP ;  /* 0x0000000000007918 */ /* 0x000fde0000000000 */
[----:B------:R-:W-:-:S15]  /*4a10*/  NOP ;  /* 0x0000000000007918 */ /* 0x000fde0000000000 */
[----:B------:R-:W-:-:S04]  /*4a20*/  NOP ;  /* 0x0000000000007918 */ /* 0x000fc80000000000 */
[----:B-1----:R-:W0:-:S15]  /*4a30*/  DMUL R42, R34, R42 ;  /* 0x0000002a222a7228 */ /* 0x002e1e0000000000 */
        /* <DEDUP_REMOVED lines=24> */
[----:B0-----:R0:W1:Y:S02]  /*4bc0*/  DADD R36, R36, R38 ;  /* 0x0000000024247229 */ /* 0x0010640000000026 */
.L_x_181:
[----:B------:R-:W-:Y:S05]  /*4bd0*/  BSYNC.RECONVERGENT B3 ;  /* 0x0000000000037941 */ /* 0x000fea0003800200 */
.L_x_180:
[----:B------:R-:W-:Y:S01]  /*4be0*/  IADD3 R13, P2, PT, R6, 0x1, RZ ;  /* 0x00000001060d7810 */ /* 0x000fe20007f5e0ff */
[----:B------:R-:W2:Y:S01]  /*4bf0*/  LDCU UR8, c[0x0][0x3c4] ;  /* 0x00007880ff0877ac */ /* 0x000ea20008000800 */
[----:B------:R-:W-:Y:S01]  /*4c00*/  IMAD.MOV.U32 R14, RZ, RZ, R52 ;  /* 0x000000ffff0e7224 */ /* 0x000fe200078e0034 */
[----:B------:R-:W-:Y:S02]  /*4c10*/  CS2R R54, SRZ ;  /* 0x0000000000367805 */ /* 0x000fe4000001ff00 */
[----:B------:R-:W-:Y:S01]  /*4c20*/  ISETP.NE.U32.AND P1, PT, R13, R12, PT ;  /* 0x0000000c0d00720c */ /* 0x000fe20003f25070 */
[----:B------:R-:W-:Y:S01]  /*4c30*/  IMAD.X R13, RZ, RZ, R7, P2 ;  /* 0x000000ffff0d7224 */ /* 0x000fe200010e0607 */
[----:B------:R-:W-:Y:S01]  /*4c40*/  BSSY.RECONVERGENT B3, `(.L_x_182) ;  /* 0x0000030000037945 */ /* 0x000fe20003800200 */
[----:B-1----:R-:W-:Y:S03]  /*4c50*/  DADD R46, R36, R46 ;  /* 0x00000000242e7229 */ /* 0x002fe6000000002e */
[----:B------:R-:W-:-:S04]  /*4c60*/  ISETP.NE.AND.EX P1, PT, R13, R60, PT, P1 ;  /* 0x0000003c0d00720c */ /* 0x000fc80003f25310 */
[----:B------:R-:W-:Y:S01]  /*4c70*/  ISETP.LT.OR P1, PT, R15, RZ, P1 ;  /* 0x000000ff0f00720c */ /* 0x000fe20000f21670 */
[----:B------:R-:W-:Y:S02]  /*4c80*/  IMAD.MOV.U32 R15, RZ, RZ, R53 ;  /* 0x000000ffff0f7224 */ /* 0x000fe400078e0035 */
[----:B--2---:R-:W-:-:S10]  /*4c90*/  IMAD.U32 R12, RZ, RZ, UR8 ;  /* 0x00000008ff0c7e24 */ /* 0x004fd4000f8e00ff */
[----:B------:R-:W-:Y:S01]  /*4ca0*/  @!P1 IMAD.MOV.U32 R14, RZ, RZ, R48 ;  /* 0x000000ffff0e9224 */ /* 0x000fe200078e0030 */
[----:B------:R-:W-:Y:S01]  /*4cb0*/  @!P1 MOV R55, 0x3ff00000 ;  /* 0x3ff0000000379802 */ /* 0x000fe20000000f00 */
[----:B------:R-:W-:Y:S01]  /*4cc0*/  @!P1 IMAD.MOV.U32 R15, RZ, RZ, R49 ;  /* 0x000000ffff0f9224 */ /* 0x000fe200078e0031 */
[----:B------:R-:W-:Y:S01]  /*4cd0*/  @!P1 CS2R R22, SRZ ;  /* 0x0000000000169805 */ /* 0x000fe2000001ff00 */
[----:B------:R-:W-:Y:S02]  /*4ce0*/  @!P1 IMAD.MOV.U32 R54, RZ, RZ, 0x0 ;  /* 0x00000000ff369424 */ /* 0x000fe400078e00ff */
[----:B------:R-:W-:Y:S02]  /*4cf0*/  @!P1 IMAD.MOV.U32 R50, RZ, RZ, R18 ;  /* 0x000000ffff329224 */ /* 0x000fe400078e0012 */
[----:B------:R-:W-:Y:S02]  /*4d00*/  @!P1 IMAD.MOV.U32 R51, RZ, RZ, R19 ;  /* 0x000000ffff339224 */ /* 0x000fe400078e0013 */
[----:B------:R-:W-:-:S02]  /*4d10*/  @!P1 IMAD.MOV.U32 R48, RZ, RZ, R52 ;  /* 0x000000ffff309224 */ /* 0x000fc400078e0034 */
[----:B------:R-:W-:Y:S02]  /*4d20*/  @!P1 IMAD.MOV.U32 R49, RZ, RZ, R53 ;  /* 0x000000ffff319224 */ /* 0x000fe400078e0035 */
[----:B------:R-:W-:-:S15]  /*4d30*/  @!P1 IMAD.MOV.U32 R12, RZ, RZ, R8 ;  /* 0x000000ffff0c9224 */ /* 0x000fde00078e0008 */
[----:B------:R-:W-:-:S15]  /*4d40*/  NOP ;  /* 0x0000000000007918 */ /* 0x000fde0000000000 */
[----:B------:R-:W1:Y:S02]  /*4d50*/  DSETP.NEU.AND P1, PT, R14, RZ, PT ;  /* 0x000000ff0e00722a */ /* 0x000e640003f2d000 */
[----:B-1----:R-:W-:Y:S05]  /*4d60*/  @!P1 BRA `(.L_x_183) ;  /* 0x0000000000609947 */ /* 0x002fea0003800000 */
[----:B------:R-:W1:Y:S01]  /*4d70*/  DADD R26, -RZ, |R14| ;  /* 0x00000000ff1a7229 */ /* 0x000e62000000050e */
[----:B------:R-:W-:Y:S01]  /*4d80*/  BSSY.RECONVERGENT B4, `(.L_x_184) ;  /* 0x0000006000047945 */ /* 0x000fe20003800200 */
[----:B------:R-:W-:Y:S01]  /*4d90*/  IMAD.MOV.U32 R66, RZ, RZ, R28 ;  /* 0x000000ffff427224 */ /* 0x000fe200078e001c */
[----:B-1----:R-:W-:Y:S01]  /*4da0*/  MOV R61, R27 ;  /* 0x0000001b003d7202 */ /* 0x002fe20000000f00 */
[----:B------:R-:W-:Y:S01]  /*4db0*/  IMAD.MOV.U32 R67, RZ, RZ, R29 ;  /* 0x000000ffff437224 */ /* 0x000fe200078e001d */
[----:B------:R-:W-:-:S07]  /*4dc0*/  MOV R64, 0x4de0 ;  /* 0x00004de000407802 */ /* 0x000fce0000000f00 */
[----:B0--34-:R-:W-:Y:S05]  /*4dd0*/  CALL.REL.NOINC `($_Z30focal_loss_forward_cuda_kernelILb0ELi2EdldfEvPT4_PT1_PKS2_PKT2_PKflllfff$__internal_accurate_pow) ;  /* 0x0000001800007944 */ /* 0x019fea0003c00000 */
[----:B------:R-:W-:Y:S05]  /*4de0*/  BSYNC.RECONVERGENT B4 ;  /* 0x0000000000047941 */ /* 0x000fea0003800200 */
.L_x_184:
        /* <DEDUP_REMOVED lines=14> */
[----:B------:R-:W-:Y:S01]  /*4ed0*/  @P3 FSEL R21, R21, -QNAN , P2 ;  /* 0xfff8000015153808 */ /* 0x000fe20001000000 */
[----:B------:R-:W-:Y:S06]  /*4ee0*/  BRA `(.L_x_185) ;  /* 0x0000000000147947 */ /* 0x000fec0003800000 */
.L_x_183:
[----:B------:R-:W-:Y:S01]  /*4ef0*/  ISETP.GE.AND P2, PT, R29, RZ, PT ;  /* 0x000000ff1d00720c */ /* 0x000fe20003f46270 */
[----:B------:R-:W-:Y:S01]  /*4f00*/  IMAD.MOV.U32 R20, RZ, RZ, RZ ;  /* 0x000000ffff147224 */ /* 0x000fe200078e00ff */
[----:B------:R-:W-:Y:S02]  /*4f10*/  SEL R21, R15, RZ, P0 ;  /* 0x000000ff0f157207 */ /* 0x000fe40000000000 */
[----:B------:R-:W-:-:S09]  /*4f20*/  PLOP3.LUT P1, PT, P0, PT, PT, 0x80, 0x8 ;  /* 0x000000000008781c */ /* 0x000fd2000072f070 */
[----:B------:R-:W-:-:S07]  /*4f30*/  @!P2 LOP3.LUT R21, R21, 0x7ff00000, RZ, 0xfc, !PT ;  /* 0x7ff000001515a812 */ /* 0x000fce00078efcff */
.L_x_185:
[----:B------:R-:W-:Y:S05]  /*4f40*/  BSYNC.RECONVERGENT B3 ;  /* 0x0000000000037941 */ /* 0x000fea0003800200 */
.L_x_182:
[----:B------:R-:W1:Y:S01]  /*4f50*/  DADD R26, R28, R14 ;  /* 0x000000001c1a7229 */ /* 0x000e62000000000e */
[----:B------:R-:W-:Y:S01]  /*4f60*/  BSSY.RECONVERGENT B3, `(.L_x_186) ;  /* 0x0000021000037945 */ /* 0x000fe20003800200 */
[----:B-1----:R-:W-:-:S04]  /*4f70*/  LOP3.LUT R26, R27, 0x7ff00000, RZ, 0xc0, !PT ;  /* 0x7ff000001b1a7812 */ /* 0x002fc800078ec0ff */
[----:B------:R-:W-:-:S13]  /*4f80*/  ISETP.NE.AND P2, PT, R26, 0x7ff00000, PT ;  /* 0x7ff000001a00780c */ /* 0x000fda0003f45270 */
[----:B------:R-:W-:Y:S05]  /*4f90*/  @P2 BRA `(.L_x_187) ;  /* 0x0000000000742947 */ /* 0x000fea0003800000 */
[----:B------:R-:W1:Y:S02]  /*4fa0*/  LDC R13, c[0x0][0x3c4] ;  /* 0x0000f100ff0d7b82 */ /* 0x000e640000000800 */
[----:B-1----:R-:W-:-:S13]  /*4fb0*/  FSETP.NAN.FTZ.AND P2, PT, R13, R13, PT ;  /* 0x0000000d0d00720b */ /* 0x002fda0003f58000 */
[----:B------:R-:W1:Y:S02]  /*4fc0*/  DSETP.NAN.OR P2, PT, R14, R14, P2 ;  /* 0x0000000e0e00722a */ /* 0x000e640001748400 */
[----:B-1----:R-:W-:Y:S05]  /*4fd0*/  @P2 BRA `(.L_x_188) ;  /* 0x0000000000602947 */ /* 0x002fea0003800000 */
[----:B------:R-:W1:Y:S02]  /*4fe0*/  DSETP.NEU.AND P2, PT, |R28|, +INF , PT ;  /* 0x7ff000001c00742a */ /* 0x000e640003f4d200 */
[----:B-1----:R-:W-:Y:S05]  /*4ff0*/  @!P2 BRA `(.L_x_189) ;  /* 0x00000000002ca947 */ /* 0x002fea0003800000 */
[----:B------:R-:W1:Y:S02]  /*5000*/  DSETP.NEU.AND P2, PT, |R14|, +INF , PT ;  /* 0x7ff000000e00742a */ /* 0x000e640003f4d200 */
[----:B-1----:R-:W-:Y:S05]  /*5010*/  @P2 BRA `(.L_x_187) ;  /* 0x0000000000542947 */ /* 0x002fea0003800000 */
[----:B------:R-:W-:Y:S01]  /*5020*/  LOP3.LUT R20, R29, 0x7fffffff, RZ, 0xc0, !PT ;  /* 0x7fffffff1d147812 */ /* 0x000fe200078ec0ff */
[----:B------:R-:W-:-:S03]  /*5030*/  VIADD R13, R58, 0x80000000 ;  /* 0x800000003a0d7836 */ /* 0x000fc60000000000 */
[----:B------:R-:W-:Y:S01]  /*5040*/  ISETP.NE.AND P2, PT, R20, 0x3fe00000, PT ;  /* 0x3fe000001400780c */ /* 0x000fe20003f45270 */
[----:B------:R-:W-:-:S03]  /*5050*/  IMAD.MOV.U32 R20, RZ, RZ, RZ ;  /* 0x000000ffff147224 */ /* 0x000fc600078e00ff */
[-C--:B------:R-:W-:Y:S02]  /*5060*/  SEL R13, R13, R58.reuse, P2 ;  /* 0x0000003a0d0d7207 */ /* 0x080fe40001000000 */
[----:B------:R-:W-:Y:S02]  /*5070*/  ISETP.GE.AND P2, PT, R15, RZ, PT ;  /* 0x000000ff0f00720c */ /* 0x000fe40003f46270 */
[----:B------:R-:W-:-:S04]  /*5080*/  SEL R21, R13, R58, P1 ;  /* 0x0000003a0d157207 */ /* 0x000fc80000800000 */
[----:B------:R-:W-:Y:S01]  /*5090*/  SEL R21, R21, R58, !P2 ;  /* 0x0000003a15157207 */ /* 0x000fe20005000000 */
[----:B------:R-:W-:Y:S06]  /*50a0*/  BRA `(.L_x_187) ;  /* 0x0000000000307947 */ /* 0x000fec0003800000 */
.L_x_189:
        /* <DEDUP_REMOVED lines=11> */
.L_x_188:
[----:B------:R1:W2:Y:S02]  /*5160*/  DADD R20, R28, R14 ;  /* 0x000000001c147229 */ /* 0x0002a4000000000e */
.L_x_187:
[----:B------:R-:W-:Y:S05]  /*5170*/  BSYNC.RECONVERGENT B3 ;  /* 0x0000000000037941 */ /* 0x000fea0003800200 */
.L_x_186:
[----:B------:R-:W1:Y:S01]  /*5180*/  DSETP.NEU.AND P1, PT, R14, 1, PT ;  /* 0x3ff000000e00742a */ /* 0x000e620003f2d000 */
[----:B------:R-:W-:Y:S02]  /*5190*/  FSETP.NEU.FTZ.AND P2, PT, RZ, UR7, PT ;  /* 0x00000007ff007c0b */ /* 0x000fe4000bf5d000 */
[----:B-12---:R-:W-:Y:S02]  /*51a0*/  FSEL R14, R20, RZ, P1 ;  /* 0x000000ff140e7208 */ /* 0x006fe40000800000 */
[----:B------:R-:W-:Y:S02]  /*51b0*/  FSEL R20, R21, 1.875, P1 ;  /* 0x3ff0000015147808 */ /* 0x000fe40000800000 */
[----:B------:R-:W-:Y:S02]  /*51c0*/  FSEL R14, R14, RZ, P2 ;  /* 0x000000ff0e0e7208 */ /* 0x000fe40001000000 */
[----:B------:R-:W-:-:S15]  /*51d0*/  FSEL R15, R20, 1.875, P2 ;  /* 0x3ff00000140f7808 */ /* 0x000fde0001000000 */
[----:B------:R-:W-:-:S15]  /*51e0*/  NOP ;  /* 0x0000000000007918 */ /* 0x000fde0000000000 */
[----:B------:R-:W-:-:S15]  /*51f0*/  NOP ;  /* 0x0000000000007918 */ /* 0x000fde0000000000 */
[----:B------:R-:W-:-:S10]  /*5200*/  NOP ;  /* 0x0000000000007918 */ /* 0x000fd40000000000 */
[----:B------:R1:W-:Y:S02]  /*5210*/  DADD R46, R46, R22 ;  /* 0x000000002e2e7229 */ /* 0x0003e40000000016 */
[----:B-1----:R-:W-:-:S15]  /*5220*/  FMUL.FTZ R22, R12, 1 ;  /* 0x3f8000000c167820 */ /* 0x002fde0000410000 */
[----:B------:R-:W-:-:S15]  /*5230*/  NOP ;  /* 0x0000000000007918 */ /* 0x000fde0000000000 */
[----:B------:R-:W-:-:S15]  /*5240*/  NOP ;  /* 0x0000000000007918 */ /* 0x000fde0000000000 */
[----:B------:R-:W-:-:S15]  /*5250*/  NOP ;  /* 0x0000000000007918 */ /* 0x000fde0000000000 */
[----:B------:R-:W-:-:S02]  /*5260*/  NOP ;  /* 0x0000000000007918 */ /* 0x000fc40000000000 */
[----:B------:R-:W1:-:S15]  /*5270*/  F2F.F64.F32 R12, R22 ;  /* 0x00000016000c7310 */ /* 0x000e5e0000201800 */
        /* <DEDUP_REMOVED lines=29> */
[----:B-1--4-:R2:W4:Y:S02]  /*5450*/  DFMA R30, R50, R46, R30 ;  /* 0x0000002e321e722b */ /* 0x012524000000001e */
.L_x_173:
[----:B------:R-:W-:Y:S05]  /*5460*/  BSYNC.RECONVERGENT B2 ;  /* 0x0000000000027941 */ /* 0x000fea0003800200 */
.L_x_172:
[----:B--2---:R-:W-:-:S04]  /*5470*/  IADD3 R12, P1, PT, R9, UR20, RZ ;  /* 0x00000014090c7c10 */ /* 0x004fc8000ff3e0ff */
[----:B------:R-:W-:-:S05]  /*5480*/  IADD3.X R13, PT, PT, R10, UR21, RZ, P1, !PT ;  /* 0x000000150a0d7c10 */ /* 0x000fca0008ffe4ff */
[----:B------:R2:W-:Y:S04]  /*5490*/  STG.E.128 desc[UR16][R12.64], R24 ;  /* 0x000000180c007986 */ /* 0x0005e8000c101d10 */
.L_x_154:
[----:B------:R-:W-:Y:S05]  /*54a0*/  BSYNC.RECONVERGENT B1 ;  /* 0x0000000000017941 */ /* 0x000fea0003800200 */
.L_x_153:
[C---:B------:R-:W-:Y:S02]  /*54b0*/  IADD3 R6, P1, PT, R11.reuse, R6, RZ ;  /* 0x000000060b067210 */ /* 0x040fe40007f3e0ff */
[----:B------:R-:W-:-:S03]  /*54c0*/  LEA R9, P2, R11, R9, 0x3 ;  /* 0x000000090b097211 */ /* 0x000fc600078418ff */
[----:B------:R-:W-:Y:S01]  /*54d0*/  IMAD.X R7, RZ, RZ, R7, P1 ;  /* 0x000000ffff077224 */ /* 0x000fe200008e0607 */
[----:B------:R-:W-:Y:S02]  /*54e0*/  ISETP.GE.U32.AND P1, PT, R6, UR4, PT ;  /* 0x0000000406007c0c */ /* 0x000fe4000bf26070 */
[----:B------:R-:W-:Y:S02]  /*54f0*/  LEA.HI.X R10, R11, R10, RZ, 0x3, P2 ;  /* 0x0000000a0b0a7211 */ /* 0x000fe400010f1cff */
[----:B------:R-:W-:-:S13]  /*5500*/  ISETP.GE.AND.EX P1, PT, R7, UR6, PT, P1 ;  /* 0x0000000607007c0c */ /* 0x000fda000bf26310 */
[----:B------:R-:W-:Y:S05]  /*5510*/  @!P1 BRA `(.L_x_190) ;  /* 0xffffffac00b09947 */ /* 0x000fea000383ffff */
.L_x_149:
[----:B------:R-:W-:Y:S05]  /*5520*/  BSYNC.RECONVERGENT B0 ;  /* 0x0000000000007941 */ /* 0x000fea0003800200 */
.L_x_148:
        /* <DEDUP_REMOVED lines=9> */
.L_x_192:
        /* <DEDUP_REMOVED lines=11> */
.L_x_191:
[----:B------:R-:W-:Y:S05]  /*5670*/  @P1 EXIT ;  /* 0x000000000000194d */ /* 0x000fea0003800000 */
[----:B------:R-:W4:Y:S01]  /*5680*/  S2UR UR5, SR_CgaCtaId ;  /* 0x00000000000579c3 */ /* 0x000f220000008800 */
[----:B-----5:R-:W-:Y:S01]  /*5690*/  FMUL.FTZ R0, R0, 1 ;  /* 0x3f80000000007820 */ /* 0x020fe20000410000 */
[----:B------:R-:W-:-:S03]  /*56a0*/  UMOV UR4, 0x400 ;  /* 0x0000040000047882 */ /* 0x000fc60000000000 */
[----:B------:R-:W0:Y:S02]  /*56b0*/  F2F.F64.F32 R4, R0 ;  /* 0x0000000000047310 */ /* 0x000e240000201800 */
[----:B0-----:R-:W-:-:S05]  /*56c0*/  VIADD R6, R5, 0x300402 ;  /* 0x0030040205067836 */ /* 0x001fca0000000000 */
[----:B------:R-:W-:Y:S01]  /*56d0*/  FSETP.GEU.AND P0, PT, |R6|, 5.8789094863358348022e-39, PT ;  /* 0x004004020600780b */ /* 0x000fe20003f0e200 */
[----:B----4-:R-:W-:Y:S01]  /*56e0*/  ULEA UR4, UR5, UR4, 0x18 ;  /* 0x0000000405047291 */ /* 0x010fe2000f8ec0ff */
[----:B------:R-:W0:-:S15]  /*56f0*/  MUFU.RCP64H R7, R5 ;  /* 0x0000000500077308 */ /* 0x000e1e0000001800 */
[----:B------:R-:W-:-:S15]  /*5700*/  NOP ;  /* 0x0000000000007918 */ /* 0x000fde0000000000 */
[----:B------:R-:W-:-:S15]  /*5710*/  NOP ;  /* 0x0000000000007918 */ /* 0x000fde0000000000 */
[----:B------:R-:W-:-:S10]  /*5720*/  NOP ;  /* 0x0000000000007918 */ /* 0x000fd40000000000 */
        /* <DEDUP_REMOVED lines=25> */
[----:B------:R-:W-:Y:S02]  /*58c0*/  MOV R36, R4 ;  /* 0x0000000400247202 */ /* 0x000fe40000000f00 */
[----:B------:R-:W-:Y:S01]  /*58d0*/  MOV R38, 0x5900 ;  /* 0x0000590000267802 */ /* 0x000fe20000000f00 */
[----:B------:R-:W-:-:S07]  /*58e0*/  VIADD R39, R0, 0xfff00000 ;  /* 0xfff0000000277836 */ /* 0x000fce0000000000 */
[----:B-123--:R-:W-:Y:S05]  /*58f0*/  CALL.REL.NOINC `($__internal_7_$__cuda_sm20_dblrcp_rn_slowpath_v3) ;  /* 0x00000000004c7944 */ /* 0x00efea0003c00000 */
[----:B------:R-:W-:Y:S02]  /*5900*/  IMAD.MOV.U32 R8, RZ, RZ, R46 ;  /* 0x000000ffff087224 */ /* 0x000fe400078e002e */
[----:B------:R-:W-:-:S07]  /*5910*/  IMAD.MOV.U32 R9, RZ, RZ, R47 ;  /* 0x000000ffff097224 */ /* 0x000fce00078e002f */
.L_x_193:
        /* <DEDUP_REMOVED lines=17> */
        .weak           $__internal_7_$__cuda_sm20_dblrcp_rn_slowpath_v3
        .type           $__internal_7_$__cuda_sm20_dblrcp_rn_slowpath_v3,@function
        .size           $__internal_7_$__cuda_sm20_dblrcp_rn_slowpath_v3,($__internal_8_$__cuda_sm20_div_s64 - $__internal_7_$__cuda_sm20_dblrcp_rn_slowpath_v3)
$__internal_7_$__cuda_sm20_dblrcp_rn_slowpath_v3:
[----:B------:R-:W-:Y:S01]  /*5a30*/  IMAD.MOV.U32 R32, RZ, RZ, R36 ;  /* 0x000000ffff207224 */ /* 0x000fe200078e0024 */
[----:B------:R-:W-:Y:S01]  /*5a40*/  BSSY.RECONVERGENT B4, `(.L_x_194) ;  /* 0x000005e000047945 */ /* 0x000fe20003800200 */
[----:B------:R-:W-:-:S06]  /*5a50*/  IMAD.MOV.U32 R33, RZ, RZ, R37 ;  /* 0x000000ffff217224 */ /* 0x000fcc00078e0025 */
[----:B------:R-:W0:Y:S02]  /*5a60*/  DSETP.GTU.AND P1, PT, |R32|, +INF , PT ;  /* 0x7ff000002000742a */ /* 0x000e240003f2c200 */
[----:B0-----:R-:W-:Y:S05]  /*5a70*/  @P1 BRA `(.L_x_195) ;  /* 0x0000000400601947 */ /* 0x001fea0003800000 */
[----:B------:R-:W-:-:S05]  /*5a80*/  LOP3.LUT R36, R37, 0x7fffffff, RZ, 0xc0, !PT ;  /* 0x7fffffff25247812 */ /* 0x000fca00078ec0ff */
[----:B------:R-:W-:-:S05]  /*5a90*/  VIADD R34, R36, 0xffffffff ;  /* 0xffffffff24227836 */ /* 0x000fca0000000000 */
[----:B------:R-:W-:-:S13]  /*5aa0*/  ISETP.GE.U32.AND P1, PT, R34, 0x7fefffff, PT ;  /* 0x7fefffff2200780c */ /* 0x000fda0003f26070 */
[----:B------:R-:W-:Y:S01]  /*5ab0*/  @P1 LOP3.LUT R35, R33, 0x7ff00000, RZ, 0x3c, !PT ;  /* 0x7ff0000021231812 */ /* 0x000fe200078e3cff */
[----:B------:R-:W-:Y:S01]  /*5ac0*/  @P1 IMAD.MOV.U32 R34, RZ, RZ, RZ ;  /* 0x000000ffff221224 */ /* 0x000fe200078e00ff */
[----:B------:R-:W-:Y:S06]  /*5ad0*/  @P1 BRA `(.L_x_196) ;  /* 0x0000000400501947 */ /* 0x000fec0003800000 */
[----:B------:R-:W-:-:S13]  /*5ae0*/  ISETP.GE.U32.AND P1, PT, R36, 0x1000001, PT ;  /* 0x010000012400780c */ /* 0x000fda0003f26070 */
[----:B------:R-:W-:Y:S05]  /*5af0*/  @!P1 BRA `(.L_x_197) ;  /* 0x0000000000b89947 */ /* 0x000fea0003800000 */
[----:B------:R-:W-:Y:S01]  /*5b00*/  VIADD R35, R33, 0xc0200000 ;  /* 0xc020000021237836 */ /* 0x000fe20000000000 */
[----:B------:R-:W-:Y:S01]  /*5b10*/  MOV R34, R32 ;  /* 0x0000002000227202 */ /* 0x000fe20000000f00 */
        /* <DEDUP_REMOVED lines=44> */
.L_x_197:
        /* <DEDUP_REMOVED lines=34> */
.L_x_195:
[----:B------:R-:W-:Y:S01]  /*6000*/  LOP3.LUT R35, R33, 0x80000, RZ, 0xfc, !PT ;  /* 0x0008000021237812 */ /* 0x000fe200078efcff */
[----:B------:R-:W-:-:S07]  /*6010*/  IMAD.MOV.U32 R34, RZ, RZ, R32 ;  /* 0x000000ffff227224 */ /* 0x000fce00078e0020 */
.L_x_196:
[----:B------:R-:W-:Y:S05]  /*6020*/  BSYNC.RECONVERGENT B4 ;  /* 0x0000000000047941 */ /* 0x000fea0003800200 */
.L_x_194:
[----:B------:R-:W-:Y:S02]  /*6030*/  IMAD.MOV.U32 R39, RZ, RZ, 0x0 ;  /* 0x00000000ff277424 */ /* 0x000fe400078e00ff */
[----:B------:R-:W-:Y:S02]  /*6040*/  IMAD.MOV.U32 R46, RZ, RZ, R34 ;  /* 0x000000ffff2e7224 */ /* 0x000fe400078e0022 */
[----:B------:R-:W-:Y:S01]  /*6050*/  IMAD.MOV.U32 R47, RZ, RZ, R35 ;  /* 0x000000ffff2f7224 */ /* 0x000fe200078e0023 */
[----:B------:R-:W-:Y:S06]  /*6060*/  RET.REL.NODEC R38 `(_Z30focal_loss_forward_cuda_kernelILb0ELi2EdldfEvPT4_PT1_PKS2_PKT2_PKflllfff) ;  /* 0xffffff9c26e47950 */ /* 0x000fec0003c3ffff */
        .weak           $__internal_8_$__cuda_sm20_div_s64
        .type           $__internal_8_$__cuda_sm20_div_s64,@function
        .size           $__internal_8_$__cuda_sm20_div_s64,($_Z30focal_loss_forward_cuda_kernelILb0ELi2EdldfEvPT4_PT1_PKS2_PKT2_PKflllfff$__internal_accurate_pow - $__internal_8_$__cuda_sm20_div_s64)
$__internal_8_$__cuda_sm20_div_s64:
        /* <DEDUP_REMOVED lines=18> */
[----:B------:R-:W-:-:S04]  /*6190*/  IMAD.HI.U32 R20, R14, R23, RZ ;  /* 0x000000170e147227 */ /* 0x000fc800078e00ff */
[----:B------:R-:W-:Y:S02]  /*61a0*/  IMAD.X R25, RZ, RZ, ~R21, P1 ;  /* 0x000000ffff197224 */ /* 0x000fe400008e0e15 */
[----:B------:R-:W-:Y:S02]  /*61b0*/  IMAD.MOV.U32 R21, RZ, RZ, R14 ;  /* 0x000000ffff157224 */ /* 0x000fe400078e000e */
[-C--:B------:R-:W-:Y:S02]  /*61c0*/  IMAD R27, R15, R25.reuse, RZ ;  /* 0x000000190f1b7224 */ /* 0x080fe400078e02ff */
[----:B------:R-:W-:-:S04]  /*61d0*/  IMAD.WIDE.U32 R20, P1, R14, R25, R20 ;  /* 0x000000190e147225 */ /* 0x000fc80007820014 */
[----:B------:R-:W-:-:S04]  /*61e0*/  IMAD.HI.U32 R13, R15, R25, RZ ;  /* 0x000000190f0d7227 */ /* 0x000fc800078e00ff */
[----:B------:R-:W-:Y:S01]  /*61f0*/  IMAD.HI.U32 R20, P2, R15, R23, R20 ;  /* 0x000000170f147227 */ /* 0x000fe20007840014 */
[----:B------:R-:W-:-:S04]  /*6200*/  IADD3.X R13, PT, PT, R13, R15, RZ, P1, !PT ;  /* 0x0000000f0d0d7210 */ /* 0x000fc80000ffe4ff */
[----:B------:R-:W-:-:S04]  /*6210*/  IADD3 R21, P3, PT, R27, R20, RZ ;  /* 0x000000141b157210 */ /* 0x000fc80007f7e0ff */
[----:B------:R-:W-:Y:S01]  /*6220*/  IADD3.X R13, PT, PT, RZ, RZ, R13, P3, P2 ;  /* 0x000000ffff0d7210 */ /* 0x000fe20001fe440d */
[----:B------:R-:W-:-:S04]  /*6230*/  IMAD.WIDE.U32 R14, R21, UR8, RZ ;  /* 0x00000008150e7c25 */ /* 0x000fc8000f8e00ff */
[----:B------:R-:W-:Y:S01]  /*6240*/  IMAD R20, R21, UR9, R15 ;  /* 0x0000000915147c24 */ /* 0x000fe2000f8e020f */
[----:B------:R-:W-:Y:S02]  /*6250*/  IADD3 R23, P1, PT, RZ, -R14, RZ ;  /* 0x8000000eff177210 */ /* 0x000fe40007f3e0ff */
[-C--:B------:R-:W-:Y:S01]  /*6260*/  IADD3 R15, P5, PT, RZ, -R6.reuse, RZ ;  /* 0x80000006ff0f7210 */ /* 0x080fe20007fbe0ff */
[----:B------:R-:W-:Y:S02]  /*6270*/  IMAD R14, R13, UR8, R20 ;  /* 0x000000080d0e7c24 */ /* 0x000fe4000f8e0214 */
[----:B------:R-:W-:Y:S01]  /*6280*/  IMAD.HI.U32 R20, R21, R23, RZ ;  /* 0x0000001715147227 */ /* 0x000fe200078e00ff */
[----:B------:R-:W-:-:S03]  /*6290*/  SEL R24, R15, R6, !P4 ;  /* 0x000000060f187207 */ /* 0x000fc60006000000 */
[----:B------:R-:W-:Y:S02]  /*62a0*/  IMAD.X R14, RZ, RZ, ~R14, P1 ;  /* 0x000000ffff0e7224 */ /* 0x000fe400008e0e0e */
[----:B------:R-:W-:Y:S02]  /*62b0*/  IMAD.X R22, RZ, RZ, ~R7, P5 ;  /* 0x000000ffff167224 */ /* 0x000fe400028e0e07 */
[----:B------:R-:W-:-:S03]  /*62c0*/  IMAD.WIDE.U32 R20, P1, R21, R14, R20 ;  /* 0x0000000e15147225 */ /* 0x000fc60007820014 */
[----:B------:R-:W-:Y:S01]  /*62d0*/  SEL R22, R22, R7, !P4 ;  /* 0x0000000716167207 */ /* 0x000fe20006000000 */
[----:B------:R-:W-:Y:S02]  /*62e0*/  IMAD.MOV.U32 R15, RZ, RZ, RZ ;  /* 0x000000ffff0f7224 */ /* 0x000fe400078e00ff */
[----:B------:R-:W-:-:S04]  /*62f0*/  IMAD.HI.U32 R21, P2, R13, R23, R20 ;  /* 0x000000170d157227 */ /* 0x000fc80007840014 */
[CC--:B------:R-:W-:Y:S02]  /*6300*/  IMAD R20, R13.reuse, R14.reuse, RZ ;  /* 0x0000000e0d147224 */ /* 0x0c0fe400078e02ff */
[----:B------:R-:W-:-:S03]  /*6310*/  IMAD.HI.U32 R14, R13, R14, RZ ;  /* 0x0000000e0d0e7227 */ /* 0x000fc600078e00ff */
[----:B------:R-:W-:Y:S01]  /*6320*/  IADD3 R21, P3, PT, R20, R21, RZ ;  /* 0x0000001514157210 */ /* 0x000fe20007f7e0ff */
[----:B------:R-:W-:-:S04]  /*6330*/  IMAD.X R13, R14, 0x1, R13, P1 ;  /* 0x000000010e0d7824 */ /* 0x000fc800008e060d */
[----:B------:R-:W-:Y:S01]  /*6340*/  IMAD.HI.U32 R14, R21, R24, RZ ;  /* 0x00000018150e7227 */ /* 0x000fe200078e00ff */
[----:B------:R-:W-:-:S03]  /*6350*/  IADD3.X R13, PT, PT, RZ, RZ, R13, P3, P2 ;  /* 0x000000ffff0d7210 */ /* 0x000fc60001fe440d */
[----:B------:R-:W-:-:S04]  /*6360*/  IMAD.WIDE.U32 R14, R21, R22, R14 ;  /* 0x00000016150e7225 */ /* 0x000fc800078e000e */
[C---:B------:R-:W-:Y:S02]  /*6370*/  IMAD R21, R13.reuse, R22, RZ ;  /* 0x000000160d157224 */ /* 0x040fe400078e02ff */
[----:B------:R-:W-:-:S04]  /*6380*/  IMAD.HI.U32 R14, P1, R13, R24, R14 ;  /* 0x000000180d0e7227 */ /* 0x000fc8000782000e */
[----:B------:R-:W-:Y:S01]  /*6390*/  IMAD.HI.U32 R13, R13, R22, RZ ;  /* 0x000000160d0d7227 */ /* 0x000fe200078e00ff */
[----:B------:R-:W-:-:S03]  /*63a0*/  IADD3 R21, P2, PT, R21, R14, RZ ;  /* 0x0000000e15157210 */ /* 0x000fc60007f5e0ff */
[----:B------:R-:W-:Y:S02]  /*63b0*/  IMAD.X R13, RZ, RZ, R13, P1 ;  /* 0x000000ffff0d7224 */ /* 0x000fe400008e060d */
        /* <DEDUP_REMOVED lines=18> */
[----:B------:R-:W-:-:S03]  /*64e0*/  ISETP.GE.U32.AND.EX P1, PT, R22, UR9, PT, P2 ;  /* 0x0000000916007c0c */ /* 0x000fc6000bf26120 */
[----:B------:R-:W-:Y:S01]  /*64f0*/  IMAD.X R15, RZ, RZ, R20, P3 ;  /* 0x000000ffff0f7224 */ /* 0x000fe200018e0614 */
[----:B------:R-:W-:Y:S02]  /*6500*/  SEL R14, R14, R21, P1 ;  /* 0x000000150e0e7207 */ /* 0x000fe40000800000 */
[----:B------:R-:W-:Y:S02]  /*6510*/  LOP3.LUT R21, R7, UR25, RZ, 0x3c, !PT ;  /* 0x0000001907157c12 */ /* 0x000fe4000f8e3cff */
[----:B------:R-:W-:Y:S02]  /*6520*/  SEL R15, R15, R20, P1 ;  /* 0x000000140f0f7207 */ /* 0x000fe40000800000 */
[----:B------:R-:W-:Y:S02]  /*6530*/  IADD3 R13, P3, PT, RZ, -R14, RZ ;  /* 0x8000000eff0d7210 */ /* 0x000fe40007f7e0ff */
[----:B------:R-:W-:Y:S02]  /*6540*/  ISETP.GE.AND P2, PT, R21, RZ, PT ;  /* 0x000000ff1500720c */ /* 0x000fe40003f46270 */
[----:B------:R-:W-:-:S02]  /*6550*/  ISETP.NE.U32.AND P1, PT, RZ, UR24, PT ;  /* 0x00000018ff007c0c */ /* 0x000fc4000bf25070 */
[-C--:B------:R-:W-:Y:S02]  /*6560*/  IADD3.X R20, PT, PT, RZ, ~R15.reuse, RZ, P3, !PT ;  /* 0x8000000fff147210 */ /* 0x080fe40001ffe4ff */
[----:B------:R-:W-:Y:S01]  /*6570*/  SEL R14, R13, R14, !P2 ;  /* 0x0000000e0d0e7207 */ /* 0x000fe20005000000 */
[----:B------:R-:W-:Y:S01]  /*6580*/  IMAD.MOV.U32 R13, RZ, RZ, 0x0 ;  /* 0x00000000ff0d7424 */ /* 0x000fe200078e00ff */
[----:B------:R-:W-:Y:S02]  /*6590*/  ISETP.NE.AND.EX P1, PT, RZ, UR25, PT, P1 ;  /* 0x00000019ff007c0c */ /* 0x000fe4000bf25310 */
[----:B------:R-:W-:Y:S02]  /*65a0*/  SEL R15, R20, R15, !P2 ;  /* 0x0000000f140f7207 */ /* 0x000fe40005000000 */
[----:B------:R-:W-:Y:S02]  /*65b0*/  SEL R14, R14, 0xffffffff, P1 ;  /* 0xffffffff0e0e7807 */ /* 0x000fe40000800000 */
[----:B------:R-:W-:Y:S01]  /*65c0*/  SEL R15, R15, 0xffffffff, P1 ;  /* 0xffffffff0f0f7807 */ /* 0x000fe20000800000 */
[----:B------:R-:W-:Y:S06]  /*65d0*/  RET.REL.NODEC R12 `(_Z30focal_loss_forward_cuda_kernelILb0ELi2EdldfEvPT4_PT1_PKS2_PKT2_PKflllfff) ;  /* 0xffffff980c887950 */ /* 0x000fec0003c3ffff */
        .type           $_Z30focal_loss_forward_cuda_kernelILb0ELi2EdldfEvPT4_PT1_PKS2_PKT2_PKflllfff$__internal_accurate_pow,@function
        .size           $_Z30focal_loss_forward_cuda_kernelILb0ELi2EdldfEvPT4_PT1_PKS2_PKT2_PKflllfff$__internal_accurate_pow,(.L_x_210 - $_Z30focal_loss_forward_cuda_kernelILb0ELi2EdldfEvPT4_PT1_PKS2_PKT2_PKflllfff$__internal_accurate_pow)
$_Z30focal_loss_forward_cuda_kernelILb0ELi2EdldfEvPT4_PT1_PKS2_PKT2_PKflllfff$__internal_accurate_pow:
[----:B------:R-:W-:Y:S01]  /*65e0*/  ISETP.GT.U32.AND P1, PT, R61, 0xfffff, PT ;  /* 0x000fffff3d00780c */ /* 0x000fe20003f24070 */
[----:B------:R-:W-:Y:S01]  /*65f0*/  IMAD.MOV.U32 R20, RZ, RZ, R26 ;  /* 0x000000ffff147224 */ /* 0x000fe200078e001a */
[----:B------:R-:W-:Y:S01]  /*6600*/  UMOV UR8, 0x7d2cafe2 ;  /* 0x7d2cafe200087882 */ /* 0x000fe20000000000 */
[--C-:B------:R-:W-:Y:S01]  /*6610*/  IMAD.MOV.U32 R21, RZ, RZ, R61.reuse ;  /* 0x000000ffff157224 */ /* 0x100fe200078e003d */
[----:B------:R-:W-:Y:S01]  /*6620*/  UMOV UR9, 0x3eb0f5ff ;  /* 0x3eb0f5ff00097882 */ /* 0x000fe20000000000 */
[--C-:B------:R-:W-:Y:S01]  /*6630*/  IMAD.MOV.U32 R27, RZ, RZ, R61.reuse ;  /* 0x000000ffff1b7224 */ /* 0x100fe200078e003d */
[----:B------:R-:W-:Y:S01]  /*6640*/  SHF.R.U32.HI R61, RZ, 0x14, R61 ;  /* 0x00000014ff3d7819 */ /* 0x000fe2000001163d */
[----:B------:R-:W-:Y:S01]  /*6650*/  IMAD.MOV.U32 R32, RZ, RZ, 0x41ad3b5a ;  /* 0x41ad3b5aff207424 */ /* 0x000fe200078e00ff */
[----:B------:R-:W-:Y:S01]  /*6660*/  UMOV UR24, 0x3b39803f ;  /* 0x3b39803f00187882 */ /* 0x000fe20000000000 */
[----:B------:R-:W-:Y:S01]  /*6670*/  IMAD.MOV.U32 R33, RZ, RZ, 0x3ed0f5d2 ;  /* 0x3ed0f5d2ff217424 */ /* 0x000fe200078e00ff */
[----:B------:R-:W-:-:S03]  /*6680*/  UMOV UR25, 0x3c7abc9e ;  /* 0x3c7abc9e00197882 */ /* 0x000fc60000000000 */
[----:B------:R-:W0:Y:S02]  /*6690*/  @!P1 DMUL R20, R20, 1.80143985094819840000e+16 ;  /* 0x4350000014149828 */ /* 0x000e240000000000 */
[----:B0-----:R-:W-:Y:S01]  /*66a0*/  @!P1 IMAD.MOV.U32 R27, RZ, RZ, R21 ;  /* 0x000000ffff1b9224 */ /* 0x001fe200078e0015 */
[----:B------:R-:W-:Y:S01]  /*66b0*/  @!P1 LEA.HI R61, R21, 0xffffffca, RZ, 0xc ;  /* 0xffffffca153d9811 */ /* 0x000fe200078f60ff */
[----:B------:R-:W-:Y:S02]  /*66c0*/  @!P1 IMAD.MOV.U32 R26, RZ, RZ, R20 ;  /* 0x000000ffff1a9224 */ /* 0x000fe400078e0014 */
[----:B------:R-:W-:Y:S01]  /*66d0*/  IMAD.MOV.U32 R21, RZ, RZ, 0x43300000 ;  /* 0x43300000ff157424 */ /* 0x000fe200078e00ff */
        /* <DEDUP_REMOVED lines=310> */
[----:B0-----:R-:W-:Y:S01]  /*7a40*/  IMAD.MOV.U32 R26, RZ, RZ, 0x652b82fe ;  /* 0x652b82feff1a7424 */ /* 0x001fe200078e00ff */
[----:B------:R-:W-:-:S15]  /*7a50*/  MOV R27, 0x3ff71547 ;  /* 0x3ff71547001b7802 */ /* 0x000fde0000000f00 */
[----:B------:R-:W-:-:S15]  /*7a60*/  NOP ;  /* 0x0000000000007918 */ /* 0x000fde0000000000 */
[----:B------:R-:W-:-:S15]  /*7a70*/  NOP ;  /* 0x0000000000007918 */ /* 0x000fde0000000000 */
[----:B------:R-:W-:-:S15]  /*7a80*/  NOP ;  /* 0x0000000000007918 */ /* 0x000fde0000000000 */
[----:B------:R-:W-:-:S01]  /*7a90*/  NOP ;  /* 0x0000000000007918 */ /* 0x000fc20000000000 */
        /* <DEDUP_REMOVED lines=123> */
[----:B0-----:R-:W-:Y:S02]  /*8250*/  IMAD R35, R26, 0x100000, R21 ;  /* 0x001000001a237824 */ /* 0x001fe400078e0215 */
        /* <DEDUP_REMOVED lines=19> */
.L_x_198:
        /* <DEDUP_REMOVED lines=9> */
[----:B------:R-:W-:Y:S06]  /*8420*/  RET.REL.NODEC R64 `(_Z30focal_loss_forward_cuda_kernelILb0ELi2EdldfEvPT4_PT1_PKS2_PKT2_PKflllfff) ;  /* 0xffffff7840f47950 */ /* 0x000fec0003c3ffff */
.L_x_199:
        /* <DEDUP_REMOVED lines=13> */
.L_x_210:


//--------------------- .nv.shared._Z31focal_loss_backward_cuda_kernelILi8EN3c104HalfEffEvPT0_PKT2_PKfm --------------------------
	.section	.nv.shared._Z31focal_loss_backward_cuda_kernelILi8EN3c104HalfEffEvPT0_PKT2_PKfm,"aw",@nobits
	.sectionflags	@""
	.align	16
	.zero		1024


//--------------------- .nv.shared.reserved.0     --------------------------
	.section	.nv.shared.reserved.0,"aw",@nobits
	.weak		__nv_reservedSMEM_offset_0_alias
	.size		__nv_reservedSMEM_offset_0_alias, 0, 64
	.other		__nv_reservedSMEM_offset_0_alias,@"STO_CUDA_RESERVED_SHARED STV_DEFAULT"
__nv_reservedSMEM_offset_0_alias:
	.zero		0
	.zero		64


//--------------------- .nv.global                --------------------------
	.section	.nv.global,"aw",@nobits
.nv.global:
	.type		_ZN56_INTERNAL_4ee2d566_25_focal_loss_cuda_kernel_cu_665b2e694cuda3std3__48in_placeE,@object
	.size		_ZN56_INTERNAL_4ee2d566_25_focal_loss_cuda_kernel_cu_665b2e694cuda3std3__48in_placeE,(_ZN56_INTERNAL_4ee2d566_25_focal_loss_cuda_kernel_cu_665b2e694cuda3std6ranges3__45__cpo8distanceE - _ZN56_INTERNAL_4ee2d566_25_focal_loss_cuda_kernel_cu_665b2e694cuda3std3__48in_placeE)
_ZN56_INTERNAL_4ee2d566_25_focal_loss_cuda_kernel_cu_665b2e694cuda3std3__48in_placeE:
	.zero		1
	.type		_ZN56_INTERNAL_4ee2d566_25_focal_loss_cuda_kernel_cu_665b2e694cuda3std6ranges3__45__cpo8distanceE,@object
	.size		_ZN56_INTERNAL_4ee2d566_25_focal_loss_cuda_kernel_cu_665b2e694cuda3std6ranges3__45__cpo8distanceE,(_ZN56_INTERNAL_4ee2d566_25_focal_loss_cuda_kernel_cu_665b2e694cuda3std3__45__cpo6cbeginE - _ZN56_INTERNAL_4ee2d566_25_focal_loss_cuda_kernel_cu_665b2e694cuda3std6ranges3__45__cpo8distanceE)
_ZN56_INTERNAL_4ee2d566_25_focal_loss_cuda_kernel_cu_665b2e694cuda3std6ranges3__45__cpo8distanceE:
	.zero		1
	.type		_ZN56_INTERNAL_4ee2d566_25_focal_loss_cuda_kernel_cu_665b2e694cuda3std3__45__cpo6cbeginE,@object
	.size		_ZN56_INTERNAL_4ee2d566_25_focal_loss_cuda_kernel_cu_665b2e694cuda3std3__45__cpo6cbeginE,(_ZN56_INTERNAL_4ee2d566_25_focal_loss_cuda_kernel_cu_665b2e694cuda3std6ranges3__45__cpo7advanceE - _ZN56_INTERNAL_4ee2d566_25_focal_loss_cuda_kernel_cu_665b2e694cuda3std3__45__cpo6cbeginE)
_ZN56_INTERNAL_4ee2d566_25_focal_loss_cuda_kernel_cu_665b2e694cuda3std3__45__cpo6cbeginE:
	.zero		1
	.type		_ZN56_INTERNAL_4ee2d566_25_focal_loss_cuda_kernel_cu_665b2e694cuda3std6ranges3__45__cpo7advanceE,@object
	.size		_ZN56_INTERNAL_4ee2d566_25_focal_loss_cuda_kernel_cu_665b2e694cuda3std6ranges3__45__cpo7advanceE,(_ZN56_INTERNAL_4ee2d566_25_focal_loss_cuda_kernel_cu_665b2e694cuda3std3__45__cpo7crbeginE - _ZN56_INTERNAL_4ee2d566_25_focal_loss_cuda_kernel_cu_665b2e694cuda3std6ranges3__45__cpo7advanceE)
_ZN56_INTERNAL_4ee2d566_25_focal_loss_cuda_kernel_cu_665b2e694cuda3std6ranges3__45__cpo7advanceE:
	.zero		1
	.type		_ZN56_INTERNAL_4ee2d566_25_focal_loss_cuda_kernel_cu_665b2e694cuda3std3__45__cpo7crbeginE,@object
	.size		_ZN56_INTERNAL_4ee2d566_25_focal_loss_cuda_kernel_cu_665b2e694cuda3std3__45__cpo7crbeginE,(_ZN56_INTERNAL_4ee2d566_25_focal_loss_cuda_kernel_cu_665b2e694cuda3std6ranges3__45__cpo4dataE - _ZN56_INTERNAL_4ee2d566_25_focal_loss_cuda_kernel_cu_665b2e694cuda3std3__45__cpo7crbeginE)
_ZN56_INTERNAL_4ee2d566_25_focal_loss_cuda_kernel_cu_665b2e694cuda3std3__45__cpo7crbeginE:
	.zero		1
	.type		_ZN56_INTERNAL_4ee2d566_25_focal_loss_cuda_kernel_cu_665b2e694cuda3std6ranges3__45__cpo4dataE,@object
	.size		_ZN56_INTERNAL_4ee2d566_25_focal_loss_cuda_kernel_cu_665b2e694cuda3std6ranges3__45__cpo4dataE,(_ZN56_INTERNAL_4ee2d566_25_focal_loss_cuda_kernel_cu_665b2e694cuda3std6ranges3__45__cpo5beginE - _ZN56_INTERNAL_4ee2d566_25_focal_loss_cuda_kernel_cu_665b2e694cuda3std6ranges3__45__cpo4dataE)
_ZN56_INTERNAL_4ee2d566_25_focal_loss_cuda_kernel_cu_665b2e694cuda3std6ranges3__45__cpo4dataE:
	.zero		1
	.type		_ZN56_INTERNAL_4ee2d566_25_focal_loss_cuda_kernel_cu_665b2e694cuda3std6ranges3__45__cpo5beginE,@object
	.size		_ZN56_INTERNAL_4ee2d566_25_focal_loss_cuda_kernel_cu_665b2e694cuda3std6ranges3__45__cpo5beginE,(_ZN56_INTERNAL_4ee2d566_25_focal_loss_cuda_kernel_cu_665b2e694cuda3std3__458_GLOBAL__N__4ee2d566_25_focal_loss_cuda_kernel_cu_665b2e696ignoreE - _ZN56_INTERNAL_4ee2d566_25_focal_loss_cuda_kernel_cu_665b2e694cuda3std6ranges3__45__cpo5beginE)
_ZN56_INTERNAL_4ee2d566_25_focal_loss_cuda_kernel_cu_665b2e694cuda3std6ranges3__45__cpo5beginE:
	.zero		1
	.type		_ZN56_INTERNAL_4ee2d566_25_focal_loss_cuda_kernel_cu_665b2e694cuda3std3__458_GLOBAL__N__4ee2d566_25_focal_loss_cuda_kernel_cu_665b2e696ignoreE,@object
	.size		_ZN56_INTERNAL_4ee2d566_25_focal_loss_cuda_kernel_cu_665b2e694cuda3std3__458_GLOBAL__N__4ee2d566_25_focal_loss_cuda_kernel_cu_665b2e696ignoreE,(_ZN56_INTERNAL_4ee2d566_25_focal_loss_cuda_kernel_cu_665b2e694cuda3std6ranges3__45__cpo4sizeE - _ZN56_INTERNAL_4ee2d566_25_focal_loss_cuda_kernel_cu_665b2e694cuda3std3__458_GLOBAL__N__4ee2d566_25_focal_loss_cuda_kernel_cu_665b2e696ignoreE)
_ZN56_INTERNAL_4ee2d566_25_focal_loss_cuda_kernel_cu_665b2e694cuda3std3__458_GLOBAL__N__4ee2d566_25_focal_loss_cuda_kernel_cu_665b2e696ignoreE:
	.zero		1
	.type		_ZN56_INTERNAL_4ee2d566_25_focal_loss_cuda_kernel_cu_665b2e694cuda3std6ranges3__45__cpo4sizeE,@object
	.size		_ZN56_INTERNAL_4ee2d566_25_focal_loss_cuda_kernel_cu_665b2e694cuda3std6ranges3__45__cpo4sizeE,(_ZN56_INTERNAL_4ee2d566_25_focal_loss_cuda_kernel_cu_665b2e694cuda3std3__45__cpo5beginE - _ZN56_INTERNAL_4ee2d566_25_focal_loss_cuda_kernel_cu_665b2e694cuda3std6ranges3__45__cpo4sizeE)
_ZN56_INTERNAL_4ee2d566_25_focal_loss_cuda_kernel_cu_665b2e694cuda3std6ranges3__45__cpo4sizeE:
	.zero		1
	.type		_ZN56_INTERNAL_4ee2d566_25_focal_loss_cuda_kernel_cu_665b2e694cuda3std3__45__cpo5beginE,@object
	.size		_ZN56_INTERNAL_4ee2d566_25_focal_loss_cuda_kernel_cu_665b2e694cuda3std3__45__cpo5beginE,(_ZN56_INTERNAL_4ee2d566_25_focal_loss_cuda_kernel_cu_665b2e694cuda3std6ranges3__45__cpo6cbeginE - _ZN56_INTERNAL_4ee2d566_25_focal_loss_cuda_kernel_cu_665b2e694cuda3std3__45__cpo5beginE)
_ZN56_INTERNAL_4ee2d566_25_focal_loss_cuda_kernel_cu_665b2e694cuda3std3__45__cpo5beginE:
	.zero		1
	.type		_ZN56_INTERNAL_4ee2d566_25_focal_loss_cuda_kernel_cu_665b2e694cuda3std6ranges3__45__cpo6cbeginE,@object
	.size		_ZN56_INTERNAL_4ee2d566_25_focal_loss_cuda_kernel_cu_665b2e694cuda3std6ranges3__45__cpo6cbeginE,(_ZN56_INTERNAL_4ee2d566_25_focal_loss_cuda_kernel_cu_665b2e694cuda3std3__45__cpo6rbeginE - _ZN56_INTERNAL_4ee2d566_25_focal_loss_cuda_kernel_cu_665b2e694cuda3std6ranges3__45__cpo6cbeginE)
_ZN56_INTERNAL_4ee2d566_25_focal_loss_cuda_kernel_cu_665b2e694cuda3std6ranges3__45__cpo6cbeginE:
	.zero		1
	.type		_ZN56_INTERNAL_4ee2d566_25_focal_loss_cuda_kernel_cu_665b2e694cuda3std3__45__cpo6rbeginE,@object
	.size		_ZN56_INTERNAL_4ee2d566_25_focal_loss_cuda_kernel_cu_665b2e694cuda3std3__45__cpo6rbeginE,(_ZN56_INTERNAL_4ee2d566_25_focal_loss_cuda_kernel_cu_665b2e694cuda3std6ranges3__45__cpo4nextE - _ZN56_INTERNAL_4ee2d566_25_focal_loss_cuda_kernel_cu_665b2e694cuda3std3__45__cpo6rbeginE)
_ZN56_INTERNAL_4ee2d566_25_focal_loss_cuda_kernel_cu_665b2e694cuda3std3__45__cpo6rbeginE:
	.zero		1
	.type		_ZN56_INTERNAL_4ee2d566_25_focal_loss_cuda_kernel_cu_665b2e694cuda3std6ranges3__45__cpo4nextE,@object
	.size		_ZN56_INTERNAL_4ee2d566_25_focal_loss_cuda_kernel_cu_665b2e694cuda3std6ranges3__45__cpo4nextE,(_ZN56_INTERNAL_4ee2d566_25_focal_loss_cuda_kernel_cu_665b2e694cuda3std6ranges3__45__cpo4swapE - _ZN56_INTERNAL_4ee2d566_25_focal_loss_cuda_kernel_cu_665b2e694cuda3std6ranges3__45__cpo4nextE)
_ZN56_INTERNAL_4ee2d566_25_focal_loss_cuda_kernel_cu_665b2e694cuda3std6ranges3__45__cpo4nextE:
	.zero		1
	.type		_ZN56_INTERNAL_4ee2d566_25_focal_loss_cuda_kernel_cu_665b2e694cuda3std6ranges3__45__cpo4swapE,@object
	.size		_ZN56_INTERNAL_4ee2d566_25_focal_loss_cuda_kernel_cu_665b2e694cuda3std6ranges3__45__cpo4swapE,(_ZN56_INTERNAL_4ee2d566_25_focal_loss_cuda_kernel_cu_665b2e694cuda3std3__420unreachable_sentinelE - _ZN56_INTERNAL_4ee2d566_25_focal_loss_cuda_kernel_cu_665b2e694cuda3std6ranges3__45__cpo4swapE)
_ZN56_INTERNAL_4ee2d566_25_focal_loss_cuda_kernel_cu_665b2e694cuda3std6ranges3__45__cpo4swapE:
	.zero		1
	.type		_ZN56_INTERNAL_4ee2d566_25_focal_loss_cuda_kernel_cu_665b2e694cuda3std3__420unreachable_sentinelE,@object
	.size		_ZN56_INTERNAL_4ee2d566_25_focal_loss_cuda_kernel_cu_665b2e694cuda3std3__420unreachable_sentinelE,(_ZN56_INTERNAL_4ee2d566_25_focal_loss_cuda_kernel_cu_665b2e696thrust24THRUST_300001_SM_1030_NS6system6detail10sequential3seqE - _ZN56_INTERNAL_4ee2d566_25_focal_loss_cuda_kernel_cu_665b2e694cuda3std3__420unreachable_sentinelE)
_ZN56_INTERNAL_4ee2d566_25_focal_loss_cuda_kernel_cu_665b2e694cuda3std3__420unreachable_sentinelE:
	.zero		1
	.type		_ZN56_INTERNAL_4ee2d566_25_focal_loss_cuda_kernel_cu_665b2e696thrust24THRUST_300001_SM_1030_NS6system6detail10sequential3seqE,@object
	.size		_ZN56_INTERNAL_4ee2d566_25_focal_loss_cuda_kernel_cu_665b2e696thrust24THRUST_300001_SM_1030_NS6system6detail10sequential3seqE,(_ZN56_INTERNAL_4ee2d566_25_focal_loss_cuda_kernel_cu_665b2e694cuda3std3__45__cpo4cendE - _ZN56_INTERNAL_4ee2d566_25_focal_loss_cuda_kernel_cu_665b2e696thrust24THRUST_300001_SM_1030_NS6system6detail10sequential3seqE)
_ZN56_INTERNAL_4ee2d566_25_focal_loss_cuda_kernel_cu_665b2e696thrust24THRUST_300001_SM_1030_NS6system6detail10sequential3seqE:
	.zero		1
	.type		_ZN56_INTERNAL_4ee2d566_25_focal_loss_cuda_kernel_cu_665b2e694cuda3std3__45__cpo4cendE,@object
	.size		_ZN56_INTERNAL_4ee2d566_25_focal_loss_cuda_kernel_cu_665b2e694cuda3std3__45__cpo4cendE,(_ZN56_INTERNAL_4ee2d566_25_focal_loss_cuda_kernel_cu_665b2e694cuda3std6ranges3__45__cpo9iter_swapE - _ZN56_INTERNAL_4ee2d566_25_focal_loss_cuda_kernel_cu_665b2e694cuda3std3__45__cpo4cendE)
_ZN56_INTERNAL_4ee2d566_25_focal_loss_cuda_kernel_cu_665b2e694cuda3std3__45__cpo4cendE:
	.zero		1
	.type		_ZN56_INTERNAL_4ee2d566_25_focal_loss_cuda_kernel_cu_665b2e694cuda3std6ranges3__45__cpo9iter_swapE,@object
	.size		_ZN56_INTERNAL_4ee2d566_25_focal_loss_cuda_kernel_cu_665b2e694cuda3std6ranges3__45__cpo9iter_swapE,(_ZN56_INTERNAL_4ee2d566_25_focal_loss_cuda_kernel_cu_665b2e694cuda3std3__45__cpo5crendE - _ZN56_INTERNAL_4ee2d566_25_focal_loss_cuda_kernel_cu_665b2e694cuda3std6ranges3__45__cpo9iter_swapE)
_ZN56_INTERNAL_4ee2d566_25_focal_loss_cuda_kernel_cu_665b2e694cuda3std6ranges3__45__cpo9iter_swapE:
	.zero		1
	.type		_ZN56_INTERNAL_4ee2d566_25_focal_loss_cuda_kernel_cu_665b2e694cuda3std3__45__cpo5crendE,@object
	.size		_ZN56_INTERNAL_4ee2d566_25_focal_loss_cuda_kernel_cu_665b2e694cuda3std3__45__cpo5crendE,(_ZN56_INTERNAL_4ee2d566_25_focal_loss_cuda_kernel_cu_665b2e694cuda3std6ranges3__45__cpo5cdataE - _ZN56_INTERNAL_4ee2d566_25_focal_loss_cuda_kernel_cu_665b2e694cuda3std3__45__cpo5crendE)
_ZN56_INTERNAL_4ee2d566_25_focal_loss_cuda_kernel_cu_665b2e694cuda3std3__45__cpo5crendE:
	.zero		1
	.type		_ZN56_INTERNAL_4ee2d566_25_focal_loss_cuda_kernel_cu_665b2e694cuda3std6ranges3__45__cpo5cdataE,@object
	.size		_ZN56_INTERNAL_4ee2d566_25_focal_loss_cuda_kernel_cu_665b2e694cuda3std6ranges3__45__cpo5cdataE,(_ZN56_INTERNAL_4ee2d566_25_focal_loss_cuda_kernel_cu_665b2e694cuda3std6ranges3__45__cpo3endE - _ZN56_INTERNAL_4ee2d566_25_focal_loss_cuda_kernel_cu_665b2e694cuda3std6ranges3__45__cpo5cdataE)
_ZN56_INTERNAL_4ee2d566_25_focal_loss_cuda_kernel_cu_665b2e694cuda3std6ranges3__45__cpo5cdataE:
	.zero		1
	.type		_ZN56_INTERNAL_4ee2d566_25_focal_loss_cuda_kernel_cu_665b2e694cuda3std6ranges3__45__cpo3endE,@object
	.size		_ZN56_INTERNAL_4ee2d566_25_focal_loss_cuda_kernel_cu_665b2e694cuda3std6ranges3__45__cpo3endE,(_ZN56_INTERNAL_4ee2d566_25_focal_loss_cuda_kernel_cu_665b2e694cuda3std3__419piecewise_constructE - _ZN56_INTERNAL_4ee2d566_25_focal_loss_cuda_kernel_cu_665b2e694cuda3std6ranges3__45__cpo3endE)
_ZN56_INTERNAL_4ee2d566_25_focal_loss_cuda_kernel_cu_665b2e694cuda3std6ranges3__45__cpo3endE:
	.zero		1
	.type		_ZN56_INTERNAL_4ee2d566_25_focal_loss_cuda_kernel_cu_665b2e694cuda3std3__419piecewise_constructE,@object
	.size		_ZN56_INTERNAL_4ee2d566_25_focal_loss_cuda_kernel_cu_665b2e694cuda3std3__419piecewise_constructE,(_ZN56_INTERNAL_4ee2d566_25_focal_loss_cuda_kernel_cu_665b2e694cuda3std6ranges3__45__cpo5ssizeE - _ZN56_INTERNAL_4ee2d566_25_focal_loss_cuda_kernel_cu_665b2e694cuda3std3__419piecewise_constructE)
_ZN56_INTERNAL_4ee2d566_25_focal_loss_cuda_kernel_cu_665b2e694cuda3std3__419piecewise_constructE:
	.zero		1
	.type		_ZN56_INTERNAL_4ee2d566_25_focal_loss_cuda_kernel_cu_665b2e694cuda3std6ranges3__45__cpo5ssizeE,@object
	.size		_ZN56_INTERNAL_4ee2d566_25_focal_loss_cuda_kernel_cu_665b2e694cuda3std6ranges3__45__cpo5ssizeE,(_ZN56_INTERNAL_4ee2d566_25_focal_loss_cuda_kernel_cu_665b2e694cuda3std3__45__cpo3endE - _ZN56_INTERNAL_4ee2d566_25_focal_loss_cuda_kernel_cu_665b2e694cuda3std6ranges3__45__cpo5ssizeE)
_ZN56_INTERNAL_4ee2d566_25_focal_loss_cuda_kernel_cu_665b2e694cuda3std6ranges3__45__cpo5ssizeE:
	.zero		1
	.type		_ZN56_INTERNAL_4ee2d566_25_focal_loss_cuda_kernel_cu_665b2e694cuda3std3__45__cpo3endE,@object
	.size		_ZN56_INTERNAL_4ee2d566_25_focal_loss_cuda_kernel_cu_665b2e694cuda3std3__45__cpo3endE,(_ZN56_INTERNAL_4ee2d566_25_focal_loss_cuda_kernel_cu_665b2e694cuda3std6ranges3__45__cpo4cendE - _ZN56_INTERNAL_4ee2d566_25_focal_loss_cuda_kernel_cu_665b2e694cuda3std3__45__cpo3endE)
_ZN56_INTERNAL_4ee2d566_25_focal_loss_cuda_kernel_cu_665b2e694cuda3std3__45__cpo3endE:
	.zero		1
	.type		_ZN56_INTERNAL_4ee2d566_25_focal_loss_cuda_kernel_cu_665b2e694cuda3std6ranges3__45__cpo4cendE,@object
	.size		_ZN56_INTERNAL_4ee2d566_25_focal_loss_cuda_kernel_cu_665b2e694cuda3std6ranges3__45__cpo4cendE,(_ZN56_INTERNAL_4ee2d566_25_focal_loss_cuda_kernel_cu_665b2e694cuda3std3__45__cpo4rendE - _ZN56_INTERNAL_4ee2d566_25_focal_loss_cuda_kernel_cu_665b2e694cuda3std6ranges3__45__cpo4cendE)
_ZN56_INTERNAL_4ee2d566_25_focal_loss_cuda_kernel_cu_665b2e694cuda3std6ranges3__45__cpo4cendE:
	.zero		1
	.type		_ZN56_INTERNAL_4ee2d566_25_focal_loss_cuda_kernel_cu_665b2e694cuda3std3__45__cpo4rendE,@object
	.size		_ZN56_INTERNAL_4ee2d566_25_focal_loss_cuda_kernel_cu_665b2e694cuda3std3__45__cpo4rendE,(_ZN56_INTERNAL_4ee2d566_25_focal_loss_cuda_kernel_cu_665b2e694cuda3std6ranges3__45__cpo4prevE - _ZN56_INTERNAL_4ee2d566_25_focal_loss_cuda_kernel_cu_665b2e694cuda3std3__45__cpo4rendE)
_ZN56_INTERNAL_4ee2d566_25_focal_loss_cuda_kernel_cu_665b2e694cuda3std3__45__cpo4rendE:
	.zero		1
	.type		_ZN56_INTERNAL_4ee2d566_25_focal_loss_cuda_kernel_cu_665b2e694cuda3std6ranges3__45__cpo4prevE,@object
	.size		_ZN56_INTERNAL_4ee2d566_25_focal_loss_cuda_kernel_cu_665b2e694cuda3std6ranges3__45__cpo4prevE,(_ZN56_INTERNAL_4ee2d566_25_focal_loss_cuda_kernel_cu_665b2e694cuda3std6ranges3__45__cpo9iter_moveE - _ZN56_INTERNAL_4ee2d566_25_focal_loss_cuda_kernel_cu_665b2e694cuda3std6ranges3__45__cpo4prevE)
_ZN56_INTERNAL_4ee2d566_25_focal_loss_cuda_kernel_cu_665b2e694cuda3std6ranges3__45__cpo4prevE:
	.zero		1
	.type		_ZN56_INTERNAL_4ee2d566_25_focal_loss_cuda_kernel_cu_665b2e694cuda3std6ranges3__45__cpo9iter_moveE,@object
	.size		_ZN56_INTERNAL_4ee2d566_25_focal_loss_cuda_kernel_cu_665b2e694cuda3std6ranges3__45__cpo9iter_moveE,(.L_13 - _ZN56_INTERNAL_4ee2d566_25_focal_loss_cuda_kernel_cu_665b2e694cuda3std6ranges3__45__cpo9iter_moveE)
_ZN56_INTERNAL_4ee2d566_25_focal_loss_cuda_kernel_cu_665b2e694cuda3std6ranges3__45__cpo9iter_moveE:
	.zero		1
.L_13:


//--------------------- .nv.shared._Z31focal_loss_backward_cuda_kernelILi4EfffEvPT0_PKT2_PKfm --------------------------
	.section	.nv.shared._Z31focal_loss_backward_cuda_kernelILi4EfffEvPT0_PKT2_PKfm,"aw",@nobits
	.sectionflags	@""
	.align	16
	.zero		1024


//--------------------- .nv.shared._Z31focal_loss_backward_cuda_kernelILi2EddfEvPT0_PKT2_PKfm --------------------------
	.section	.nv.shared._Z31focal_loss_backward_cuda_kernelILi2EddfEvPT0_PKT2_PKfm,"aw",@nobits
	.sectionflags	@""
	.align	16
	.zero		1024


//--------------------- .nv.shared._Z30focal_loss_forward_cuda_kernelILb1ELi8EN3c104HalfElffEvPT4_PT1_PKS4_PKT2_PKflllfff --------------------------
	.section	.nv.shared._Z30focal_loss_forward_cuda_kernelILb1ELi8EN3c104HalfElffEvPT4_PT1_PKS4_PKT2_PKflllfff,"aw",@nobits
	.sectionflags	@""
	.align	16
	.zero		1024


//--------------------- .nv.shared._Z30focal_loss_forward_cuda_kernelILb1ELi4EflffEvPT4_PT1_PKS2_PKT2_PKflllfff --------------------------
	.section	.nv.shared._Z30focal_loss_forward_cuda_kernelILb1ELi4EflffEvPT4_PT1_PKS2_PKT2_PKflllfff,"aw",@nobits
	.sectionflags	@""
	.align	16
	.zero		1024


//--------------------- .nv.shared._Z30focal_loss_forward_cuda_kernelILb1ELi2EdldfEvPT4_PT1_PKS2_PKT2_PKflllfff --------------------------
	.section	.nv.shared._Z30focal_loss_forward_cuda_kernelILb1ELi2EdldfEvPT4_PT1_PKS2_PKT2_PKflllfff,"aw",@nobits
	.sectionflags	@""
	.align	16
	.zero		1024


//--------------------- .nv.shared._Z30focal_loss_forward_cuda_kernelILb0ELi8EN3c104HalfElffEvPT4_PT1_PKS4_PKT2_PKflllfff --------------------------
	.section	.nv.shared._Z30focal_loss_forward_cuda_kernelILb0ELi8EN3c104HalfElffEvPT4_PT1_PKS4_PKT2_PKflllfff,"aw",@nobits
	.sectionflags	@""
	.align	16
	.zero		1024


//--------------------- .nv.shared._Z30focal_loss_forward_cuda_kernelILb0ELi4EflffEvPT4_PT1_PKS2_PKT2_PKflllfff --------------------------
	.section	.nv.shared._Z30focal_loss_forward_cuda_kernelILb0ELi4EflffEvPT4_PT1_PKS2_PKT2_PKflllfff,"aw",@nobits
	.sectionflags	@""
	.align	16
	.zero		1024


//--------------------- .nv.shared._Z30focal_loss_forward_cuda_kernelILb0ELi2EdldfEvPT4_PT1_PKS2_PKT2_PKflllfff --------------------------
	.section	.nv.shared._Z30focal_loss_forward_cuda_kernelILb0ELi2EdldfEvPT4_PT1_PKS2_PKT2_PKflllfff,"aw",@nobits
	.sectionflags	@""
	.align	16
	.zero		1024


//--------------------- .nv.constant0._Z31focal_loss_backward_cuda_kernelILi8EN3c104HalfEffEvPT0_PKT2_PKfm --------------------------
	.section	.nv.constant0._Z31focal_loss_backward_cuda_kernelILi8EN3c104HalfEffEvPT0_PKT2_PKfm,"a",@progbits
	.sectionflags	@""
	.align	4
.nv.constant0._Z31focal_loss_backward_cuda_kernelILi8EN3c104HalfEffEvPT0_PKT2_PKfm:
	.zero		928


//--------------------- .nv.constant0._Z31focal_loss_backward_cuda_kernelILi4EfffEvPT0_PKT2_PKfm --------------------------
	.section	.nv.constant0._Z31focal_loss_backward_cuda_kernelILi4EfffEvPT0_PKT2_PKfm,"a",@progbits
	.sectionflags	@""
	.align	4
.nv.constant0._Z31focal_loss_backward_cuda_kernelILi4EfffEvPT0_PKT2_PKfm:
	.zero		928


//--------------------- .nv.constant0._Z31focal_loss_backward_cuda_kernelILi2EddfEvPT0_PKT2_PKfm --------------------------
	.section	.nv.constant0._Z31focal_loss_backward_cuda_kernelILi2EddfEvPT0_PKT2_PKfm,"a",@progbits
	.sectionflags	@""
	.align	4
.nv.constant0._Z31focal_loss_backward_cuda_kernelILi2EddfEvPT0_PKT2_PKfm:
	.zero		928


//--------------------- .nv.constant0._Z30focal_loss_forward_cuda_kernelILb1ELi8EN3c104HalfElffEvPT4_PT1_PKS4_PKT2_PKflllfff --------------------------
	.section	.nv.constant0._Z30focal_loss_forward_cuda_kernelILb1ELi8EN3c104HalfElffEvPT4_PT1_PKS4_PKT2_PKflllfff,"a",@progbits
	.sectionflags	@""
	.align	4
.nv.constant0._Z30focal_loss_forward_cuda_kernelILb1ELi8EN3c104HalfElffEvPT4_PT1_PKS4_PKT2_PKflllfff:
	.zero		972


//--------------------- .nv.constant0._Z30focal_loss_forward_cuda_kernelILb1ELi4EflffEvPT4_PT1_PKS2_PKT2_PKflllfff --------------------------
	.section	.nv.constant0._Z30focal_loss_forward_cuda_kernelILb1ELi4EflffEvPT4_PT1_PKS2_PKT2_PKflllfff,"a",@progbits
	.sectionflags	@""
	.align	4
.nv.constant0._Z30focal_loss_forward_cuda_kernelILb1ELi4EflffEvPT4_PT1_PKS2_PKT2_PKflllfff:
	.zero		972


//--------------------- .nv.constant0._Z30focal_loss_forward_cuda_kernelILb1ELi2EdldfEvPT4_PT1_PKS2_PKT2_PKflllfff --------------------------
	.section	.nv.constant0._Z30focal_loss_forward_cuda_kernelILb1ELi2EdldfEvPT4_PT1_PKS2_PKT2_PKflllfff,"a",@progbits
	.sectionflags	@""
	.align	4
.nv.constant0._Z30focal_loss_forward_cuda_kernelILb1ELi2EdldfEvPT4_PT1_PKS2_PKT2_PKflllfff:
	.zero		972


//--------------------- .nv.constant0._Z30focal_loss_forward_cuda_kernelILb0ELi8EN3c104HalfElffEvPT4_PT1_PKS4_PKT2_PKflllfff --------------------------
	.section	.nv.constant0._Z30focal_loss_forward_cuda_kernelILb0ELi8EN3c104HalfElffEvPT4_PT1_PKS4_PKT2_PKflllfff,"a",@progbits
	.sectionflags	@""
	.align	4
.nv.constant0._Z30focal_loss_forward_cuda_kernelILb0ELi8EN3c104HalfElffEvPT4_PT1_PKS4_PKT2_PKflllfff:
	.zero		972


//--------------------- .nv.constant0._Z30focal_loss_forward_cuda_kernelILb0ELi4EflffEvPT4_PT1_PKS2_PKT2_PKflllfff --------------------------
	.section	.nv.constant0._Z30focal_loss_forward_cuda_kernelILb0ELi4EflffEvPT4_PT1_PKS2_PKT2_PKflllfff,"a",@progbits
	.sectionflags	@""
	.align	4
.nv.constant0._Z30focal_loss_forward_cuda_kernelILb0ELi4EflffEvPT4_PT1_PKS2_PKT2_PKflllfff:
	.zero		972


//--------------------- .nv.constant0._Z30focal_loss_forward_cuda_kernelILb0ELi2EdldfEvPT4_PT1_PKS2_PKT2_PKflllfff --------------------------
	.section	.nv.constant0._Z30focal_loss_forward_cuda_kernelILb0ELi2EdldfEvPT4_PT1_PKS2_PKT2_PKflllfff,"a",@progbits
	.sectionflags	@""
	.align	4
.nv.constant0._Z30focal_loss_forward_cuda_kernelILb0ELi2EdldfEvPT4_PT1_PKS2_PKT2_PKflllfff:
	.zero		972


//--------------------- SYMBOLS --------------------------

	.type		.nv.reservedSmem.offset0,@object
	.size		.nv.reservedSmem.offset0,0x4
	.type		.nv.reservedSmem.cap,@object
	.size		.nv.reservedSmem.cap,0x4
